	.target	sm_90a

	.elftype	@"ET_EXEC"


//--------------------- .note.nv.tkinfo           --------------------------
	.section	.note.nv.tkinfo,"",@"SHT_NOTE"
	.sectionflags	@"SHF_NOTE_NV_TKINFO"
	.tkinfo
        /*0018*/ 	.word	0x00000002
        /*0030*/ 	.string	""
        /*0030*/ 	.string	"ptxas"
        /*0030*/ 	.string	"Cuda compilation tools, release 13.0, V13.0.88"
        /*0030*/ 	.string	"Build cuda_13.0.r13.0/compiler.36424714_0"
        /*0030*/ 	.string	"-arch sm_90a -m 64 "



//--------------------- .note.nv.cuinfo           --------------------------
	.section	.note.nv.cuinfo,"",@"SHT_NOTE"
	.sectionflags	@"SHF_NOTE_NV_CUINFO"
        /*0018*/ 	.short	0x0002
        /*001a*/ 	.short	0x005a
        /*001c*/ 	.short	0x0082
	.zero		2


//--------------------- .nv.info                  --------------------------
	.section	.nv.info,"",@"SHT_CUDA_INFO"
	.align	4


	//----- nvinfo : EIATTR_REGCOUNT
	.align		4
        /*0000*/ 	.byte	0x04, 0x2f
        /*0002*/ 	.short	(.L_15 - .L_14)
	.align		4
.L_14:
        /*0004*/ 	.word	index@(_ZN7cutlass13device_kernelINS_4gemm6kernel13GemmUniversalIN4cute5tupleIJiiiiEEENS1_10collective13CollectiveMmaINS1_34MainloopSm90TmaGmmaWarpSpecializedILi6ENS5_IJNS4_1CILi1EEESB_SB_EEENS1_35KernelTmaWarpSpecializedCooperativeEEENS5_IJNSA_ILi384EEENSA_ILi176EEENSA_ILi64EEEEEEaNS5_IJlSB_lEEEaSJ_NS4_8TiledMMAINS4_8MMA_AtomIJNS4_4SM904GMMA26MMA_64x16x32_S32S8S8_SS_TNEEEENS4_6LayoutINS5_IJNSA_ILi2EEESB_SB_EEENS5_IJSB_NSA_ILi0EEEST_EEEEENS5_IJNS4_10UnderscoreESW_SW_EEEEENS4_13SM90_TMA_LOADENS4_14ComposedLayoutINS4_7SwizzleILi2ELi4ELi3EEENS4_18smem_ptr_flag_bitsILi8EEENSQ_INS5_IJNSA_ILi8EEESH_EEENS5_IJSH_SB_EEEEEEEvNS4_8identityESZ_S19_vS1A_EENS_8epilogue10collective6detail29Sm90TmaWarpSpecializedAdapterINS1D_15DefaultEpilogueIaSJ_SJ_NS1C_6thread17LinearCombinationIaLi1EiiLNS1H_9ScaleType4KindE0ELNS_15FloatRoundStyleE2EaEENS1_15EpilogueDefaultEEEEEvvEEEEvNT_6ParamsE)
        /*0008*/ 	.word	0x000000a8


	//----- nvinfo : EIATTR_FRAME_SIZE
	.align		4
.L_15:
        /*000c*/ 	.byte	0x04, 0x11
        /*000e*/ 	.short	(.L_17 - .L_16)
	.align		4
.L_16:
        /*0010*/ 	.word	index@(_ZN7cutlass13device_kernelINS_4gemm6kernel13GemmUniversalIN4cute5tupleIJiiiiEEENS1_10collective13CollectiveMmaINS1_34MainloopSm90TmaGmmaWarpSpecializedILi6ENS5_IJNS4_1CILi1EEESB_SB_EEENS1_35KernelTmaWarpSpecializedCooperativeEEENS5_IJNSA_ILi384EEENSA_ILi176EEENSA_ILi64EEEEEEaNS5_IJlSB_lEEEaSJ_NS4_8TiledMMAINS4_8MMA_AtomIJNS4_4SM904GMMA26MMA_64x16x32_S32S8S8_SS_TNEEEENS4_6LayoutINS5_IJNSA_ILi2EEESB_SB_EEENS5_IJSB_NSA_ILi0EEEST_EEEEENS5_IJNS4_10UnderscoreESW_SW_EEEEENS4_13SM90_TMA_LOADENS4_14ComposedLayoutINS4_7SwizzleILi2ELi4ELi3EEENS4_18smem_ptr_flag_bitsILi8EEENSQ_INS5_IJNSA_ILi8EEESH_EEENS5_IJSH_SB_EEEEEEEvNS4_8identityESZ_S19_vS1A_EENS_8epilogue10collective6detail29Sm90TmaWarpSpecializedAdapterINS1D_15DefaultEpilogueIaSJ_SJ_NS1C_6thread17LinearCombinationIaLi1EiiLNS1H_9ScaleType4KindE0ELNS_15FloatRoundStyleE2EaEENS1_15EpilogueDefaultEEEEEvvEEEEvNT_6ParamsE)
        /*0014*/ 	.word	0x00000280


	//----- nvinfo : EIATTR_MIN_STACK_SIZE
	.align		4
.L_17:
        /*0018*/ 	.byte	0x04, 0x12
        /*001a*/ 	.short	(.L_19 - .L_18)
	.align		4
.L_18:
        /*001c*/ 	.word	index@(_ZN7cutlass13device_kernelINS_4gemm6kernel13GemmUniversalIN4cute5tupleIJiiiiEEENS1_10collective13CollectiveMmaINS1_34MainloopSm90TmaGmmaWarpSpecializedILi6ENS5_IJNS4_1CILi1EEESB_SB_EEENS1_35KernelTmaWarpSpecializedCooperativeEEENS5_IJNSA_ILi384EEENSA_ILi176EEENSA_ILi64EEEEEEaNS5_IJlSB_lEEEaSJ_NS4_8TiledMMAINS4_8MMA_AtomIJNS4_4SM904GMMA26MMA_64x16x32_S32S8S8_SS_TNEEEENS4_6LayoutINS5_IJNSA_ILi2EEESB_SB_EEENS5_IJSB_NSA_ILi0EEEST_EEEEENS5_IJNS4_10UnderscoreESW_SW_EEEEENS4_13SM90_TMA_LOADENS4_14ComposedLayoutINS4_7SwizzleILi2ELi4ELi3EEENS4_18smem_ptr_flag_bitsILi8EEENSQ_INS5_IJNSA_ILi8EEESH_EEENS5_IJSH_SB_EEEEEEEvNS4_8identityESZ_S19_vS1A_EENS_8epilogue10collective6detail29Sm90TmaWarpSpecializedAdapterINS1D_15DefaultEpilogueIaSJ_SJ_NS1C_6thread17LinearCombinationIaLi1EiiLNS1H_9ScaleType4KindE0ELNS_15FloatRoundStyleE2EaEENS1_15EpilogueDefaultEEEEEvvEEEEvNT_6ParamsE)
        /*0020*/ 	.word	0x00000280
.L_19:


//--------------------- .nv.compat                --------------------------
	.section	.nv.compat,"",@"SHT_CUDA_COMPAT_INFO"
	.align	4
        /*0000*/ 	.byte	0x02, 0x09, 0x01, 0x00, 0x02, 0x02, 0x04, 0x00, 0x02, 0x05, 0x05, 0x00, 0x03, 0x07, 0x01, 0x01
        /*0010*/ 	.byte	0x02, 0x03, 0x01, 0x00, 0x02, 0x06, 0x01, 0x00, 0x04, 0x0b, 0x08, 0x00, 0x00, 0x00, 0x00, 0x00
        /*0020*/ 	.byte	0x00, 0x00, 0x00, 0x00


//--------------------- .nv.info._ZN7cutlass13device_kernelINS_4gemm6kernel13GemmUniversalIN4cute5tupleIJiiiiEEENS1_10collective13CollectiveMmaINS1_34MainloopSm90TmaGmmaWarpSpecializedILi6ENS5_IJNS4_1CILi1EEESB_SB_EEENS1_35KernelTmaWarpSpecializedCooperativeEEENS5_IJNSA_ILi384EEENSA_ILi176EEENSA_ILi64EEEEEEaNS5_IJlSB_lEEEaSJ_NS4_8TiledMMAINS4_8MMA_AtomIJNS4_4SM904GMMA26MMA_64x16x32_S32S8S8_SS_TNEEEENS4_6LayoutINS5_IJNSA_ILi2EEESB_SB_EEENS5_IJSB_NSA_ILi0EEEST_EEEEENS5_IJNS4_10UnderscoreESW_SW_EEEEENS4_13SM90_TMA_LOADENS4_14ComposedLayoutINS4_7SwizzleILi2ELi4ELi3EEENS4_18smem_ptr_flag_bitsILi8EEENSQ_INS5_IJNSA_ILi8EEESH_EEENS5_IJSH_SB_EEEEEEEvNS4_8identityESZ_S19_vS1A_EENS_8epilogue10collective6detail29Sm90TmaWarpSpecializedAdapterINS1D_15DefaultEpilogueIaSJ_SJ_NS1C_6thread17LinearCombinationIaLi1EiiLNS1H_9ScaleType4KindE0ELNS_15FloatRoundStyleE2EaEENS1_15EpilogueDefaultEEEEEvvEEEEvNT_6ParamsE --------------------------
	.section	.nv.info._ZN7cutlass13device_kernelINS_4gemm6kernel13GemmUniversalIN4cute5tupleIJiiiiEEENS1_10collective13CollectiveMmaINS1_34MainloopSm90TmaGmmaWarpSpecializedILi6ENS5_IJNS4_1CILi1EEESB_SB_EEENS1_35KernelTmaWarpSpecializedCooperativeEEENS5_IJNSA_ILi384EEENSA_ILi176EEENSA_ILi64EEEEEEaNS5_IJlSB_lEEEaSJ_NS4_8TiledMMAINS4_8MMA_AtomIJNS4_4SM904GMMA26MMA_64x16x32_S32S8S8_SS_TNEEEENS4_6LayoutINS5_IJNSA_ILi2EEESB_SB_EEENS5_IJSB_NSA_ILi0EEEST_EEEEENS5_IJNS4_10UnderscoreESW_SW_EEEEENS4_13SM90_TMA_LOADENS4_14ComposedLayoutINS4_7SwizzleILi2ELi4ELi3EEENS4_18smem_ptr_flag_bitsILi8EEENSQ_INS5_IJNSA_ILi8EEESH_EEENS5_IJSH_SB_EEEEEEEvNS4_8identityESZ_S19_vS1A_EENS_8epilogue10collective6detail29Sm90TmaWarpSpecializedAdapterINS1D_15DefaultEpilogueIaSJ_SJ_NS1C_6thread17LinearCombinationIaLi1EiiLNS1H_9ScaleType4KindE0ELNS_15FloatRoundStyleE2EaEENS1_15EpilogueDefaultEEEEEvvEEEEvNT_6ParamsE,"",@"SHT_CUDA_INFO"
	.sectionflags	@""
	.align	4


	//----- nvinfo : EIATTR_CUDA_API_VERSION
	.align		4
        /*0000*/ 	.byte	0x04, 0x37
        /*0002*/ 	.short	(.L_21 - .L_20)
.L_20:
        /*0004*/ 	.word	0x00000082


	//----- nvinfo : EIATTR_KPARAM_INFO
	.align		4
.L_21:
        /*0008*/ 	.byte	0x04, 0x17
        /*000a*/ 	.short	(.L_23 - .L_22)
.L_22:
        /*000c*/ 	.word	0x00000000
        /*0010*/ 	.short	0x0000
        /*0012*/ 	.short	0x0070
        /*0014*/ 	.byte	0x00, 0xf0, 0x01, 0x10


	//----- nvinfo : EIATTR_SPARSE_MMA_MASK
	.align		4
.L_23:
        /*0018*/ 	.byte	0x03, 0x50
        /*001a*/ 	.short	0x0000


	//----- nvinfo : EIATTR_MAXREG_COUNT
	.align		4
        /*001c*/ 	.byte	0x03, 0x1b
        /*001e*/ 	.short	0x00a8


	//----- nvinfo : EIATTR_NUM_BARRIERS
	.align		4
        /*0020*/ 	.byte	0x02, 0x4c
        /*0022*/ 	.byte	0x01
	.zero		1


	//----- nvinfo : EIATTR_EXTERNS
	.align		4
        /*0024*/ 	.byte	0x04, 0x0f
        /*0026*/ 	.short	(.L_25 - .L_24)


	//   ....[0]....
	.align		4
.L_24:
        /*0028*/ 	.word	index@(__assertfail)


	//----- nvinfo : EIATTR_ANNOTATIONS
	.align		4
.L_25:
        /*002c*/ 	.byte	0x04, 0x55
        /*002e*/ 	.short	(.L_27 - .L_26)


	//   ....[0]....
.L_26:
        /*0030*/ 	.word	0x00000001
        /*0034*/ 	.byte	0x00, 0x05, 0x00, 0x00, 0x01, 0x00, 0x00, 0x00, 0xf0, 0x06, 0x00, 0x00, 0x01, 0x00, 0x00, 0x00
        /* <DEDUP_REMOVED lines=313> */
        /*13d4*/ 	.byte	0x60, 0x6b, 0x01, 0x00, 0x01, 0x00, 0x00, 0x00, 0x90, 0x6b, 0x01, 0x00


	//----- nvinfo : EIATTR_MERCURY_ISA_VERSION
	.align		4
.L_27:
        /*13e0*/ 	.byte	0x03, 0x5f
        /*13e2*/ 	.short	0x0101


	//----- nvinfo : EIATTR_INT_WARP_WIDE_INSTR_OFFSETS
	.align		4
        /*13e4*/ 	.byte	0x04, 0x31
        /*13e6*/ 	.short	(.L_29 - .L_28)


	//   ....[0]....
.L_28:
        /*13e8*/ 	.word	0x00000560


	//   ....[1]....
        /*13ec*/ 	.word	0x00000570


	//   ....[2]....
        /*13f0*/ 	.word	0x00000600


	//----- nvinfo : EIATTR_COOP_GROUP_MASK_REGIDS
	.align		4
.L_29:
        /*13f4*/ 	.byte	0x04, 0x29
        /*13f6*/ 	.short	(.L_31 - .L_30)


	//   ....[0]....
.L_30:
        /*13f8*/ 	.word	0xffffffff


	//   ....[1]....
        /*13fc*/ 	.word	0xffffffff


	//   ....[2]....
        /*1400*/ 	.word	0xffffffff


	//   ....[3]....
        /*1404*/ 	.word	0xffffffff


	//   ....[4]....
        /*1408*/ 	.word	0xffffffff


	//----- nvinfo : EIATTR_COOP_GROUP_INSTR_OFFSETS
	.align		4
.L_31:
        /*140c*/ 	.byte	0x04, 0x28
        /*140e*/ 	.short	(.L_33 - .L_32)


	//   ....[0]....
.L_32:
        /*1410*/ 	.word	0x00000070


	//   ....[1]....
        /*1414*/ 	.word	0x00000080


	//   ....[2]....
        /*1418*/ 	.word	0x000001a0


	//   ....[3]....
        /*141c*/ 	.word	0x000003f0


	//   ....[4]....
        /*1420*/ 	.word	0x00001380


	//----- nvinfo : EIATTR_REG_RECONFIG
	.align		4
.L_33:
        /*1424*/ 	.byte	0x01, 0x54
	.zero		2


	//----- nvinfo : EIATTR_SYSCALL_OFFSETS
	.align		4
        /*1428*/ 	.byte	0x04, 0x46
        /*142a*/ 	.short	(.L_35 - .L_34)


	//   ....[0]....
.L_34:
        /*142c*/ 	.word	0x00001530


	//----- nvinfo : EIATTR_MBARRIER_INSTR_OFFSETS
	.align		4
.L_35:
        /*1430*/ 	.byte	0x04, 0x39
        /*1432*/ 	.short	(.L_37 - .L_36)


	//   ....[0]....
.L_36:
        /*1434*/ 	.word	0x00000320
        /*1438*/ 	.word	0x000000ff
        /*143c*/ 	.word	0x00000000
        /*1440*/ 	.short	0x0100
        /*1442*/ 	.byte	0x08
	.zero		1


	//   ....[1]....
        /*1444*/ 	.word	0x00000330
        /*1448*/ 	.word	0x000000ff
        /*144c*/ 	.word	0x00000030
        /*1450*/ 	.short	0x0100
        /*1452*/ 	.byte	0x08
	.zero		1


	//   ....[2]....
        /*1454*/ 	.word	0x00000340
        /*1458*/ 	.word	0x000000ff
        /*145c*/ 	.word	0x00000008
        /*1460*/ 	.short	0x0100
        /*1462*/ 	.byte	0x08
	.zero		1


	//   ....[3]....
        /*1464*/ 	.word	0x00000350
        /*1468*/ 	.word	0x000000ff
        /*146c*/ 	.word	0x00000038
        /*1470*/ 	.short	0x0100
        /*1472*/ 	.byte	0x08
	.zero		1


	//   ....[4]....
        /*1474*/ 	.word	0x00000360
        /*1478*/ 	.word	0x000000ff
        /*147c*/ 	.word	0x00000010
        /*1480*/ 	.short	0x0100
        /*1482*/ 	.byte	0x08
	.zero		1


	//   ....[5]....
        /*1484*/ 	.word	0x00000370
        /*1488*/ 	.word	0x000000ff
        /*148c*/ 	.word	0x00000040
        /*1490*/ 	.short	0x0100
        /*1492*/ 	.byte	0x08
	.zero		1


	//   ....[6]....
        /*1494*/ 	.word	0x00000380
        /*1498*/ 	.word	0x000000ff
        /*149c*/ 	.word	0x00000018
        /*14a0*/ 	.short	0x0100
        /*14a2*/ 	.byte	0x08
	.zero		1


	//   ....[7]....
        /*14a4*/ 	.word	0x00000390
        /*14a8*/ 	.word	0x000000ff
        /*14ac*/ 	.word	0x00000048
        /*14b0*/ 	.short	0x0100
        /*14b2*/ 	.byte	0x08
	.zero		1


	//   ....[8]....
        /*14b4*/ 	.word	0x000003a0
        /*14b8*/ 	.word	0x000000ff
        /*14bc*/ 	.word	0x00000020
        /*14c0*/ 	.short	0x0100
        /*14c2*/ 	.byte	0x08
	.zero		1


	//   ....[9]....
        /*14c4*/ 	.word	0x000003b0
        /*14c8*/ 	.word	0x000000ff
        /*14cc*/ 	.word	0x00000050
        /*14d0*/ 	.short	0x0100
        /*14d2*/ 	.byte	0x08
	.zero		1


	//   ....[10]....
        /*14d4*/ 	.word	0x000003c0
        /*14d8*/ 	.word	0x000000ff
        /*14dc*/ 	.word	0x00000028
        /*14e0*/ 	.short	0x0100
        /*14e2*/ 	.byte	0x08
	.zero		1


	//   ....[11]....
        /*14e4*/ 	.word	0x000003d0
        /*14e8*/ 	.word	0x000000ff
        /*14ec*/ 	.word	0x00000058
        /*14f0*/ 	.short	0x0100
        /*14f2*/ 	.byte	0x08
	.zero		1


	//   ....[12]....
        /*14f4*/ 	.word	0x00000680
        /*14f8*/ 	.word	0x000000ff
        /*14fc*/ 	.word	0x00000070
        /*1500*/ 	.short	0x0100
        /*1502*/ 	.byte	0x10
	.zero		1


	//   ....[13]....
        /*1504*/ 	.word	0x00000720
        /*1508*/ 	.word	0x000000ff
        /*150c*/ 	.word	0x00000078
        /*1510*/ 	.short	0x0100
        /*1512*/ 	.byte	0x10
	.zero		1


	//   ....[14]....
        /*1514*/ 	.word	0x00001630
        /*1518*/ 	.word	0x00000003
        /*151c*/ 	.word	0x00000000
        /*1520*/ 	.short	0x010a
        /*1522*/ 	.byte	0x3f
	.zero		1


	//   ....[15]....
        /*1524*/ 	.word	0x00001670
        /*1528*/ 	.word	0x00000003
        /*152c*/ 	.word	0x00000000
        /*1530*/ 	.short	0x010a
        /*1532*/ 	.byte	0x3f
	.zero		1


	//   ....[16]....
        /*1534*/ 	.word	0x00003f60
        /*1538*/ 	.word	0x00000004
        /*153c*/ 	.word	0x00000000
        /*1540*/ 	.short	0x010a
        /*1542*/ 	.byte	0x3f
	.zero		1


	//   ....[17]....
        /*1544*/ 	.word	0x00003fa0
        /*1548*/ 	.word	0x00000004
        /*154c*/ 	.word	0x00000000
        /*1550*/ 	.short	0x010a
        /*1552*/ 	.byte	0x3f
	.zero		1


	//   ....[18]....
        /*1554*/ 	.word	0x00006a00
        /*1558*/ 	.word	0x00000004
        /*155c*/ 	.word	0x00000000
        /*1560*/ 	.short	0x0101
        /*1562*/ 	.byte	0x3f
	.zero		1


	//   ....[19]....
        /*1564*/ 	.word	0x00006c10
        /*1568*/ 	.word	0x00000000
        /*156c*/ 	.word	0x00000000
        /*1570*/ 	.short	0x0101
        /*1572*/ 	.byte	0x3f
	.zero		1


	//   ....[20]....
        /*1574*/ 	.word	0x000166e0
        /*1578*/ 	.word	0x0000000c
        /*157c*/ 	.word	0x00000030
        /*1580*/ 	.short	0x010a
        /*1582*/ 	.byte	0x3f
	.zero		1


	//   ....[21]....
        /*1584*/ 	.word	0x00016a60
        /*1588*/ 	.word	0x00000002
        /*158c*/ 	.word	0x00000078
        /*1590*/ 	.short	0x0101
        /*1592*/ 	.byte	0x3f
	.zero		1


	//   ....[22]....
        /*1594*/ 	.word	0x00017290
        /*1598*/ 	.word	0x00000005
        /*159c*/ 	.word	0x00000000
        /*15a0*/ 	.short	0x010a
        /*15a2*/ 	.byte	0x3f
	.zero		1


	//   ....[23]....
        /*15a4*/ 	.word	0x00017320
        /*15a8*/ 	.word	0x00000007
        /*15ac*/ 	.word	0x00000000
        /*15b0*/ 	.short	0x010a
        /*15b2*/ 	.byte	0x3f
	.zero		1


	//   ....[24]....
        /*15b4*/ 	.word	0x000173b0
        /*15b8*/ 	.word	0x00000007
        /*15bc*/ 	.word	0x00000000
        /*15c0*/ 	.short	0x010a
        /*15c2*/ 	.byte	0x3f
	.zero		1


	//   ....[25]....
        /*15c4*/ 	.word	0x00017440
        /*15c8*/ 	.word	0x00000007
        /*15cc*/ 	.word	0x00000000
        /*15d0*/ 	.short	0x010a
        /*15d2*/ 	.byte	0x3f
	.zero		1


	//   ....[26]....
        /*15d4*/ 	.word	0x000174d0
        /*15d8*/ 	.word	0x00000007
        /*15dc*/ 	.word	0x00000000
        /*15e0*/ 	.short	0x010a
        /*15e2*/ 	.byte	0x3f
	.zero		1


	//   ....[27]....
        /*15e4*/ 	.word	0x00017560
        /*15e8*/ 	.word	0x00000003
        /*15ec*/ 	.word	0x00000000
        /*15f0*/ 	.short	0x010a
        /*15f2*/ 	.byte	0x3f
	.zero		1


	//   ....[28]....
        /*15f4*/ 	.word	0x000175c0
        /*15f8*/ 	.word	0x00000003
        /*15fc*/ 	.word	0x00000000
        /*1600*/ 	.short	0x010a
        /*1602*/ 	.byte	0x3f
	.zero		1


	//   ....[29]....
        /*1604*/ 	.word	0x00017610
        /*1608*/ 	.word	0x00000004
        /*160c*/ 	.word	0x00000000
        /*1610*/ 	.short	0x010a
        /*1612*/ 	.byte	0x3f
	.zero		1


	//   ....[30]....
        /*1614*/ 	.word	0x000176e0
        /*1618*/ 	.word	0x0000000c
        /*161c*/ 	.word	0x00000030
        /*1620*/ 	.short	0x010a
        /*1622*/ 	.byte	0x3f
	.zero		1


	//   ....[31]....
        /*1624*/ 	.word	0x000177b0
        /*1628*/ 	.word	0x00000005
        /*162c*/ 	.word	0x00000000
        /*1630*/ 	.short	0x010a
        /*1632*/ 	.byte	0x3f
	.zero		1


	//   ....[32]....
        /*1634*/ 	.word	0x00017800
        /*1638*/ 	.word	0x00000007
        /*163c*/ 	.word	0x00000000
        /*1640*/ 	.short	0x010a
        /*1642*/ 	.byte	0x3f
	.zero		1


	//   ....[33]....
        /*1644*/ 	.word	0x00017850
        /*1648*/ 	.word	0x00000007
        /*164c*/ 	.word	0x00000000
        /*1650*/ 	.short	0x010a
        /*1652*/ 	.byte	0x3f
	.zero		1


	//   ....[34]....
        /*1654*/ 	.word	0x000178a0
        /*1658*/ 	.word	0x00000007
        /*165c*/ 	.word	0x00000000
        /*1660*/ 	.short	0x010a
        /*1662*/ 	.byte	0x3f
	.zero		1


	//   ....[35]....
        /*1664*/ 	.word	0x000178f0
        /*1668*/ 	.word	0x00000007
        /*166c*/ 	.word	0x00000000
        /*1670*/ 	.short	0x010a
        /*1672*/ 	.byte	0x3f
	.zero		1


	//----- nvinfo : EIATTR_NUM_MBARRIERS
	.align		4
.L_37:
        /*1674*/ 	.byte	0x03, 0x38
        /*1676*/ 	.short	0x000e


	//----- nvinfo : EIATTR_EXIT_INSTR_OFFSETS
	.align		4
        /*1678*/ 	.byte	0x04, 0x1c
        /*167a*/ 	.short	(.L_39 - .L_38)


	//   ....[0]....
.L_38:
        /*167c*/ 	.word	0x00000780


	//   ....[1]....
        /*1680*/ 	.word	0x000011b0


	//   ....[2]....
        /*1684*/ 	.word	0x00015c40


	//   ....[3]....
        /*1688*/ 	.word	0x00016370


	//   ....[4]....
        /*168c*/ 	.word	0x000175b0


	//----- nvinfo : EIATTR_MAX_THREADS
	.align		4
.L_39:
        /*1690*/ 	.byte	0x04, 0x05
        /*1692*/ 	.short	(.L_41 - .L_40)
.L_40:
        /*1694*/ 	.word	0x00000180
        /*1698*/ 	.word	0x00000001
        /*169c*/ 	.word	0x00000001


	//----- nvinfo : EIATTR_CRS_STACK_SIZE
	.align		4
.L_41:
        /*16a0*/ 	.byte	0x04, 0x1e
        /*16a2*/ 	.short	(.L_43 - .L_42)
.L_42:
        /*16a4*/ 	.word	0x00000000


	//----- nvinfo : EIATTR_CBANK_PARAM_SIZE
	.align		4
.L_43:
        /*16a8*/ 	.byte	0x03, 0x19
        /*16aa*/ 	.short	0x0470


	//----- nvinfo : EIATTR_PARAM_CBANK
	.align		4
        /*16ac*/ 	.byte	0x04, 0x0a
        /*16ae*/ 	.short	(.L_45 - .L_44)
	.align		4
.L_44:
        /*16b0*/ 	.word	index@(.nv.constant0._ZN7cutlass13device_kernelINS_4gemm6kernel13GemmUniversalIN4cute5tupleIJiiiiEEENS1_10collective13CollectiveMmaINS1_34MainloopSm90TmaGmmaWarpSpecializedILi6ENS5_IJNS4_1CILi1EEESB_SB_EEENS1_35KernelTmaWarpSpecializedCooperativeEEENS5_IJNSA_ILi384EEENSA_ILi176EEENSA_ILi64EEEEEEaNS5_IJlSB_lEEEaSJ_NS4_8TiledMMAINS4_8MMA_AtomIJNS4_4SM904GMMA26MMA_64x16x32_S32S8S8_SS_TNEEEENS4_6LayoutINS5_IJNSA_ILi2EEESB_SB_EEENS5_IJSB_NSA_ILi0EEEST_EEEEENS5_IJNS4_10UnderscoreESW_SW_EEEEENS4_13SM90_TMA_LOADENS4_14ComposedLayoutINS4_7SwizzleILi2ELi4ELi3EEENS4_18smem_ptr_flag_bitsILi8EEENSQ_INS5_IJNSA_ILi8EEESH_EEENS5_IJSH_SB_EEEEEEEvNS4_8identityESZ_S19_vS1A_EENS_8epilogue10collective6detail29Sm90TmaWarpSpecializedAdapterINS1D_15DefaultEpilogueIaSJ_SJ_NS1C_6thread17LinearCombinationIaLi1EiiLNS1H_9ScaleType4KindE0ELNS_15FloatRoundStyleE2EaEENS1_15EpilogueDefaultEEEEEvvEEEEvNT_6ParamsE)
        /*16b4*/ 	.short	0x0210
        /*16b6*/ 	.short	0x0470


	//----- nvinfo : EIATTR_SW_WAR
	.align		4
.L_45:
        /*16b8*/ 	.byte	0x04, 0x36
        /*16ba*/ 	.short	(.L_47 - .L_46)
.L_46:
        /*16bc*/ 	.word	0x00000008
.L_47:


//--------------------- .nv.callgraph             --------------------------
	.section	.nv.callgraph,"",@"SHT_CUDA_CALLGRAPH"
	.align	4
	.sectionentsize	8
	.align		4
        /*0000*/ 	.word	0x00000000
	.align		4
        /*0004*/ 	.word	0xffffffff
	.align		4
        /*0008*/ 	.word	index@(_ZN7cutlass13device_kernelINS_4gemm6kernel13GemmUniversalIN4cute5tupleIJiiiiEEENS1_10collective13CollectiveMmaINS1_34MainloopSm90TmaGmmaWarpSpecializedILi6ENS5_IJNS4_1CILi1EEESB_SB_EEENS1_35KernelTmaWarpSpecializedCooperativeEEENS5_IJNSA_ILi384EEENSA_ILi176EEENSA_ILi64EEEEEEaNS5_IJlSB_lEEEaSJ_NS4_8TiledMMAINS4_8MMA_AtomIJNS4_4SM904GMMA26MMA_64x16x32_S32S8S8_SS_TNEEEENS4_6LayoutINS5_IJNSA_ILi2EEESB_SB_EEENS5_IJSB_NSA_ILi0EEEST_EEEEENS5_IJNS4_10UnderscoreESW_SW_EEEEENS4_13SM90_TMA_LOADENS4_14ComposedLayoutINS4_7SwizzleILi2ELi4ELi3EEENS4_18smem_ptr_flag_bitsILi8EEENSQ_INS5_IJNSA_ILi8EEESH_EEENS5_IJSH_SB_EEEEEEEvNS4_8identityESZ_S19_vS1A_EENS_8epilogue10collective6detail29Sm90TmaWarpSpecializedAdapterINS1D_15DefaultEpilogueIaSJ_SJ_NS1C_6thread17LinearCombinationIaLi1EiiLNS1H_9ScaleType4KindE0ELNS_15FloatRoundStyleE2EaEENS1_15EpilogueDefaultEEEEEvvEEEEvNT_6ParamsE)
	.align		4
        /*000c*/ 	.word	index@(__assertfail)
	.align		4
        /*0010*/ 	.word	0x00000000
	.align		4
        /*0014*/ 	.word	0xfffffffe
	.align		4
        /*0018*/ 	.word	0x00000000
	.align		4
        /*001c*/ 	.word	0xfffffffd
	.align		4
        /*0020*/ 	.word	0x00000000
	.align		4
        /*0024*/ 	.word	0xfffffffc


//--------------------- .nv.constant4             --------------------------
	.section	.nv.constant4,"a",@progbits
	.align	8
	.align		8
.nv.constant4:
        /*0000*/ 	.dword	__assertfail
	.align		8
        /*0008*/ 	.dword	__unnamed_1
	.align		8
        /*0010*/ 	.dword	_ZN39_INTERNAL_94c76a9e_4_k_cu_0e045ded_70704cuda3std3__45__cpo5beginE
	.align		8
        /*0018*/ 	.dword	_ZN39_INTERNAL_94c76a9e_4_k_cu_0e045ded_70704cuda3std3__45__cpo3endE
	.align		8
        /*0020*/ 	.dword	_ZN39_INTERNAL_94c76a9e_4_k_cu_0e045ded_70704cuda3std3__45__cpo6cbeginE
	.align		8
        /*0028*/ 	.dword	_ZN39_INTERNAL_94c76a9e_4_k_cu_0e045ded_70704cuda3std3__45__cpo4cendE
	.align		8
        /*0030*/ 	.dword	_ZN39_INTERNAL_94c76a9e_4_k_cu_0e045ded_70704cuda3std3__441_GLOBAL__N__94c76a9e_4_k_cu_0e045ded_70706ignoreE
	.align		8
        /*0038*/ 	.dword	_ZN39_INTERNAL_94c76a9e_4_k_cu_0e045ded_70704cuda3std3__419piecewise_constructE
	.align		8
        /*0040*/ 	.dword	_ZN39_INTERNAL_94c76a9e_4_k_cu_0e045ded_70704cuda3std3__48in_placeE
	.align		8
        /*0048*/ 	.dword	_ZN39_INTERNAL_94c76a9e_4_k_cu_0e045ded_70704cuda3std6ranges3__45__cpo4swapE
	.align		8
        /*0050*/ 	.dword	_ZN39_INTERNAL_94c76a9e_4_k_cu_0e045ded_70704cuda3std6ranges3__45__cpo9iter_moveE
	.align		8
        /*0058*/ 	.dword	_ZN39_INTERNAL_94c76a9e_4_k_cu_0e045ded_70704cute7productE
	.align		8
        /*0060*/ 	.dword	_ZN39_INTERNAL_94c76a9e_4_k_cu_0e045ded_70704cute1_E
	.align		8
        /*0068*/ 	.dword	$str$22
	.align		8
        /*0070*/ 	.dword	$str$23


//--------------------- .text._ZN7cutlass13device_kernelINS_4gemm6kernel13GemmUniversalIN4cute5tupleIJiiiiEEENS1_10collective13CollectiveMmaINS1_34MainloopSm90TmaGmmaWarpSpecializedILi6ENS5_IJNS4_1CILi1EEESB_SB_EEENS1_35KernelTmaWarpSpecializedCooperativeEEENS5_IJNSA_ILi384EEENSA_ILi176EEENSA_ILi64EEEEEEaNS5_IJlSB_lEEEaSJ_NS4_8TiledMMAINS4_8MMA_AtomIJNS4_4SM904GMMA26MMA_64x16x32_S32S8S8_SS_TNEEEENS4_6LayoutINS5_IJNSA_ILi2EEESB_SB_EEENS5_IJSB_NSA_ILi0EEEST_EEEEENS5_IJNS4_10UnderscoreESW_SW_EEEEENS4_13SM90_TMA_LOADENS4_14ComposedLayoutINS4_7SwizzleILi2ELi4ELi3EEENS4_18smem_ptr_flag_bitsILi8EEENSQ_INS5_IJNSA_ILi8EEESH_EEENS5_IJSH_SB_EEEEEEEvNS4_8identityESZ_S19_vS1A_EENS_8epilogue10collective6detail29Sm90TmaWarpSpecializedAdapterINS1D_15DefaultEpilogueIaSJ_SJ_NS1C_6thread17LinearCombinationIaLi1EiiLNS1H_9ScaleType4KindE0ELNS_15FloatRoundStyleE2EaEENS1_15EpilogueDefaultEEEEEvvEEEEvNT_6ParamsE --------------------------
	.section	.text._ZN7cutlass13device_kernelINS_4gemm6kernel13GemmUniversalIN4cute5tupleIJiiiiEEENS1_10collective13CollectiveMmaINS1_34MainloopSm90TmaGmmaWarpSpecializedILi6ENS5_IJNS4_1CILi1EEESB_SB_EEENS1_35KernelTmaWarpSpecializedCooperativeEEENS5_IJNSA_ILi384EEENSA_ILi176EEENSA_ILi64EEEEEEaNS5_IJlSB_lEEEaSJ_NS4_8TiledMMAINS4_8MMA_AtomIJNS4_4SM904GMMA26MMA_64x16x32_S32S8S8_SS_TNEEEENS4_6LayoutINS5_IJNSA_ILi2EEESB_SB_EEENS5_IJSB_NSA_ILi0EEEST_EEEEENS5_IJNS4_10UnderscoreESW_SW_EEEEENS4_13SM90_TMA_LOADENS4_14ComposedLayoutINS4_7SwizzleILi2ELi4ELi3EEENS4_18smem_ptr_flag_bitsILi8EEENSQ_INS5_IJNSA_ILi8EEESH_EEENS5_IJSH_SB_EEEEEEEvNS4_8identityESZ_S19_vS1A_EENS_8epilogue10collective6detail29Sm90TmaWarpSpecializedAdapterINS1D_15DefaultEpilogueIaSJ_SJ_NS1C_6thread17LinearCombinationIaLi1EiiLNS1H_9ScaleType4KindE0ELNS_15FloatRoundStyleE2EaEENS1_15EpilogueDefaultEEEEEvvEEEEvNT_6ParamsE,"ax",@progbits
	.align	128
.text._ZN7cutlass13device_kernelINS_4gemm6kernel13GemmUniversalIN4cute5tupleIJiiiiEEENS1_10collective13CollectiveMmaINS1_34MainloopSm90TmaGmmaWarpSpecializedILi6ENS5_IJNS4_1CILi1EEESB_SB_EEENS1_35KernelTmaWarpSpecializedCooperativeEEENS5_IJNSA_ILi384EEENSA_ILi176EEENSA_ILi64EEEEEEaNS5_IJlSB_lEEEaSJ_NS4_8TiledMMAINS4_8MMA_AtomIJNS4_4SM904GMMA26MMA_64x16x32_S32S8S8_SS_TNEEEENS4_6LayoutINS5_IJNSA_ILi2EEESB_SB_EEENS5_IJSB_NSA_ILi0EEEST_EEEEENS5_IJNS4_10UnderscoreESW_SW_EEEEENS4_13SM90_TMA_LOADENS4_14ComposedLayoutINS4_7SwizzleILi2ELi4ELi3EEENS4_18smem_ptr_flag_bitsILi8EEENSQ_INS5_IJNSA_ILi8EEESH_EEENS5_IJSH_SB_EEEEEEEvNS4_8identityESZ_S19_vS1A_EENS_8epilogue10collective6detail29Sm90TmaWarpSpecializedAdapterINS1D_15DefaultEpilogueIaSJ_SJ_NS1C_6thread17LinearCombinationIaLi1EiiLNS1H_9ScaleType4KindE0ELNS_15FloatRoundStyleE2EaEENS1_15EpilogueDefaultEEEEEvvEEEEvNT_6ParamsE:
        .type           _ZN7cutlass13device_kernelINS_4gemm6kernel13GemmUniversalIN4cute5tupleIJiiiiEEENS1_10collective13CollectiveMmaINS1_34MainloopSm90TmaGmmaWarpSpecializedILi6ENS5_IJNS4_1CILi1EEESB_SB_EEENS1_35KernelTmaWarpSpecializedCooperativeEEENS5_IJNSA_ILi384EEENSA_ILi176EEENSA_ILi64EEEEEEaNS5_IJlSB_lEEEaSJ_NS4_8TiledMMAINS4_8MMA_AtomIJNS4_4SM904GMMA26MMA_64x16x32_S32S8S8_SS_TNEEEENS4_6LayoutINS5_IJNSA_ILi2EEESB_SB_EEENS5_IJSB_NSA_ILi0EEEST_EEEEENS5_IJNS4_10UnderscoreESW_SW_EEEEENS4_13SM90_TMA_LOADENS4_14ComposedLayoutINS4_7SwizzleILi2ELi4ELi3EEENS4_18smem_ptr_flag_bitsILi8EEENSQ_INS5_IJNSA_ILi8EEESH_EEENS5_IJSH_SB_EEEEEEEvNS4_8identityESZ_S19_vS1A_EENS_8epilogue10collective6detail29Sm90TmaWarpSpecializedAdapterINS1D_15DefaultEpilogueIaSJ_SJ_NS1C_6thread17LinearCombinationIaLi1EiiLNS1H_9ScaleType4KindE0ELNS_15FloatRoundStyleE2EaEENS1_15EpilogueDefaultEEEEEvvEEEEvNT_6ParamsE,@function
        .size           _ZN7cutlass13device_kernelINS_4gemm6kernel13GemmUniversalIN4cute5tupleIJiiiiEEENS1_10collective13CollectiveMmaINS1_34MainloopSm90TmaGmmaWarpSpecializedILi6ENS5_IJNS4_1CILi1EEESB_SB_EEENS1_35KernelTmaWarpSpecializedCooperativeEEENS5_IJNSA_ILi384EEENSA_ILi176EEENSA_ILi64EEEEEEaNS5_IJlSB_lEEEaSJ_NS4_8TiledMMAINS4_8MMA_AtomIJNS4_4SM904GMMA26MMA_64x16x32_S32S8S8_SS_TNEEEENS4_6LayoutINS5_IJNSA_ILi2EEESB_SB_EEENS5_IJSB_NSA_ILi0EEEST_EEEEENS5_IJNS4_10UnderscoreESW_SW_EEEEENS4_13SM90_TMA_LOADENS4_14ComposedLayoutINS4_7SwizzleILi2ELi4ELi3EEENS4_18smem_ptr_flag_bitsILi8EEENSQ_INS5_IJNSA_ILi8EEESH_EEENS5_IJSH_SB_EEEEEEEvNS4_8identityESZ_S19_vS1A_EENS_8epilogue10collective6detail29Sm90TmaWarpSpecializedAdapterINS1D_15DefaultEpilogueIaSJ_SJ_NS1C_6thread17LinearCombinationIaLi1EiiLNS1H_9ScaleType4KindE0ELNS_15FloatRoundStyleE2EaEENS1_15EpilogueDefaultEEEEEvvEEEEvNT_6ParamsE,(.L_x_102 - _ZN7cutlass13device_kernelINS_4gemm6kernel13GemmUniversalIN4cute5tupleIJiiiiEEENS1_10collective13CollectiveMmaINS1_34MainloopSm90TmaGmmaWarpSpecializedILi6ENS5_IJNS4_1CILi1EEESB_SB_EEENS1_35KernelTmaWarpSpecializedCooperativeEEENS5_IJNSA_ILi384EEENSA_ILi176EEENSA_ILi64EEEEEEaNS5_IJlSB_lEEEaSJ_NS4_8TiledMMAINS4_8MMA_AtomIJNS4_4SM904GMMA26MMA_64x16x32_S32S8S8_SS_TNEEEENS4_6LayoutINS5_IJNSA_ILi2EEESB_SB_EEENS5_IJSB_NSA_ILi0EEEST_EEEEENS5_IJNS4_10UnderscoreESW_SW_EEEEENS4_13SM90_TMA_LOADENS4_14ComposedLayoutINS4_7SwizzleILi2ELi4ELi3EEENS4_18smem_ptr_flag_bitsILi8EEENSQ_INS5_IJNSA_ILi8EEESH_EEENS5_IJSH_SB_EEEEEEEvNS4_8identityESZ_S19_vS1A_EENS_8epilogue10collective6detail29Sm90TmaWarpSpecializedAdapterINS1D_15DefaultEpilogueIaSJ_SJ_NS1C_6thread17LinearCombinationIaLi1EiiLNS1H_9ScaleType4KindE0ELNS_15FloatRoundStyleE2EaEENS1_15EpilogueDefaultEEEEEvvEEEEvNT_6ParamsE)
        .other          _ZN7cutlass13device_kernelINS_4gemm6kernel13GemmUniversalIN4cute5tupleIJiiiiEEENS1_10collective13CollectiveMmaINS1_34MainloopSm90TmaGmmaWarpSpecializedILi6ENS5_IJNS4_1CILi1EEESB_SB_EEENS1_35KernelTmaWarpSpecializedCooperativeEEENS5_IJNSA_ILi384EEENSA_ILi176EEENSA_ILi64EEEEEEaNS5_IJlSB_lEEEaSJ_NS4_8TiledMMAINS4_8MMA_AtomIJNS4_4SM904GMMA26MMA_64x16x32_S32S8S8_SS_TNEEEENS4_6LayoutINS5_IJNSA_ILi2EEESB_SB_EEENS5_IJSB_NSA_ILi0EEEST_EEEEENS5_IJNS4_10UnderscoreESW_SW_EEEEENS4_13SM90_TMA_LOADENS4_14ComposedLayoutINS4_7SwizzleILi2ELi4ELi3EEENS4_18smem_ptr_flag_bitsILi8EEENSQ_INS5_IJNSA_ILi8EEESH_EEENS5_IJSH_SB_EEEEEEEvNS4_8identityESZ_S19_vS1A_EENS_8epilogue10collective6detail29Sm90TmaWarpSpecializedAdapterINS1D_15DefaultEpilogueIaSJ_SJ_NS1C_6thread17LinearCombinationIaLi1EiiLNS1H_9ScaleType4KindE0ELNS_15FloatRoundStyleE2EaEENS1_15EpilogueDefaultEEEEEvvEEEEvNT_6ParamsE,@"STO_CUDA_ENTRY STV_DEFAULT"
_ZN7cutlass13device_kernelINS_4gemm6kernel13GemmUniversalIN4cute5tupleIJiiiiEEENS1_10collective13CollectiveMmaINS1_34MainloopSm90TmaGmmaWarpSpecializedILi6ENS5_IJNS4_1CILi1EEESB_SB_EEENS1_35KernelTmaWarpSpecializedCooperativeEEENS5_IJNSA_ILi384EEENSA_ILi176EEENSA_ILi64EEEEEEaNS5_IJlSB_lEEEaSJ_NS4_8TiledMMAINS4_8MMA_AtomIJNS4_4SM904GMMA26MMA_64x16x32_S32S8S8_SS_TNEEEENS4_6LayoutINS5_IJNSA_ILi2EEESB_SB_EEENS5_IJSB_NSA_ILi0EEEST_EEEEENS5_IJNS4_10UnderscoreESW_SW_EEEEENS4_13SM90_TMA_LOADENS4_14ComposedLayoutINS4_7SwizzleILi2ELi4ELi3EEENS4_18smem_ptr_flag_bitsILi8EEENSQ_INS5_IJNSA_ILi8EEESH_EEENS5_IJSH_SB_EEEEEEEvNS4_8identityESZ_S19_vS1A_EENS_8epilogue10collective6detail29Sm90TmaWarpSpecializedAdapterINS1D_15DefaultEpilogueIaSJ_SJ_NS1C_6thread17LinearCombinationIaLi1EiiLNS1H_9ScaleType4KindE0ELNS_15FloatRoundStyleE2EaEENS1_15EpilogueDefaultEEEEEvvEEEEvNT_6ParamsE:
[----:B------:R-:W0:Y:S02]  /*0000*/  LDC R1, c[0x0][0x28] ;  /* 0x00000a00ff017b82 */ /* 0x000e240000000800 */
[----:B0-----:R-:W-:Y:S01]  /*0010*/  VIADD R1, R1, 0xfffffd80 ;  /* 0xfffffd8001017836 */ /* 0x001fe20000000000 */
[----:B------:R-:W0:Y:S01]  /*0020*/  S2R R2, SR_TID.X ;  /* 0x0000000000027919 */ /* 0x000e220000002100 */
[----:B------:R-:W-:Y:S01]  /*0030*/  ELECT P0, URZ, PT ;  /* 0x00000000003f782f */ /* 0x000fe20003800000 */
[----:B------:R-:W-:Y:S01]  /*0040*/  BSSY B0, `(.L_x_0) ;  /* 0x0000015000007945 */ /* 0x000fe20003800000 */
[--C-:B0-----:R-:W-:Y:S02]  /*0050*/  SHF.R.U32.HI R0, RZ, 0x5, R2.reuse ;  /* 0x00000005ff007819 */ /* 0x101fe40000011602 */
[----:B------:R-:W-:-:S03]  /*0060*/  SHF.R.U32.HI R2, RZ, 0x7, R2 ;  /* 0x00000007ff027819 */ /* 0x000fc60000011602 */
[----:B------:R-:W0:Y:S04]  /*0070*/  SHFL.IDX PT, R3, R0, RZ, 0x1f ;  /* 0x00001fff00037589 */ /* 0x000e2800000e0000 */
[----:B------:R-:W1:Y:S01]  /*0080*/  SHFL.IDX PT, R2, R2, RZ, 0x1f ;  /* 0x00001fff02027589 */ /* 0x000e6200000e0000 */
[----:B0-----:R-:W-:Y:S02]  /*0090*/  R2UR UR10, R3 ;  /* 0x00000000030a72ca */ /* 0x001fe400000e0000 */
[----:B-1----:R-:W-:-:S11]  /*00a0*/  R2UR UR5, R2 ;  /* 0x00000000020572ca */ /* 0x002fd600000e0000 */
[----:B------:R-:W-:Y:S02]  /*00b0*/  USHF.R.S32.HI UR4, URZ, 0x1f, UR10 ;  /* 0x0000001f3f047899 */ /* 0x000fe4000801140a */
[----:B------:R-:W-:Y:S02]  /*00c0*/  ISETP.NE.OR P0, PT, RZ, UR10, !P0 ;  /* 0x0000000aff007c0c */ /* 0x000fe4000c705670 */
[----:B------:R-:W-:-:S04]  /*00d0*/  ULEA.HI UR4, UR4, UR10, URZ, 0x2 ;  /* 0x0000000a04047291 */ /* 0x000fc8000f8f103f */
[----:B------:R-:W-:-:S04]  /*00e0*/  ULOP3.LUT UR4, UR4, 0xfffffffc, URZ, 0xc0, !UPT ;  /* 0xfffffffc04047892 */ /* 0x000fc8000f8ec03f */
[----:B------:R-:W-:-:S03]  /*00f0*/  UIADD3 UR10, UR10, -UR4, URZ ;  /* 0x800000040a0a7290 */ /* 0x000fc6000fffe03f */
[----:B------:R-:W-:Y:S09]  /*0100*/  @P0 BRA `(.L_x_1) ;  /* 0x0000000000200947 */ /* 0x000ff20003800000 */
[----:B------:R-:W-:Y:S02]  /*0110*/  ULDC.64 UR6, c[0x0][0x198] ;  /* 0x0000660000067ab9 */ /* 0x000fe40000000a00 */
[----:B------:R-:W-:Y:S02]  /*0120*/  UIADD3 UR8, UP0, UR6, 0xf0, URZ ;  /* 0x000000f006087890 */ /* 0x000fe4000ff1e03f */
[----:B------:R-:W-:Y:S02]  /*0130*/  UIADD3 UR6, UP1, UR6, 0x1f0, URZ ;  /* 0x000001f006067890 */ /* 0x000fe4000ff3e03f */
[----:B------:R-:W-:Y:S02]  /*0140*/  UIADD3.X UR9, URZ, UR7, URZ, UP0, !UPT ;  /* 0x000000073f097290 */ /* 0x000fe400087fe43f */
[----:B------:R-:W-:-:S07]  /*0150*/  UIADD3.X UR7, URZ, UR7, URZ, UP1, !UPT ;  /* 0x000000073f077290 */ /* 0x000fce0008ffe43f */
[----:B------:R0:W-:Y:S02]  /*0160*/  UTMACCTL.PF [UR8] ;  /* 0x00000000080079b9 */ /* 0x0001e40008040000 */
[----:B------:R0:W-:Y:S02]  /*0170*/  UTMACCTL.PF [UR6] ;  /* 0x00000000060079b9 */ /* 0x0001e40008040000 */
[----:B0-----:R-:W-:Y:S01]  /*0180*/  NOP ;  /* 0x0000000000007918 */ /* 0x001fe20000000000 */
.L_x_1:
[----:B------:R-:W-:Y:S05]  /*0190*/  BSYNC B0 ;  /* 0x0000000000007941 */ /* 0x000fea0003800000 */
.L_x_0:
[----:B------:R-:W0:Y:S01]  /*01a0*/  SHFL.IDX PT, R2, R0, RZ, 0x1f ;  /* 0x00001fff00027589 */ /* 0x000e2200000e0000 */
[----:B------:R-:W-:Y:S01]  /*01b0*/  UISETP.NE.AND UP0, UPT, UR10, 0x3, UPT ;  /* 0x000000030a00788c */ /* 0x000fe2000bf05270 */
[----:B------:R-:W-:Y:S01]  /*01c0*/  ISETP.NE.AND P1, PT, RZ, UR5, PT ;  /* 0x00000005ff007c0c */ /* 0x000fe2000bf25270 */
[----:B------:R-:W-:Y:S02]  /*01d0*/  UIADD3 UR18, UR5, -0x1, URZ ;  /* 0xffffffff05127890 */ /* 0x000fe4000fffe03f */
[----:B------:R-:W-:Y:S02]  /*01e0*/  UISETP.EQ.OR UP0, UPT, UR10, URZ, !UP0 ;  /* 0x0000003f0a00728c */ /* 0x000fe4000c702670 */
[----:B------:R-:W-:Y:S02]  /*01f0*/  UISETP.GE.U32.AND UP1, UPT, UR18, 0x2, UPT ;  /* 0x000000021200788c */ /* 0x000fe4000bf26070 */
[----:B------:R-:W-:-:S04]  /*0200*/  UISETP.EQ.AND UP0, UPT, UR5, URZ, UP0 ;  /* 0x0000003f0500728c */ /* 0x000fc80008702270 */
[----:B------:R-:W-:-:S04]  /*0210*/  USEL UR60, URZ, 0x1, !UP0 ;  /* 0x000000013f3c7887 */ /* 0x000fc8000c000000 */
[----:B------:R-:W-:Y:S01]  /*0220*/  USEL UR60, UR60, 0x2, UP1 ;  /* 0x000000023c3c7887 */ /* 0x000fe20008800000 */
[----:B0-----:R-:W-:-:S13]  /*0230*/  ISETP.NE.AND P0, PT, R2, RZ, PT ;  /* 0x000000ff0200720c */ /* 0x001fda0003f05270 */
[----:B------:R-:W-:Y:S05]  /*0240*/  @P0 BRA `(.L_x_2) ;  /* 0x0000000000680947 */ /* 0x000fea0003800000 */
[----:B------:R-:W0:Y:S01]  /*0250*/  S2UR UR8, SR_CgaCtaId ;  /* 0x00000000000879c3 */ /* 0x000e220000008800 */
[----:B------:R-:W-:Y:S01]  /*0260*/  UMOV UR4, 0x400 ;  /* 0x0000040000047882 */ /* 0x000fe20000000000 */
[----:B------:R-:W-:Y:S01]  /*0270*/  UMOV UR5, 0x1 ;  /* 0x0000000100057882 */ /* 0x000fe20000000000 */
[----:B------:R-:W-:Y:S01]  /*0280*/  UMOV UR6, 0x100 ;  /* 0x0000010000067882 */ /* 0x000fe20000000000 */
[----:B------:R-:W-:Y:S01]  /*0290*/  ELECT P0, URZ, PT ;  /* 0x00000000003f782f */ /* 0x000fe20003800000 */
[----:B------:R-:W-:-:S04]  /*02a0*/  UIADD3 UR6, -UR6, 0x100000, URZ ;  /* 0x0010000006067890 */ /* 0x000fc8000fffe13f */
[----:B------:R-:W-:Y:S02]  /*02b0*/  USHF.L.U32 UR7, UR6, 0xb, URZ ;  /* 0x0000000b06077899 */ /* 0x000fe4000800063f */
[----:B------:R-:W-:Y:S02]  /*02c0*/  USHF.L.U32 UR6, UR6, 0x1, URZ ;  /* 0x0000000106067899 */ /* 0x000fe4000800063f */
[----:B0-----:R-:W-:Y:S02]  /*02d0*/  ULEA UR8, UR8, UR4, 0x18 ;  /* 0x0000000408087291 */ /* 0x001fe4000f8ec03f */
[----:B------:R-:W-:-:S04]  /*02e0*/  UIADD3 UR4, -UR5, 0x100000, URZ ;  /* 0x0010000005047890 */ /* 0x000fc8000fffe13f */
[----:B------:R-:W-:Y:S02]  /*02f0*/  USHF.L.U32 UR5, UR4, 0xb, URZ ;  /* 0x0000000b04057899 */ /* 0x000fe4000800063f */
[----:B------:R-:W-:Y:S01]  /*0300*/  USHF.L.U32 UR4, UR4, 0x1, URZ ;  /* 0x0000000104047899 */ /* 0x000fe2000800063f */
[----:B------:R-:W0:Y:S11]  /*0310*/  FENCE.VIEW.ASYNC.S ;  /* 0x00000000000073c6 */ /* 0x000e360000000000 */
[----:B0-----:R0:W1:Y:S01]  /*0320*/  SYNCS.EXCH.64 URZ, [UR8], UR4 ;  /* 0x00000004083f75b2 */ /* 0x0010620008000100 */
[----:B------:R0:W2:Y:S01]  /*0330*/  SYNCS.EXCH.64 URZ, [UR8+0x30], UR6 ;  /* 0x00003006083f75b2 */ /* 0x0000a20008000100 */
[----:B------:R0:W3:Y:S01]  /*0340*/  SYNCS.EXCH.64 URZ, [UR8+0x8], UR4 ;  /* 0x00000804083f75b2 */ /* 0x0000e20008000100 */
[----:B------:R0:W4:Y:S01]  /*0350*/  SYNCS.EXCH.64 URZ, [UR8+0x38], UR6 ;  /* 0x00003806083f75b2 */ /* 0x0001220008000100 */
[----:B------:R0:W0:Y:S01]  /*0360*/  SYNCS.EXCH.64 URZ, [UR8+0x10], UR4 ;  /* 0x00001004083f75b2 */ /* 0x0000220008000100 */
[----:B------:R0:W0:Y:S01]  /*0370*/  SYNCS.EXCH.64 URZ, [UR8+0x40], UR6 ;  /* 0x00004006083f75b2 */ /* 0x0000220008000100 */
[----:B------:R0:W0:Y:S01]  /*0380*/  SYNCS.EXCH.64 URZ, [UR8+0x18], UR4 ;  /* 0x00001804083f75b2 */ /* 0x0000220008000100 */
[----:B------:R0:W0:Y:S01]  /*0390*/  SYNCS.EXCH.64 URZ, [UR8+0x48], UR6 ;  /* 0x00004806083f75b2 */ /* 0x0000220008000100 */
[----:B------:R0:W0:Y:S01]  /*03a0*/  SYNCS.EXCH.64 URZ, [UR8+0x20], UR4 ;  /* 0x00002004083f75b2 */ /* 0x0000220008000100 */
[----:B------:R0:W0:Y:S01]  /*03b0*/  SYNCS.EXCH.64 URZ, [UR8+0x50], UR6 ;  /* 0x00005006083f75b2 */ /* 0x0000220008000100 */
[----:B------:R0:W0:Y:S01]  /*03c0*/  SYNCS.EXCH.64 URZ, [UR8+0x28], UR4 ;  /* 0x00002804083f75b2 */ /* 0x0000220008000100 */
[----:B------:R0:W0:Y:S01]  /*03d0*/  SYNCS.EXCH.64 URZ, [UR8+0x58], UR6 ;  /* 0x00005806083f75b2 */ /* 0x0000220008000100 */
[----:B------:R-:W-:Y:S01]  /*03e0*/  NOP ;  /* 0x0000000000007918 */ /* 0x000fe20000000000 */
.L_x_2:
[----:B------:R-:W5:Y:S01]  /*03f0*/  SHFL.IDX PT, R0, R0, RZ, 0x1f ;  /* 0x00001fff00007589 */ /* 0x000f6200000e0000 */
[----:B------:R-:W-:Y:S01]  /*0400*/  ELECT P0, URZ, PT ;  /* 0x00000000003f782f */ /* 0x000fe20003800000 */
[----:B------:R-:W1:Y:S01]  /*0410*/  S2UR UR17, SR_CTAID.Y ;  /* 0x00000000001179c3 */ /* 0x000e620000002600 */
[----:B0-----:R-:W-:Y:S01]  /*0420*/  ULDC UR5, c[0x0][0x65c] ;  /* 0x0001970000057ab9 */ /* 0x001fe20000000800 */
[----:B------:R-:W-:Y:S01]  /*0430*/  UMOV UR12, 0x20 ;  /* 0x00000020000c7882 */ /* 0x000fe20000000000 */
[----:B------:R-:W-:Y:S01]  /*0440*/  UISETP.NE.AND UP2, UPT, UR5, 0x1, UPT ;  /* 0x000000010500788c */ /* 0x000fe2000bf45270 */
[----:B------:R-:W-:Y:S01]  /*0450*/  NOP ;  /* 0x0000000000007918 */ /* 0x000fe20000000000 */
[----:B------:R-:W-:Y:S02]  /*0460*/  NOP ;  /* 0x0000000000007918 */ /* 0x000fe40000000000 */
[----:B------:R-:W-:Y:S01]  /*0470*/  UP2UR UR7, UPR, URZ, 0x4 ;  /* 0x000000043f077883 */ /* 0x000fe20008000000 */
[----:B------:R-:W0:Y:S01]  /*0480*/  S2UR UR4, SR_CTAID.X ;  /* 0x00000000000479c3 */ /* 0x000e220000002500 */
[----:B------:R-:W-:-:S02]  /*0490*/  PLOP3.LUT P2, PT, PT, PT, UP2, 0x80, 0x0 ;  /* 0x000000000000781c */ /* 0x000fc40003f4f028 */
[----:B------:R-:W-:Y:S02]  /*04a0*/  PLOP3.LUT P4, PT, PT, PT, UP2, 0x80, 0x0 ;  /* 0x000000000000781c */ /* 0x000fe40003f8f028 */
[----:B------:R-:W-:Y:S01]  /*04b0*/  IMAD.U32 R6, RZ, RZ, UR7 ;  /* 0x00000007ff067e24 */ /* 0x000fe2000f8e00ff */
[----:B------:R-:W-:Y:S01]  /*04c0*/  @UP2 ULDC UR14, c[0x0][0x10] ;  /* 0x00000400000e2ab9 */ /* 0x000fe20000000800 */
[----:B------:R-:W-:Y:S01]  /*04d0*/  @UP2 UMOV UR9, URZ ;  /* 0x0000003f00092c82 */ /* 0x000fe20008000000 */
[----:B------:R-:W-:Y:S01]  /*04e0*/  @!UP2 ULDC UR11, c[0x0][0xc] ;  /* 0x00000300000baab9 */ /* 0x000fe20000000800 */
[----:B------:R-:W-:Y:S01]  /*04f0*/  PLOP3.LUT P3, PT, PT, PT, UP2, 0x80, 0x0 ;  /* 0x000000000000781c */ /* 0x000fe20003f6f028 */
[----:B------:R0:W-:Y:S01]  /*0500*/  STL [R1+0x11c], R6 ;  /* 0x00011c0601007387 */ /* 0x0001e20000100800 */
[----:B-----5:R-:W-:Y:S01]  /*0510*/  ISETP.NE.OR P0, PT, R0, RZ, !P0 ;  /* 0x000000ff0000720c */ /* 0x020fe20004705670 */
[----:B-1----:R-:W-:Y:S02]  /*0520*/  @UP2 UMOV UR7, UR17 ;  /* 0x0000001100072c82 */ /* 0x002fe40008000000 */
[----:B------:R-:W-:Y:S01]  /*0530*/  @UP2 UMOV UR8, UR7 ;  /* 0x0000000700082c82 */ /* 0x000fe20008000000 */
[----:B------:R-:W-:Y:S01]  /*0540*/  @!UP2 UMOV UR7, UR17 ;  /* 0x000000110007ac82 */ /* 0x000fe20008000000 */
[----:B0-----:R-:W-:-:S08]  /*0550*/  @UP2 UIMAD.WIDE.U32 UR14, UR4, UR14, UR8 ;  /* 0x0000000e040e22a5 */ /* 0x001fd0000f8e0008 */
[----:B------:R-:W-:Y:S01]  /*0560*/  VOTEU.ALL UP0, P0 ;  /* 0x00000000003f7886 */ /* 0x000fe20000000000 */
[----:B------:R-:W-:Y:S01]  /*0570*/  VOTEU.ALL UP1, P0 ;  /* 0x00000000003f7886 */ /* 0x000fe20000020000 */
[----:B------:R-:W-:-:S03]  /*0580*/  IMAD.U32 R2, RZ, RZ, UR14 ;  /* 0x0000000eff027e24 */ /* 0x000fc6000f8e00ff */
[----:B------:R-:W0:Y:S01]  /*0590*/  @!UP0 S2UR UR6, SR_CgaCtaId ;  /* 0x00000000000689c3 */ /* 0x000e220000008800 */
[----:B------:R-:W-:Y:S01]  /*05a0*/  @!UP0 UMOV UR5, 0x400 ;  /* 0x0000040000058882 */ /* 0x000fe20000000000 */
[----:B------:R-:W-:-:S04]  /*05b0*/  @!UP0 UIADD3 UR12, -UR12, 0x100000, URZ ;  /* 0x001000000c0c8890 */ /* 0x000fc8000fffe13f */
[----:B------:R-:W-:Y:S02]  /*05c0*/  @!UP0 USHF.L.U32 UR13, UR12, 0xb, URZ ;  /* 0x0000000b0c0d8899 */ /* 0x000fe4000800063f */
[----:B------:R-:W-:Y:S01]  /*05d0*/  @!UP0 USHF.L.U32 UR12, UR12, 0x1, URZ ;  /* 0x000000010c0c8899 */ /* 0x000fe2000800063f */
[----:B------:R-:W-:Y:S01]  /*05e0*/  IMAD.U32 R3, RZ, RZ, UR15 ;  /* 0x0000000fff037e24 */ /* 0x000fe2000f8e00ff */
[----:B0-----:R-:W-:Y:S01]  /*05f0*/  @!UP0 ULEA UR16, UR6, UR5, 0x18 ;  /* 0x0000000506108291 */ /* 0x001fe2000f8ec03f */
[----:B------:R-:W-:Y:S01]  /*0600*/  VOTEU.ALL UP0, P0 ;  /* 0x00000000003f7886 */ /* 0x000fe20000000000 */
[----:B------:R-:W-:Y:S01]  /*0610*/  PLOP3.LUT P0, PT, PT, PT, UP2, 0x80, 0x0 ;  /* 0x000000000000781c */ /* 0x000fe20003f0f028 */
[----:B------:R-:W-:Y:S01]  /*0620*/  UMOV UR5, URZ ;  /* 0x0000003f00057c82 */ /* 0x000fe20008000000 */
[----:B------:R-:W-:Y:S01]  /*0630*/  @UP2 UMOV UR6, URZ ;  /* 0x0000003f00062c82 */ /* 0x000fe20008000000 */
[----:B------:R-:W-:Y:S02]  /*0640*/  @!UP2 UIMAD.WIDE.U32 UR8, UR11, UR7, UR4 ;  /* 0x000000070b08a2a5 */ /* 0x000fe4000f8e0004 */
[----:B------:R-:W-:-:S04]  /*0650*/  @UP2 UIADD3 UR6, UR15, UR6, URZ ;  /* 0x000000060f062290 */ /* 0x000fc8000fffe03f */
[----:B------:R-:W-:Y:S01]  /*0660*/  IMAD.U32 R5, RZ, RZ, UR9 ;  /* 0x00000009ff057e24 */ /* 0x000fe2000f8e00ff */
[----:B------:R-:W0:Y:S02]  /*0670*/  FENCE.VIEW.ASYNC.S ;  /* 0x00000000000073c6 */ /* 0x000e240000000000 */
[----:B0-----:R0:W2:Y:S01]  /*0680*/  @!UP0 SYNCS.EXCH.64 URZ, [UR16+0x70], UR12 ;  /* 0x0000700c103f85b2 */ /* 0x0010a20008000100 */
[----:B------:R-:W-:Y:S02]  /*0690*/  @P2 IMAD.U32 R7, RZ, RZ, UR6 ;  /* 0x00000006ff072e24 */ /* 0x000fe4000f8e00ff */
[----:B------:R-:W-:Y:S02]  /*06a0*/  @P0 IMAD.MOV.U32 R8, RZ, RZ, R2 ;  /* 0x000000ffff080224 */ /* 0x000fe400078e0002 */
[----:B------:R-:W-:Y:S02]  /*06b0*/  IMAD.U32 R2, RZ, RZ, UR8 ;  /* 0x00000008ff027e24 */ /* 0x000fe4000f8e00ff */
[----:B------:R-:W-:-:S02]  /*06c0*/  @!P4 IMAD.MOV.U32 R7, RZ, RZ, R5 ;  /* 0x000000ffff07c224 */ /* 0x000fc400078e0005 */
[----:B------:R-:W-:Y:S02]  /*06d0*/  @!P3 IMAD.MOV.U32 R8, RZ, RZ, R2 ;  /* 0x000000ffff08b224 */ /* 0x000fe400078e0002 */
[----:B------:R-:W-:Y:S01]  /*06e0*/  IMAD.U32 R3, RZ, RZ, UR9 ;  /* 0x00000009ff037e24 */ /* 0x000fe2000f8e00ff */
[----:B------:R0:W-:Y:S01]  /*06f0*/  STL [R1+0x108], R7 ;  /* 0x0001080701007387 */ /* 0x0001e20000100800 */
[----:B------:R-:W-:-:S03]  /*0700*/  IMAD.U32 R4, RZ, RZ, UR8 ;  /* 0x00000008ff047e24 */ /* 0x000fc6000f8e00ff */
[----:B------:R0:W-:Y:S01]  /*0710*/  STL [R1+0x10c], R8 ;  /* 0x00010c0801007387 */ /* 0x0001e20000100800 */
[----:B------:R0:W2:Y:S01]  /*0720*/  @!UP1 SYNCS.EXCH.64 URZ, [UR16+0x78], UR12 ;  /* 0x0000780c103f95b2 */ /* 0x0000a20008000100 */
[----:B------:R-:W-:Y:S01]  /*0730*/  NOP ;  /* 0x0000000000007918 */ /* 0x000fe20000000000 */
[----:B--234-:R-:W-:Y:S06]  /*0740*/  BAR.SYNC.DEFER_BLOCKING 0x0 ;  /* 0x0000000000007b1d */ /* 0x01cfec0000010000 */
[----:B------:R-:W-:Y:S05]  /*0750*/  @!P1 BRA `(.L_x_3) ;  /* 0x00000154003c9947 */ /* 0x000fea0003800000 */
[----:B------:R-:W-:-:S06]  /*0760*/  UISETP.GT.U32.AND UP0, UPT, UR18, 0x1, UPT ;  /* 0x000000011200788c */ /* 0x000fcc000bf04070 */
[----:B------:R-:W-:-:S13]  /*0770*/  PLOP3.LUT P0, PT, PT, PT, UP0, 0x80, 0x0 ;  /* 0x000000000000781c */ /* 0x000fda0003f0f008 */
[----:B0-----:R-:W-:Y:S05]  /*0780*/  @P0 EXIT ;  /* 0x000000000000094d */ /* 0x001fea0003800000 */
[----:B------:R-:W-:Y:S01]  /*0790*/  UMOV UR6, 0xffffffff ;  /* 0xffffffff00067882 */ /* 0x000fe20000000000 */
[----:B------:R-:W-:Y:S01]  /*07a0*/  ULDC.64 UR8, c[0x0][0x650] ;  /* 0x0001940000087ab9 */ /* 0x000fe20000000a00 */
[----:B------:R-:W-:Y:S01]  /*07b0*/  IMAD.U32 R2, RZ, RZ, UR6 ;  /* 0x00000006ff027e24 */ /* 0x000fe2000f8e00ff */
[----:B------:R-:W-:Y:S01]  /*07c0*/  ISETP.GE.U32.AND P0, PT, R8, UR8, PT ;  /* 0x0000000808007c0c */ /* 0x000fe2000bf06070 */
[----:B------:R-:W-:Y:S01]  /*07d0*/  UMOV UR8, 0xffffffff ;  /* 0xffffffff00087882 */ /* 0x000fe20000000000 */
[----:B------:R-:W-:Y:S01]  /*07e0*/  IMAD.U32 R3, RZ, RZ, UR6 ;  /* 0x00000006ff037e24 */ /* 0x000fe2000f8e00ff */
[----:B------:R-:W-:Y:S01]  /*07f0*/  PRMT R0, RZ, 0x7610, R0 ;  /* 0x00007610ff007816 */ /* 0x000fe20000000000 */
[----:B------:R0:W-:Y:S01]  /*0800*/  STL [R1+0xf4], R2 ;  /* 0x0000f40201007387 */ /* 0x0001e20000100800 */
[----:B------:R-:W-:Y:S01]  /*0810*/  ISETP.GE.U32.AND.EX P0, PT, R7, UR9, PT, P0 ;  /* 0x0000000907007c0c */ /* 0x000fe2000bf06100 */
[----:B0-----:R-:W-:-:S05]  /*0820*/  IMAD.U32 R2, RZ, RZ, UR8 ;  /* 0x00000008ff027e24 */ /* 0x001fca000f8e00ff */
[----:B------:R0:W-:Y:S04]  /*0830*/  STL [R1+0xf0], R2 ;  /* 0x0000f00201007387 */ /* 0x0001e80000100800 */
[----:B------:R0:W-:Y:S03]  /*0840*/  STL [R1+0x110], R3 ;  /* 0x0001100301007387 */ /* 0x0001e60000100800 */
[----:B------:R-:W-:Y:S05]  /*0850*/  @P0 BRA `(.L_x_4) ;  /* 0x00000004009c0947 */ /* 0x000fea0003800000 */
[----:B------:R-:W-:Y:S01]  /*0860*/  I2FP.F32.U32 R0, UR4 ;  /* 0x0000000400007c45 */ /* 0x000fe20008201000 */
[----:B------:R-:W-:Y:S01]  /*0870*/  ULDC.64 UR16, c[0x0][0x628] ;  /* 0x00018a0000107ab9 */ /* 0x000fe20000000a00 */
[----:B------:R-:W-:Y:S01]  /*0880*/  ULDC UR6, c[0x0][0x150] ;  /* 0x0000540000067ab9 */ /* 0x000fe20000000800 */
[----:B------:R-:W-:Y:S01]  /*0890*/  ISETP.NE.U32.AND P0, PT, RZ, UR16, PT ;  /* 0x00000010ff007c0c */ /* 0x000fe2000bf05070 */
[----:B------:R-:W-:Y:S01]  /*08a0*/  ULDC UR15, c[0x0][0x630] ;  /* 0x00018c00000f7ab9 */ /* 0x000fe20000000800 */
[----:B------:R-:W-:Y:S01]  /*08b0*/  FMUL R0, R0, UR6 ;  /* 0x0000000600007c20 */ /* 0x000fe20008400000 */
[----:B------:R-:W-:Y:S01]  /*08c0*/  R2UR UR18, R8 ;  /* 0x00000000081272ca */ /* 0x000fe200000e0000 */
[----:B------:R-:W-:Y:S01]  /*08d0*/  ULDC UR20, c[0x0][0x154] ;  /* 0x0000550000147ab9 */ /* 0x000fe20000000800 */
[----:B------:R-:W-:Y:S01]  /*08e0*/  ISETP.NE.AND.EX P0, PT, RZ, UR17, PT, P0 ;  /* 0x00000011ff007c0c */ /* 0x000fe2000bf05300 */
[----:B0-----:R0:W1:Y:S01]  /*08f0*/  F2I.U32.TRUNC.NTZ R2, R0 ;  /* 0x0000000000027305 */ /* 0x001062000020f000 */
[----:B------:R-:W-:-:S02]  /*0900*/  R2UR UR19, R7 ;  /* 0x00000000071372ca */ /* 0x000fc400000e0000 */
[----:B------:R-:W-:Y:S02]  /*0910*/  R2UR UR8, R8 ;  /* 0x00000000080872ca */ /* 0x000fe400000e0000 */
[----:B------:R-:W-:-:S07]  /*0920*/  R2UR UR9, R7 ;  /* 0x00000000070972ca */ /* 0x000fce00000e0000 */
[----:B0-----:R-:W-:Y:S08]  /*0930*/  @!P0 BRA `(.L_x_5) ;  /* 0x0000000000308947 */ /* 0x001ff00003800000 */
[----:B------:R-:W-:Y:S01]  /*0940*/  R2UR UR8, R8 ;  /* 0x00000000080872ca */ /* 0x000fe200000e0000 */
[----:B------:R-:W-:Y:S01]  /*0950*/  ULDC UR6, c[0x0][0x634] ;  /* 0x00018d0000067ab9 */ /* 0x000fe20000000800 */
[----:B------:R-:W-:-:S11]  /*0960*/  R2UR UR14, R7 ;  /* 0x00000000070e72ca */ /* 0x000fd600000e0000 */
[----:B------:R-:W-:-:S04]  /*0970*/  UIADD3 UR6, UP0, UR8, UR6, URZ ;  /* 0x0000000608067290 */ /* 0x000fc8000ff1e03f */
[----:B------:R-:W-:-:S04]  /*0980*/  UIADD3.X UR14, URZ, UR14, URZ, UP0, !UPT ;  /* 0x0000000e3f0e7290 */ /* 0x000fc800087fe43f */
[----:B------:R-:W-:-:S04]  /*0990*/  UIMAD.WIDE.U32 UR8, UR14, UR16, URZ ;  /* 0x000000100e0872a5 */ /* 0x000fc8000f8e003f */
[----:B------:R-:W-:Y:S02]  /*09a0*/  UIMAD.WIDE.U32 UR10, UP0, UR6, UR17, UR8 ;  /* 0x00000011060a72a5 */ /* 0x000fe4000f800008 */
[----:B------:R-:W-:Y:S02]  /*09b0*/  UIMAD.WIDE.U32 UR8, UR6, UR16, URZ ;  /* 0x00000010060872a5 */ /* 0x000fe4000f8e003f */
[----:B------:R-:W-:Y:S02]  /*09c0*/  UIADD3.X UR13, URZ, URZ, URZ, UP0, !UPT ;  /* 0x0000003f3f0d7290 */ /* 0x000fe400087fe43f */
[----:B------:R-:W-:Y:S01]  /*09d0*/  UIADD3 URZ, UP0, UR9, UR10, URZ ;  /* 0x0000000a093f7290 */ /* 0x000fe2000ff1e03f */
[----:B------:R-:W-:-:S03]  /*09e0*/  UMOV UR12, UR11 ;  /* 0x0000000b000c7c82 */ /* 0x000fc60008000000 */
[----:B------:R-:W-:-:S12]  /*09f0*/  UIMAD.WIDE.U32.X UR8, UR14, UR17, UR12, UP0 ;  /* 0x000000110e0872a5 */ /* 0x000fd800080e040c */
.L_x_5:
[----:B------:R-:W-:Y:S01]  /*0a00*/  USHF.R.U64 UR5, UR8, UR15, UR9 ;  /* 0x0000000f08057299 */ /* 0x000fe20008001209 */
[----:B------:R-:W-:Y:S01]  /*0a10*/  I2FP.F32.U32 R0, UR7 ;  /* 0x0000000700007c45 */ /* 0x000fe20008201000 */
[----:B------:R-:W-:Y:S01]  /*0a20*/  USHF.R.U32.HI UR6, URZ, UR15, UR9 ;  /* 0x0000000f3f067299 */ /* 0x000fe20008011609 */
[----:B-1----:R-:W-:Y:S01]  /*0a30*/  R2UR UR12, R2 ;  /* 0x00000000020c72ca */ /* 0x002fe200000e0000 */
[----:B------:R-:W-:Y:S02]  /*0a40*/  UIADD3 UR15, UP0, URZ, -UR5, URZ ;  /* 0x800000053f0f7290 */ /* 0x000fe4000ff1e03f */
[----:B------:R-:W-:Y:S01]  /*0a50*/  FMUL R0, R0, UR20 ;  /* 0x0000001400007c20 */ /* 0x000fe20008400000 */
[----:B------:R-:W-:Y:S01]  /*0a60*/  ULDC.64 UR8, c[0x0][0x620] ;  /* 0x0001880000087ab9 */ /* 0x000fe20000000a00 */
[----:B------:R-:W-:Y:S01]  /*0a70*/  UIADD3.X UR6, URZ, ~UR6, URZ, UP0, !UPT ;  /* 0x800000063f067290 */ /* 0x000fe200087fe43f */
[----:B------:R-:W-:Y:S01]  /*0a80*/  UMOV UR10, UR18 ;  /* 0x00000012000a7c82 */ /* 0x000fe20008000000 */
[----:B------:R-:W-:-:S02]  /*0a90*/  UMOV UR11, UR19 ;  /* 0x00000013000b7c82 */ /* 0x000fc40008000000 */
[----:B------:R-:W-:Y:S01]  /*0aa0*/  UIMAD UR6, UR6, UR8, URZ ;  /* 0x00000008060672a4 */ /* 0x000fe2000f8e023f */
[----:B------:R-:W0:Y:S01]  /*0ab0*/  F2I.U32.TRUNC.NTZ R0, R0 ;  /* 0x0000000000007305 */ /* 0x000e22000020f000 */
[----:B------:R-:W-:Y:S02]  /*0ac0*/  UIMAD.WIDE.U32 UR10, UR15, UR8, UR10 ;  /* 0x000000080f0a72a5 */ /* 0x000fe4000f8e000a */
[----:B------:R-:W-:Y:S01]  /*0ad0*/  UIMAD UR15, UR15, UR9, UR6 ;  /* 0x000000090f0f72a4 */ /* 0x000fe2000f8e0206 */
[----:B------:R-:W-:Y:S01]  /*0ae0*/  ULDC UR22, c[0x0][0x658] ;  /* 0x0001960000167ab9 */ /* 0x000fe20000000800 */
[----:B------:R-:W-:Y:S02]  /*0af0*/  UMOV UR20, 0xffffffff ;  /* 0xffffffff00147882 */ /* 0x000fe40000000000 */
[----:B------:R-:W-:Y:S01]  /*0b00*/  UIADD3 UR15, UR11, UR15, URZ ;  /* 0x0000000f0b0f7290 */ /* 0x000fe2000fffe03f */
[----:B------:R-:W-:Y:S01]  /*0b10*/  ULDC UR16, c[0x0][0x618] ;  /* 0x0001860000107ab9 */ /* 0x000fe20000000800 */
[----:B------:R-:W-:Y:S01]  /*0b20*/  ULDC.64 UR8, c[0x0][0x640] ;  /* 0x0001900000087ab9 */ /* 0x000fe20000000a00 */
[----:B------:R-:W-:Y:S01]  /*0b30*/  USHF.L.U32 UR11, UR20, UR22, URZ ;  /* 0x00000016140b7299 */ /* 0x000fe2000800063f */
[----:B------:R-:W-:Y:S01]  /*0b40*/  ISETP.NE.U32.AND P0, PT, RZ, UR8, PT ;  /* 0x00000008ff007c0c */ /* 0x000fe2000bf05070 */
[----:B------:R-:W-:-:S02]  /*0b50*/  USHF.R.U64 UR20, UR10, UR16, UR15 ;  /* 0x000000100a147299 */ /* 0x000fc4000800120f */
[----:B------:R-:W-:Y:S01]  /*0b60*/  USHF.R.U32.HI UR10, URZ, UR16, UR15 ;  /* 0x000000103f0a7299 */ /* 0x000fe2000801160f */
[----:B0-----:R-:W-:Y:S01]  /*0b70*/  R2UR UR14, R0 ;  /* 0x00000000000e72ca */ /* 0x001fe200000e0000 */
[----:B------:R-:W-:Y:S01]  /*0b80*/  ULDC UR18, c[0x0][0x608] ;  /* 0x0001820000127ab9 */ /* 0x000fe20000000800 */
[----:B------:R-:W-:Y:S01]  /*0b90*/  ISETP.NE.AND.EX P0, PT, RZ, UR9, PT, P0 ;  /* 0x00000009ff007c0c */ /* 0x000fe2000bf05300 */
[----:B------:R-:W-:Y:S02]  /*0ba0*/  USHF.R.U64 UR24, UR20, UR18, UR10 ;  /* 0x0000001214187299 */ /* 0x000fe4000800120a */
[----:B------:R-:W-:Y:S01]  /*0bb0*/  USHF.R.U32.HI UR10, URZ, UR18, UR10 ;  /* 0x000000123f0a7299 */ /* 0x000fe2000801160a */
[----:B------:R-:W-:Y:S01]  /*0bc0*/  UMOV UR17, 0x1 ;  /* 0x0000000100117882 */ /* 0x000fe20000000000 */
[----:B------:R-:W-:Y:S02]  /*0bd0*/  UIADD3 UR12, -UR12, URZ, URZ ;  /* 0x0000003f0c0c7290 */ /* 0x000fe4000fffe13f */
[----:B------:R-:W-:-:S02]  /*0be0*/  USHF.R.U64 UR25, UR24, UR22, UR10 ;  /* 0x0000001618197299 */ /* 0x000fc4000800120a */
[----:B------:R-:W-:Y:S01]  /*0bf0*/  USHF.L.U32 UR16, UR17, UR22, URZ ;  /* 0x0000001611107299 */ /* 0x000fe2000800063f */
[----:B------:R-:W-:Y:S01]  /*0c00*/  ULDC UR13, c[0x0][0x144] ;  /* 0x00005100000d7ab9 */ /* 0x000fe20000000800 */
[----:B------:R-:W-:Y:S01]  /*0c10*/  ULDC UR6, c[0x0][0x600] ;  /* 0x0001800000067ab9 */ /* 0x000fe20000000800 */
[----:B------:R-:W-:Y:S02]  /*0c20*/  ULOP3.LUT UR17, URZ, UR11, URZ, 0x33, !UPT ;  /* 0x0000000b3f117292 */ /* 0x000fe4000f8e333f */
[----:B------:R-:W-:Y:S02]  /*0c30*/  USHF.R.U32.HI UR11, URZ, UR22, UR10 ;  /* 0x000000163f0b7299 */ /* 0x000fe4000801160a */
[----:B------:R-:W-:Y:S02]  /*0c40*/  UIADD3 UR19, UR6, -0x1, URZ ;  /* 0xffffffff06137890 */ /* 0x000fe4000fffe03f */
[----:B------:R-:W-:Y:S02]  /*0c50*/  UIADD3 UR21, -UR14, URZ, URZ ;  /* 0x0000003f0e157290 */ /* 0x000fe4000fffe13f */
[----:B------:R-:W-:Y:S01]  /*0c60*/  UIMAD UR4, UR13, UR12, UR4 ;  /* 0x0000000c0d0472a4 */ /* 0x000fe2000f8e0204 */
[----:B------:R-:W-:Y:S01]  /*0c70*/  ULDC UR26, c[0x0][0x148] ;  /* 0x00005200001a7ab9 */ /* 0x000fe20000000800 */
[----:B------:R-:W-:Y:S01]  /*0c80*/  ULDC UR22, c[0x0][0x648] ;  /* 0x0001920000167ab9 */ /* 0x000fe20000000800 */
[----:B------:R-:W-:Y:S01]  /*0c90*/  ULDC UR23, c[0x0][0x638] ;  /* 0x00018e0000177ab9 */ /* 0x000fe20000000800 */
[----:B------:R-:W-:Y:S01]  /*0ca0*/  UMOV UR10, UR25 ;  /* 0x00000019000a7c82 */ /* 0x000fe20008000000 */
[----:B------:R-:W-:Y:S07]  /*0cb0*/  @!P0 BRA `(.L_x_6) ;  /* 0x0000000000308947 */ /* 0x000fee0003800000 */
[----:B------:R-:W-:Y:S02]  /*0cc0*/  ULDC UR14, c[0x0][0x64c] ;  /* 0x00019300000e7ab9 */ /* 0x000fe40000000800 */
        /* <DEDUP_REMOVED lines=8> */
[----:B------:R-:W-:-:S07]  /*0d50*/  UIMAD.WIDE.U32.X UR8, UR18, UR9, UR14, UP0 ;  /* 0x00000009120872a5 */ /* 0x000fce00080e040e */
[----:B------:R-:W-:Y:S01]  /*0d60*/  UMOV UR10, UR8 ;  /* 0x00000008000a7c82 */ /* 0x000fe20008000000 */
[----:B------:R-:W-:-:S05]  /*0d70*/  UMOV UR11, UR9 ;  /* 0x00000009000b7c82 */ /* 0x000fca0008000000 */
.L_x_6:
[----:B------:R-:W-:Y:S01]  /*0d80*/  R2UR UR8, R6 ;  /* 0x00000000060872ca */ /* 0x000fe200000e0000 */
[----:B------:R-:W-:Y:S01]  /*0d90*/  ULOP3.LUT UR17, UR24, UR17, URZ, 0xc0, !UPT ;  /* 0x0000001118117292 */ /* 0x000fe2000f8ec03f */
[----:B------:R-:W-:Y:S01]  /*0da0*/  IMAD.MOV.U32 R0, RZ, RZ, 0x1 ;  /* 0x00000001ff007424 */ /* 0x000fe200078e00ff */
[----:B------:R-:W-:-:S10]  /*0db0*/  ULOP3.LUT UR19, UR20, UR19, URZ, 0xc0, !UPT ;  /* 0x0000001314137292 */ /* 0x000fd4000f8ec03f */
[----:B------:R-:W-:Y:S02]  /*0dc0*/  UISETP.NE.AND UP0, UPT, UR8, URZ, UPT ;  /* 0x0000003f0800728c */ /* 0x000fe4000bf05270 */
[----:B------:R-:W-:-:S04]  /*0dd0*/  USHF.R.U64 UR8, UR10, UR22, UR11 ;  /* 0x000000160a087299 */ /* 0x000fc8000800120b */
[----:B------:R-:W-:-:S05]  /*0de0*/  UIMAD UR16, UR16, UR8, UR17 ;  /* 0x00000008101072a4 */ /* 0x000fca000f8e0211 */
[----:B------:R-:W-:Y:S02]  /*0df0*/  @UP0 UIMAD UR4, UR26, UR21, UR7 ;  /* 0x000000151a0402a4 */ /* 0x000fe4000f8e0207 */
[----:B------:R-:W-:-:S03]  /*0e00*/  UIADD3 UR7, -UR8, URZ, URZ ;  /* 0x0000003f08077290 */ /* 0x000fc6000fffe13f */
[----:B------:R-:W-:Y:S01]  /*0e10*/  ULDC UR8, c[0x0][0x610] ;  /* 0x0001840000087ab9 */ /* 0x000fe20000000800 */
[----:B------:R-:W-:Y:S02]  /*0e20*/  UIMAD UR7, UR7, UR23, UR25 ;  /* 0x00000017070772a4 */ /* 0x000fe4000f8e0219 */
[----:B------:R-:W-:Y:S02]  /*0e30*/  UIMAD UR4, UR16, UR8, UR4 ;  /* 0x00000008100472a4 */ /* 0x000fe4000f8e0204 */
[----:B------:R-:W-:-:S04]  /*0e40*/  UIMAD UR7, UR7, UR6, UR19 ;  /* 0x00000006070772a4 */ /* 0x000fc8000f8e0213 */
[----:B------:R-:W-:Y:S02]  /*0e50*/  USEL UR6, UR7, UR4, !UP0 ;  /* 0x0000000407067287 */ /* 0x000fe4000c000000 */
[----:B------:R-:W-:-:S04]  /*0e60*/  USEL UR4, UR4, UR7, !UP0 ;  /* 0x0000000704047287 */ /* 0x000fc8000c000000 */
[----:B------:R-:W-:Y:S02]  /*0e70*/  IMAD.U32 R2, RZ, RZ, UR6 ;  /* 0x00000006ff027e24 */ /* 0x000fe4000f8e00ff */
[----:B------:R-:W-:-:S03]  /*0e80*/  IMAD.U32 R3, RZ, RZ, UR4 ;  /* 0x00000004ff037e24 */ /* 0x000fc6000f8e00ff */
[----:B------:R0:W-:Y:S04]  /*0e90*/  STL [R1+0xf0], R2 ;  /* 0x0000f00201007387 */ /* 0x0001e80000100800 */
[----:B------:R1:W-:Y:S01]  /*0ea0*/  STL [R1+0xf4], R3 ;  /* 0x0000f40301007387 */ /* 0x0003e20000100800 */
[----:B0-----:R-:W-:-:S05]  /*0eb0*/  IMAD.U32 R2, RZ, RZ, UR5 ;  /* 0x00000005ff027e24 */ /* 0x001fca000f8e00ff */
[----:B------:R1:W-:Y:S02]  /*0ec0*/  STL [R1+0x110], R2 ;  /* 0x0001100201007387 */ /* 0x0003e40000100800 */
.L_x_4:
[----:B------:R-:W-:-:S08]  /*0ed0*/  NOP ;  /* 0x0000000000007918 */ /* 0x000fd00000000000 */
[----:B------:R-:W2:Y:S02]  /*0ee0*/  USETMAXREG.TRY_ALLOC.CTAPOOL UP0, 0xf0 ;  /* 0x000000f0000079c8 */ /* 0x000ea40008000600 */
[----:B--2---:R-:W-:-:S13]  /*0ef0*/  PLOP3.LUT P0, PT, PT, PT, UP0, 0x80, 0x0 ;  /* 0x000000000000781c */ /* 0x004fda0003f0f008 */
[----:B------:R-:W-:Y:S05]  /*0f00*/  @!P0 BRA `(.L_x_4) ;  /* 0xfffffffc00f08947 */ /* 0x000fea000383ffff */
[----:B------:R-:W-:Y:S01]  /*0f10*/  ULDC.64 UR4, c[0x0][0x598] ;  /* 0x0001660000047ab9 */ /* 0x000fe20000000a00 */
[----:B------:R-:W-:Y:S01]  /*0f20*/  ULDC.64 UR36, c[0x0][0x208] ;  /* 0x0000820000247ab9 */ /* 0x000fe20000000a00 */
[----:B------:R-:W-:-:S04]  /*0f30*/  ISETP.NE.U32.AND P0, PT, RZ, UR4, PT ;  /* 0x00000004ff007c0c */ /* 0x000fc8000bf05070 */
[----:B------:R-:W-:-:S13]  /*0f40*/  ISETP.NE.AND.EX P0, PT, RZ, UR5, PT, P0 ;  /* 0x00000005ff007c0c */ /* 0x000fda000bf05300 */
[----:B------:R-:W-:Y:S05]  /*0f50*/  @!P0 BRA `(.L_x_7) ;  /* 0x00000000001c8947 */ /* 0x000fea0003800000 */
[----:B01----:R-:W0:Y:S02]  /*0f60*/  LDC.64 R2, c[0x0][0x598] ;  /* 0x00016600ff027b82 */ /* 0x003e240000000a00 */
[----:B0-----:R-:W2:Y:S02]  /*0f70*/  LDG.E.64 R2, desc[UR36][R2.64] ;  /* 0x0000002402027981 */ /* 0x001ea4000c1e1b00 */
[----:B--2---:R-:W-:-:S04]  /*0f80*/  ISETP.NE.U32.AND P0, PT, R2, RZ, PT ;  /* 0x000000ff0200720c */ /* 0x004fc80003f05070 */
[----:B------:R-:W-:-:S13]  /*0f90*/  ISETP.NE.AND.EX P0, PT, R3, RZ, PT, P0 ;  /* 0x000000ff0300720c */ /* 0x000fda0003f05300 */
[----:B------:R-:W-:Y:S05]  /*0fa0*/  @!P0 BRA `(.L_x_7) ;  /* 0x0000000000088947 */ /* 0x000fea0003800000 */
[----:B------:R0:W5:Y:S01]  /*0fb0*/  LD.E R17, desc[UR36][R2.64] ;  /* 0x0000002402117980 */ /* 0x000162000c101900 */
[----:B------:R-:W-:Y:S05]  /*0fc0*/  BRA `(.L_x_8) ;  /* 0x0000000000247947 */ /* 0x000fea0003800000 */
.L_x_7:
[----:B------:R-:W-:Y:S02]  /*0fd0*/  ULDC.64 UR4, c[0x0][0x588] ;  /* 0x0001620000047ab9 */ /* 0x000fe40000000a00 */
[----:B------:R-:W-:-:S04]  /*0fe0*/  ISETP.NE.U32.AND P0, PT, RZ, UR4, PT ;  /* 0x00000004ff007c0c */ /* 0x000fc8000bf05070 */
[----:B------:R-:W-:-:S13]  /*0ff0*/  ISETP.NE.AND.EX P0, PT, RZ, UR5, PT, P0 ;  /* 0x00000005ff007c0c */ /* 0x000fda000bf05300 */
[----:B------:R-:W-:Y:S05]  /*1000*/  @!P0 BRA `(.L_x_9) ;  /* 0x00000000000c8947 */ /* 0x000fea0003800000 */
[----:B01----:R-:W0:Y:S02]  /*1010*/  LDC.64 R2, c[0x0][0x588] ;  /* 0x00016200ff027b82 */ /* 0x003e240000000a00 */
[----:B0-----:R1:W5:Y:S01]  /*1020*/  LDG.E R17, desc[UR36][R2.64] ;  /* 0x0000002402117981 */ /* 0x001362000c1e1900 */
[----:B------:R-:W-:Y:S05]  /*1030*/  BRA `(.L_x_8) ;  /* 0x0000000000087947 */ /* 0x000fea0003800000 */
.L_x_9:
[----:B------:R-:W-:Y:S02]  /*1040*/  ULDC UR4, c[0x0][0x580] ;  /* 0x0001600000047ab9 */ /* 0x000fe40000000800 */
[----:B------:R-:W-:-:S07]  /*1050*/  IMAD.U32 R17, RZ, RZ, UR4 ;  /* 0x00000004ff117e24 */ /* 0x000fce000f8e00ff */
.L_x_8:
[----:B------:R-:W-:Y:S02]  /*1060*/  ULDC.64 UR4, c[0x0][0x5a0] ;  /* 0x0001680000047ab9 */ /* 0x000fe40000000a00 */
        /* <DEDUP_REMOVED lines=10> */
.L_x_10:
[----:B------:R-:W-:Y:S02]  /*1110*/  ULDC.64 UR4, c[0x0][0x590] ;  /* 0x0001640000047ab9 */ /* 0x000fe40000000a00 */
[----:B------:R-:W-:-:S04]  /*1120*/  ISETP.NE.U32.AND P0, PT, RZ, UR4, PT ;  /* 0x00000004ff007c0c */ /* 0x000fc8000bf05070 */
[----:B------:R-:W-:-:S13]  /*1130*/  ISETP.NE.AND.EX P0, PT, RZ, UR5, PT, P0 ;  /* 0x00000005ff007c0c */ /* 0x000fda000bf05300 */
[----:B------:R-:W-:Y:S05]  /*1140*/  @!P0 BRA `(.L_x_12) ;  /* 0x00000000000c8947 */ /* 0x000fea0003800000 */
[----:B------:R-:W2:Y:S02]  /*1150*/  LDC.64 R18, c[0x0][0x590] ;  /* 0x00016400ff127b82 */ /* 0x000ea40000000a00 */
[----:B--2---:R2:W5:Y:S01]  /*1160*/  LDG.E R18, desc[UR36][R18.64] ;  /* 0x0000002412127981 */ /* 0x004562000c1e1900 */
[----:B------:R-:W-:Y:S05]  /*1170*/  BRA `(.L_x_11) ;  /* 0x0000000000087947 */ /* 0x000fea0003800000 */
.L_x_12:
[----:B------:R-:W-:Y:S02]  /*1180*/  ULDC UR4, c[0x0][0x584] ;  /* 0x0001610000047ab9 */ /* 0x000fe40000000800 */
[----:B------:R-:W-:-:S07]  /*1190*/  IMAD.U32 R18, RZ, RZ, UR4 ;  /* 0x00000004ff127e24 */ /* 0x000fce000f8e00ff */
.L_x_11:
[----:B------:R-:W-:-:S13]  /*11a0*/  LOP3.LUT P0, RZ, R0, 0xff, RZ, 0xc0, !PT ;  /* 0x000000ff00ff7812 */ /* 0x000fda000780c0ff */
[----:B------:R-:W-:Y:S05]  /*11b0*/  @!P0 EXIT ;  /* 0x000000000000894d */ /* 0x000fea0003800000 */
[----:B01----:R-:W0:Y:S01]  /*11c0*/  LDC.64 R2, c[0x0][0x5c8] ;  /* 0x00017200ff027b82 */ /* 0x003e220000000a00 */
[----:B------:R-:W-:Y:S01]  /*11d0*/  ULDC UR4, c[0x0][0x28c] ;  /* 0x0000a30000047ab9 */ /* 0x000fe20000000800 */
[----:B------:R-:W-:Y:S01]  /*11e0*/  UMOV UR61, URZ ;  /* 0x0000003f003d7c82 */ /* 0x000fe20008000000 */
[----:B------:R-:W-:-:S04]  /*11f0*/  UIADD3 UR4, UR4, 0x3f, URZ ;  /* 0x0000003f04047890 */ /* 0x000fc8000fffe03f */
[----:B------:R-:W-:-:S04]  /*1200*/  USHF.R.S32.HI UR5, URZ, 0x1f, UR4 ;  /* 0x0000001f3f057899 */ /* 0x000fc80008011404 */
[----:B------:R-:W-:-:S04]  /*1210*/  ULEA.HI UR5, UR5, UR4, URZ, 0x6 ;  /* 0x0000000405057291 */ /* 0x000fc8000f8f303f */
[----:B------:R-:W-:Y:S01]  /*1220*/  USHF.R.S32.HI UR4, URZ, 0x6, UR5 ;  /* 0x000000063f047899 */ /* 0x000fe20008011405 */
[C-C-:B0-----:R-:W-:Y:S01]  /*1230*/  SHF.L.U64.HI R0, R2.reuse, 0x7, R3.reuse ;  /* 0x0000000702007819 */ /* 0x141fe20000010203 */
[C---:B------:R-:W-:Y:S01]  /*1240*/  IMAD.SHL.U32 R23, R2.reuse, 0x8, RZ ;  /* 0x0000000802177824 */ /* 0x040fe200078e00ff */
[C-C-:B------:R-:W-:Y:S02]  /*1250*/  SHF.L.U64.HI R4, R2.reuse, 0x8, R3.reuse ;  /* 0x0000000802047819 */ /* 0x140fe40000010203 */
[C---:B--2---:R-:W-:Y:S01]  /*1260*/  SHF.L.U64.HI R19, R2.reuse, 0x3, R3 ;  /* 0x0000000302137819 */ /* 0x044fe20000010203 */
[----:B------:R0:W-:Y:S01]  /*1270*/  STL [R1+0xe0], R0 ;  /* 0x0000e00001007387 */ /* 0x0001e20000100800 */
[----:B------:R-:W-:-:S03]  /*1280*/  IMAD.SHL.U32 R3, R2, 0x80, RZ ;  /* 0x0000008002037824 */ /* 0x000fc600078e00ff */
[----:B------:R-:W-:Y:S01]  /*1290*/  STL [R1+0xe8], R4 ;  /* 0x0000e80401007387 */ /* 0x000fe20000100800 */
[----:B0-----:R-:W-:Y:S01]  /*12a0*/  IMAD.U32 R0, RZ, RZ, UR4 ;  /* 0x00000004ff007e24 */ /* 0x001fe2000f8e00ff */
[----:B------:R-:W-:-:S04]  /*12b0*/  UMOV UR4, URZ ;  /* 0x0000003f00047c82 */ /* 0x000fc80008000000 */
[----:B------:R0:W-:Y:S04]  /*12c0*/  STL [R1+0x118], R0 ;  /* 0x0001180001007387 */ /* 0x0001e80000100800 */
[----:B------:R-:W-:Y:S01]  /*12d0*/  STL [R1+0xe4], R3 ;  /* 0x0000e40301007387 */ /* 0x000fe20000100800 */
[----:B0-----:R-:W-:-:S05]  /*12e0*/  IMAD.SHL.U32 R0, R2, 0x100, RZ ;  /* 0x0000010002007824 */ /* 0x001fca00078e00ff */
[----:B------:R0:W-:Y:S02]  /*12f0*/  STL [R1+0xec], R0 ;  /* 0x0000ec0001007387 */ /* 0x0001e40000100800 */
[----:B0-----:R-:W-:-:S05]  /*1300*/  IMAD.U32 R0, RZ, RZ, UR4 ;  /* 0x00000004ff007e24 */ /* 0x001fca000f8e00ff */
[----:B------:R0:W-:Y:S02]  /*1310*/  STL [R1+0x114], R0 ;  /* 0x0001140001007387 */ /* 0x0001e40000100800 */
.L_x_62:
[----:B0--3--:R-:W0:Y:S01]  /*1320*/  S2R R0, SR_TID.X ;  /* 0x0000000000007919 */ /* 0x009e220000002100 */
[----:B-1----:R-:W1:Y:S01]  /*1330*/  S2UR UR7, SR_CgaCtaId ;  /* 0x00000000000779c3 */ /* 0x002e620000008800 */
[----:B------:R-:W-:Y:S02]  /*1340*/  UMOV UR6, 0x400 ;  /* 0x0000040000067882 */ /* 0x000fe40000000000 */
[----:B-1----:R-:W-:Y:S01]  /*1350*/  ULEA UR6, UR7, UR6, 0x18 ;  /* 0x0000000607067291 */ /* 0x002fe2000f8ec03f */
[----:B0-----:R-:W-:-:S04]  /*1360*/  LOP3.LUT R0, R0, 0x80, RZ, 0xc0, !PT ;  /* 0x0000008000007812 */ /* 0x001fc800078ec0ff */
[----:B------:R-:W-:-:S06]  /*1370*/  SHF.R.U32.HI R0, RZ, 0x7, R0 ;  /* 0x00000007ff007819 */ /* 0x000fcc0000011600 */
[----:B------:R-:W0:Y:S02]  /*1380*/  SHFL.IDX PT, R0, R0, RZ, 0x1f ;  /* 0x00001fff00007589 */ /* 0x000e2400000e0000 */
[----:B0-----:R-:W-:-:S13]  /*1390*/  R2UR UR4, R0 ;  /* 0x00000000000472ca */ /* 0x001fda00000e0000 */
[----:B------:R-:W-:-:S04]  /*13a0*/  ULEA.HI UR5, UR4, UR4, URZ, 0x1 ;  /* 0x0000000404057291 */ /* 0x000fc8000f8f083f */
[----:B------:R-:W-:-:S04]  /*13b0*/  ULOP3.LUT UR5, UR5, 0xffffe, URZ, 0xc0, !UPT ;  /* 0x000ffffe05057892 */ /* 0x000fc8000f8ec03f */
[----:B------:R-:W-:-:S03]  /*13c0*/  UIADD3 UR5, UR4, -UR5, URZ ;  /* 0x8000000504057290 */ /* 0x000fc6000fffe03f */
[----:B------:R-:W-:Y:S01]  /*13d0*/  ULDC UR4, c[0x0][0x28c] ;  /* 0x0000a30000047ab9 */ /* 0x000fe20000000800 */
[----:B------:R-:W-:Y:S01]  /*13e0*/  ULEA UR5, UR5, UR6, 0xc ;  /* 0x0000000605057291 */ /* 0x000fe2000f8e603f */
[----:B------:R-:W-:-:S03]  /*13f0*/  ISETP.LT.AND P0, PT, RZ, UR4, PT ;  /* 0x00000004ff007c0c */ /* 0x000fc6000bf01270 */
[----:B------:R-:W-:-:S04]  /*1400*/  UIADD3 UR5, UR5, 0x180, URZ ;  /* 0x0000018005057890 */ /* 0x000fc8000fffe03f */
[----:B------:R-:W-:-:S04]  /*1410*/  USHF.R.U32.HI UR5, URZ, 0x4, UR5 ;  /* 0x000000043f057899 */ /* 0x000fc80008011605 */
[----:B------:R-:W-:Y:S02]  /*1420*/  ULOP3.LUT UR39, UR5, 0x3fff, URZ, 0xc0, !UPT ;  /* 0x00003fff05277892 */ /* 0x000fe4000f8ec03f */
[----:B--2--5:R-:W-:Y:S10]  /*1430*/  @P0 BRA `(.L_x_13) ;  /* 0x0000000000400947 */ /* 0x024ff40003800000 */
[----:B------:R-:W-:Y:S01]  /*1440*/  MOV R0, 0x0 ;  /* 0x0000000000007802 */ /* 0x000fe20000000f00 */
[----:B------:R-:W-:Y:S01]  /*1450*/  ULDC.64 UR4, c[0x4][0x68] ;  /* 0x01001a0000047ab9 */ /* 0x000fe20000000a00 */
[----:B------:R-:W-:Y:S01]  /*1460*/  ULDC.64 UR6, c[0x4][0x8] ;  /* 0x0100020000067ab9 */ /* 0x000fe20000000a00 */
[----:B------:R-:W-:Y:S01]  /*1470*/  IMAD.U32 R4, RZ, RZ, UR4 ;  /* 0x00000004ff047e24 */ /* 0x000fe2000f8e00ff */
[----:B------:R0:W1:Y:S01]  /*1480*/  LDC.64 R2, c[0x4][R0] ;  /* 0x0100000000027b82 */ /* 0x0000620000000a00 */
[----:B------:R-:W-:Y:S01]  /*1490*/  IMAD.U32 R5, RZ, RZ, UR5 ;  /* 0x00000005ff057e24 */ /* 0x000fe2000f8e00ff */
[----:B------:R-:W-:Y:S01]  /*14a0*/  ULDC.64 UR4, c[0x4][0x70] ;  /* 0x01001c0000047ab9 */ /* 0x000fe20000000a00 */
[----:B------:R-:W-:Y:S02]  /*14b0*/  IMAD.U32 R10, RZ, RZ, UR6 ;  /* 0x00000006ff0a7e24 */ /* 0x000fe4000f8e00ff */
[----:B------:R-:W-:Y:S02]  /*14c0*/  IMAD.U32 R6, RZ, RZ, UR4 ;  /* 0x00000004ff067e24 */ /* 0x000fe4000f8e00ff */
[----:B------:R-:W-:-:S02]  /*14d0*/  IMAD.U32 R7, RZ, RZ, UR5 ;  /* 0x00000005ff077e24 */ /* 0x000fc4000f8e00ff */
[----:B------:R-:W-:Y:S02]  /*14e0*/  IMAD.U32 R11, RZ, RZ, UR7 ;  /* 0x00000007ff0b7e24 */ /* 0x000fe4000f8e00ff */
[----:B------:R-:W-:Y:S02]  /*14f0*/  IMAD.MOV.U32 R8, RZ, RZ, 0x1e1 ;  /* 0x000001e1ff087424 */ /* 0x000fe400078e00ff */
[----:B------:R-:W-:Y:S02]  /*1500*/  IMAD.MOV.U32 R12, RZ, RZ, 0x1 ;  /* 0x00000001ff0c7424 */ /* 0x000fe400078e00ff */
[----:B0-----:R-:W-:-:S07]  /*1510*/  IMAD.MOV.U32 R13, RZ, RZ, RZ ;  /* 0x000000ffff0d7224 */ /* 0x001fce00078e00ff */
[----:B------:R-:W-:-:S07]  /*1520*/  LEPC R20, `(.L_x_13) ;  /* 0x000000001014794e */ /* 0x000fce0000000000 */
[----:B-1---5:R-:W-:Y:S05]  /*1530*/  CALL.ABS.NOINC R2 ;  /* 0x0000000002007343 */ /* 0x022fea0003c00000 */
.L_x_13:
[----:B------:R-:W-:-:S06]  /*1540*/  ULOP3.LUT UR4, UR60, 0x1, URZ, 0xfc, !UPT ;  /* 0x000000013c047892 */ /* 0x000fcc000f8efc3f */
[----:B------:R-:W-:-:S05]  /*1550*/  IMAD.U32 R0, RZ, RZ, UR4 ;  /* 0x00000004ff007e24 */ /* 0x000fca000f8e00ff */
[----:B------:R-:W-:-:S13]  /*1560*/  ISETP.NE.AND P0, PT, R0, 0x3, PT ;  /* 0x000000030000780c */ /* 0x000fda0003f05270 */
[----:B------:R-:W-:Y:S05]  /*1570*/  @!P0 BRA `(.L_x_14) ;  /* 0x0000000000048947 */ /* 0x000fea0003800000 */
[----:B------:R-:W-:Y:S01]  /*1580*/  BPT.TRAP 0x1 ;  /* 0x000000040000795c */ /* 0x000fe20000300000 */
.L_x_14:
[----:B------:R-:W2:Y:S01]  /*1590*/  LDL R0, [R1+0x114] ;  /* 0x0001140001007983 */ /* 0x000ea20000100800 */
[----:B------:R-:W0:Y:S01]  /*15a0*/  S2UR UR5, SR_CgaCtaId ;  /* 0x00000000000579c3 */ /* 0x000e220000008800 */
[----:B------:R-:W-:Y:S01]  /*15b0*/  UMOV UR4, 0x400 ;  /* 0x0000040000047882 */ /* 0x000fe20000000000 */
[----:B------:R-:W-:Y:S01]  /*15c0*/  IMAD.U32 R3, RZ, RZ, UR61 ;  /* 0x0000003dff037e24 */ /* 0x000fe2000f8e00ff */
[----:B0-----:R-:W-:Y:S01]  /*15d0*/  ULEA UR4, UR5, UR4, 0x18 ;  /* 0x0000000405047291 */ /* 0x001fe2000f8ec03f */
[----:B--2---:R-:W-:-:S05]  /*15e0*/  R2UR UR6, R0 ;  /* 0x00000000000672ca */ /* 0x004fca00000e0000 */
[----:B------:R-:W-:-:S04]  /*15f0*/  IMAD.U32 R0, RZ, RZ, UR4 ;  /* 0x00000004ff007e24 */ /* 0x000fc8000f8e00ff */
[----:B------:R-:W-:-:S04]  /*1600*/  IMAD R3, R3, 0x8, R0 ;  /* 0x0000000803037824 */ /* 0x000fc800078e0200 */
[----:B------:R-:W-:-:S05]  /*1610*/  IMAD.U32 R2, RZ, RZ, UR6 ;  /* 0x00000006ff027e24 */ /* 0x000fca000f8e00ff */
[----:B------:R-:W-:-:S04]  /*1620*/  SHF.L.U32 R2, R2, 0x1f, RZ ;  /* 0x0000001f02027819 */ /* 0x000fc800000006ff */
[----:B------:R0:W1:Y:S01]  /*1630*/  SYNCS.PHASECHK.TRANS64.TRYWAIT P1, [R3+URZ], R2 ;  /* 0x00000002030075a7 */ /* 0x000062000802017f */
[----:B------:R-:W-:Y:S05]  /*1640*/  @!P0 BRA `(.L_x_15) ;  /* 0x0000000000048947 */ /* 0x000fea0003800000 */
[----:B------:R-:W-:Y:S01]  /*1650*/  BPT.TRAP 0x1 ;  /* 0x000000040000795c */ /* 0x000fe20000300000 */
.L_x_15:
[----:B-1----:R-:W-:Y:S05]  /*1660*/  @P1 BRA `(.L_x_16) ;  /* 0x0000000000081947 */ /* 0x002fea0003800000 */
[----:B------:R-:W1:Y:S02]  /*1670*/  SYNCS.PHASECHK.TRANS64.TRYWAIT P1, [R3+URZ], R2 ;  /* 0x00000002030075a7 */ /* 0x000e64000802017f */
[----:B-1----:R-:W-:Y:S05]  /*1680*/  @!P1 BRA `(.L_x_17) ;  /* 0x0000015c00cc9947 */ /* 0x002fea0003800000 */
.L_x_16:
[----:B------:R-:W2:Y:S02]  /*1690*/  LDL R4, [R1+0x118] ;  /* 0x0001180001047983 */ /* 0x000ea40000100800 */
[----:B--2---:R-:W-:-:S13]  /*16a0*/  R2UR UR5, R4 ;  /* 0x00000000040572ca */ /* 0x004fda00000e0000 */
[----:B------:R-:W-:-:S04]  /*16b0*/  UISETP.LT.AND UP0, UPT, UR5, 0x1, UPT ;  /* 0x000000010500788c */ /* 0x000fc8000bf01270 */
[----:B------:R-:W-:-:S06]  /*16c0*/  USEL UR4, UR5, 0x1, UP0 ;  /* 0x0000000105047887 */ /* 0x000fcc0008000000 */
[----:B01----:R-:W-:-:S05]  /*16d0*/  IMAD.U32 R3, RZ, RZ, UR4 ;  /* 0x00000004ff037e24 */ /* 0x003fca000f8e00ff */
[----:B------:R-:W-:Y:S01]  /*16e0*/  IADD3 R3, -R3, UR5, RZ ;  /* 0x0000000503037c10 */ /* 0x000fe2000fffe1ff */
[----:B------:R-:W-:Y:S05]  /*16f0*/  WARPSYNC.ALL ;  /* 0x0000000000007948 */ /* 0x000fea0003800000 */
[----:B------:R-:W-:Y:S02]  /*1700*/  ISETP.GE.AND P1, PT, R3, 0x1, PT ;  /* 0x000000010300780c */ /* 0x000fe40003f26270 */
[----:B------:R-:W-:Y:S01]  /*1710*/  R2UR UR4, R0 ;  /* 0x00000000000472ca */ /* 0x000fe200000e0000 */
[----:B------:R-:W-:Y:S01]  /*1720*/  ULOP3.LUT UR39, UR39, 0x10000, URZ, 0xfc, !UPT ;  /* 0x0001000027277892 */ /* 0x000fe2000f8efc3f */
[----:B------:R-:W-:Y:S01]  /*1730*/  WARPGROUP.ARRIVE ;  /* 0x00000000000079c5 */ /* 0x000fe20000000000 */
[----:B------:R-:W-:Y:S01]  /*1740*/  UMOV UR49, 0x80000020 ;  /* 0x8000002000317882 */ /* 0x000fe20000000000 */
[----:B------:R-:W-:Y:S01]  /*1750*/  UMOV UR51, 0x80000020 ;  /* 0x8000002000337882 */ /* 0x000fe20000000000 */
[----:B------:R-:W-:Y:S01]  /*1760*/  UIMAD UR5, UR61, 0x600, UR39 ;  /* 0x000006003d0578a4 */ /* 0x000fe2000f8e0227 */
[----:B------:R-:W-:Y:S01]  /*1770*/  MOV R9, UR37 ;  /* 0x0000002500097c02 */ /* 0x000fe20008000f00 */
[----:B------:R-:W-:Y:S01]  /*1780*/  UMOV UR57, UR49 ;  /* 0x0000003100397c82 */ /* 0x000fe20008000000 */
[----:B------:R-:W-:Y:S01]  /*1790*/  UMOV UR59, 0x80000020 ;  /* 0x80000020003b7882 */ /* 0x000fe20000000000 */
[----:B------:R-:W-:Y:S01]  /*17a0*/  UMOV UR25, UR49 ;  /* 0x0000003100197c82 */ /* 0x000fe20008000000 */
[----:B------:R-:W-:Y:S01]  /*17b0*/  UMOV UR27, 0x80000020 ;  /* 0x80000020001b7882 */ /* 0x000fe20000000000 */
[----:B------:R-:W-:Y:S01]  /*17c0*/  UMOV UR21, UR49 ;  /* 0x0000003100157c82 */ /* 0x000fe20008000000 */
[----:B------:R-:W-:Y:S01]  /*17d0*/  UMOV UR48, UR5 ;  /* 0x0000000500307c82 */ /* 0x000fe20008000000 */
[----:B------:R-:W-:Y:S01]  /*17e0*/  UIADD3 UR4, UR4, 0x24180, URZ ;  /* 0x0002418004047890 */ /* 0x000fe2000fffe03f */
[----:B------:R-:W-:Y:S01]  /*17f0*/  MOV R8, UR36 ;  /* 0x0000002400087c02 */ /* 0x000fe20008000f00 */
[----:B------:R-:W-:Y:S01]  /*1800*/  UMOV UR56, UR48 ;  /* 0x0000003000387c82 */ /* 0x000fe20008000000 */
[----:B------:R-:W-:Y:S01]  /*1810*/  UMOV UR24, UR48 ;  /* 0x0000003000187c82 */ /* 0x000fe20008000000 */
[----:B------:R-:W-:Y:S01]  /*1820*/  USHF.R.U32.HI UR4, URZ, 0x4, UR4 ;  /* 0x000000043f047899 */ /* 0x000fe20008011604 */
[----:B------:R-:W-:Y:S01]  /*1830*/  MOV R10, UR39 ;  /* 0x00000027000a7c02 */ /* 0x000fe20008000f00 */
[----:B------:R-:W-:Y:S01]  /*1840*/  UMOV UR20, UR48 ;  /* 0x0000003000147c82 */ /* 0x000fe20008000000 */
[----:B------:R-:W-:Y:S01]  /*1850*/  UMOV UR23, 0x80000020 ;  /* 0x8000002000177882 */ /* 0x000fe20000000000 */
[----:B------:R-:W-:Y:S01]  /*1860*/  ULOP3.LUT UR4, UR4, 0x3fff, URZ, 0xc0, !UPT ;  /* 0x00003fff04047892 */ /* 0x000fe2000f8ec03f */
[----:B------:R-:W-:Y:S01]  /*1870*/  MOV R4, UR5 ;  /* 0x0000000500047c02 */ /* 0x000fe20008000f00 */
[----:B------:R-:W-:Y:S01]  /*1880*/  UMOV UR16, UR48 ;  /* 0x0000003000107c82 */ /* 0x000fe20008000000 */
[----:B------:R-:W-:Y:S01]  /*1890*/  UMOV UR17, UR49 ;  /* 0x0000003100117c82 */ /* 0x000fe20008000000 */
[----:B------:R-:W-:Y:S01]  /*18a0*/  ULOP3.LUT UR7, UR4, 0x10000, URZ, 0xfc, !UPT ;  /* 0x0001000004077892 */ /* 0x000fe2000f8efc3f */
[----:B------:R-:W-:Y:S01]  /*18b0*/  UMOV UR19, 0x80000020 ;  /* 0x8000002000137882 */ /* 0x000fe20000000000 */
[----:B------:R-:W-:-:S02]  /*18c0*/  UMOV UR12, UR48 ;  /* 0x00000030000c7c82 */ /* 0x000fc40008000000 */
[----:B------:R-:W-:Y:S01]  /*18d0*/  UIMAD UR4, UR61, 0x2c0, UR7 ;  /* 0x000002c03d0478a4 */ /* 0x000fe2000f8e0207 */
[----:B------:R-:W-:Y:S01]  /*18e0*/  UMOV UR13, UR49 ;  /* 0x00000031000d7c82 */ /* 0x000fe20008000000 */
[----:B------:R-:W-:Y:S02]  /*18f0*/  UMOV UR15, 0x80000020 ;  /* 0x80000020000f7882 */ /* 0x000fe40000000000 */
[----:B------:R-:W-:Y:S01]  /*1900*/  UIADD3 UR58, UR4, 0x40, URZ ;  /* 0x00000040043a7890 */ /* 0x000fe2000fffe03f */
[----:B------:R-:W-:Y:S01]  /*1910*/  MOV R5, UR7 ;  /* 0x0000000700057c02 */ /* 0x000fe20008000f00 */
[----:B------:R-:W-:Y:S02]  /*1920*/  UIADD3 UR26, UR4, 0x80, URZ ;  /* 0x00000080041a7890 */ /* 0x000fe4000fffe03f */
[----:B------:R-:W-:Y:S01]  /*1930*/  MOV R2, UR4 ;  /* 0x0000000400027c02 */ /* 0x000fe20008000f00 */
[----:B------:R-:W-:Y:S01]  /*1940*/  UMOV UR50, UR4 ;  /* 0x0000000400327c82 */ /* 0x000fe20008000000 */
[----:B------:R-:W-:Y:S01]  /*1950*/  UIADD3 UR22, UR4, 0xc0, URZ ;  /* 0x000000c004167890 */ /* 0x000fe2000fffe03f */
[----:B------:R-:W-:Y:S01]  /*1960*/  IGMMA.64x16x32.S8.S8 R24, gdesc[UR48], RZ, !UPT, gsb0 ;  /* 0x00600000301879f1 */ /* 0x000fe2000c0410ff */
[----:B------:R-:W-:-:S02]  /*1970*/  UIADD3 UR18, UR4, 0x100, URZ ;  /* 0x0000010004127890 */ /* 0x000fc4000fffe03f */
[----:B------:R-:W-:Y:S02]  /*1980*/  UIADD3 UR14, UR4, 0x140, URZ ;  /* 0x00000140040e7890 */ /* 0x000fe4000fffe03f */
[----:B------:R-:W-:Y:S01]  /*1990*/  UIADD3 UR30, UR4, 0x180, URZ ;  /* 0x00000180041e7890 */ /* 0x000fe2000fffe03f */
[----:B------:R-:W-:Y:S01]  /*19a0*/  UMOV UR28, UR48 ;  /* 0x00000030001c7c82 */ /* 0x000fe20008000000 */
[----:B------:R-:W-:Y:S01]  /*19b0*/  UMOV UR29, UR49 ;  /* 0x00000031001d7c82 */ /* 0x000fe20008000000 */
[----:B------:R-:W-:Y:S01]  /*19c0*/  UMOV UR31, 0x80000020 ;  /* 0x80000020001f7882 */ /* 0x000fe20000000000 */
        /* <DEDUP_REMOVED lines=19> */
[----:B------:R-:W-:Y:S01]  /*1b00*/  UIADD3 UR48, UR5, 0x400, URZ ;  /* 0x0000040005307890 */ /* 0x000fe2000fffe03f */
[----:B------:R-:W-:-:S02]  /*1b10*/  UMOV UR49, 0x80000020 ;  /* 0x8000002000317882 */ /* 0x000fc40000000000 */
[----:B------:R-:W-:Y:S01]  /*1b20*/  UMOV UR37, UR49 ;  /* 0x0000003100257c82 */ /* 0x000fe20008000000 */
[----:B------:R-:W-:Y:S01]  /*1b30*/  UMOV UR39, UR49 ;  /* 0x0000003100277c82 */ /* 0x000fe20008000000 */
[----:B------:R-:W-:Y:S02]  /*1b40*/  UMOV UR7, UR49 ;  /* 0x0000003100077c82 */ /* 0x000fe40008000000 */
[----:B------:R-:W-:Y:S01]  /*1b50*/  UMOV UR36, UR48 ;  /* 0x0000003000247c82 */ /* 0x000fe20008000000 */
[----:B------:R-:W-:Y:S01]  /*1b60*/  UMOV UR38, UR48 ;  /* 0x0000003000267c82 */ /* 0x000fe20008000000 */
[----:B------:R-:W-:Y:S01]  /*1b70*/  UMOV UR4, UR48 ;  /* 0x0000003000047c82 */ /* 0x000fe20008000000 */
[----:B------:R-:W-:Y:S02]  /*1b80*/  WARPGROUP.DEPBAR.LE gsb0, 0x0 ;  /* 0x00008000000079c5 */ /* 0x000fe40000010000 */
[----:B------:R-:W-:Y:S02]  /*1b90*/  IMAD.MOV.U32 R55, RZ, RZ, R24 ;  /* 0x000000ffff377224 */ /* 0x000fe400078e0018 */
[----:B------:R-:W-:-:S02]  /*1ba0*/  IMAD.MOV.U32 R54, RZ, RZ, R25 ;  /* 0x000000ffff367224 */ /* 0x000fc400078e0019 */
[----:B------:R-:W-:Y:S02]  /*1bb0*/  IMAD.MOV.U32 R53, RZ, RZ, R26 ;  /* 0x000000ffff357224 */ /* 0x000fe400078e001a */
[----:B------:R-:W-:Y:S02]  /*1bc0*/  IMAD.MOV.U32 R52, RZ, RZ, R27 ;  /* 0x000000ffff347224 */ /* 0x000fe400078e001b */
[----:B------:R-:W-:Y:S02]  /*1bd0*/  IMAD.MOV.U32 R51, RZ, RZ, R28 ;  /* 0x000000ffff337224 */ /* 0x000fe400078e001c */
[----:B------:R-:W-:Y:S02]  /*1be0*/  IMAD.MOV.U32 R50, RZ, RZ, R29 ;  /* 0x000000ffff327224 */ /* 0x000fe400078e001d */
[----:B------:R-:W-:Y:S02]  /*1bf0*/  IMAD.MOV.U32 R49, RZ, RZ, R30 ;  /* 0x000000ffff317224 */ /* 0x000fe400078e001e */
[----:B------:R-:W-:-:S02]  /*1c00*/  IMAD.MOV.U32 R48, RZ, RZ, R31 ;  /* 0x000000ffff307224 */ /* 0x000fc400078e001f */
[----:B------:R-:W-:-:S06]  /*1c10*/  WARPGROUP.ARRIVE ;  /* 0x00000000000079c5 */ /* 0x000fcc0000000000 */
[----:B------:R-:W-:Y:S03]  /*1c20*/  IGMMA.64x16x32.S8.S8 R24, gdesc[UR56], RZ, !UPT, gsb0 ;  /* 0x00600000381879f1 */ /* 0x000fe6000c0410ff */
[----:B------:R-:W-:Y:S02]  /*1c30*/  WARPGROUP.DEPBAR.LE gsb0, 0x0 ;  /* 0x00008000000079c5 */ /* 0x000fe40000010000 */
[----:B------:R-:W-:Y:S01]  /*1c40*/  WARPGROUP.ARRIVE ;  /* 0x00000000000079c5 */ /* 0x000fe20000000000 */
[----:B------:R-:W-:Y:S02]  /*1c50*/  IMAD.MOV.U32 R79, RZ, RZ, R24 ;  /* 0x000000ffff4f7224 */ /* 0x000fe400078e0018 */
[----:B------:R-:W-:Y:S02]  /*1c60*/  IMAD.MOV.U32 R78, RZ, RZ, R25 ;  /* 0x000000ffff4e7224 */ /* 0x000fe400078e0019 */
[----:B------:R-:W-:Y:S01]  /*1c70*/  IMAD.MOV.U32 R77, RZ, RZ, R26 ;  /* 0x000000ffff4d7224 */ /* 0x000fe200078e001a */
[----:B------:R-:W-:Y:S01]  /*1c80*/  IGMMA.64x16x32.S8.S8 R32, gdesc[UR24], RZ, !UPT, gsb0 ;  /* 0x00600000182079f1 */ /* 0x000fe2000c0410ff */
[----:B------:R-:W-:-:S02]  /*1c90*/  IMAD.MOV.U32 R76, RZ, RZ, R27 ;  /* 0x000000ffff4c7224 */ /* 0x000fc400078e001b */
[----:B------:R-:W-:Y:S02]  /*1ca0*/  IMAD.MOV.U32 R75, RZ, RZ, R28 ;  /* 0x000000ffff4b7224 */ /* 0x000fe400078e001c */
[----:B------:R-:W-:Y:S02]  /*1cb0*/  IMAD.MOV.U32 R74, RZ, RZ, R29 ;  /* 0x000000ffff4a7224 */ /* 0x000fe400078e001d */
[----:B------:R-:W-:Y:S02]  /*1cc0*/  IMAD.MOV.U32 R73, RZ, RZ, R30 ;  /* 0x000000ffff497224 */ /* 0x000fe400078e001e */
[----:B------:R-:W-:Y:S01]  /*1cd0*/  IMAD.MOV.U32 R72, RZ, RZ, R31 ;  /* 0x000000ffff487224 */ /* 0x000fe200078e001f */
[----:B------:R-:W-:Y:S02]  /*1ce0*/  WARPGROUP.DEPBAR.LE gsb0, 0x0 ;  /* 0x00008000000079c5 */ /* 0x000fe40000010000 */
[----:B------:R-:W-:Y:S01]  /*1cf0*/  WARPGROUP.ARRIVE ;  /* 0x00000000000079c5 */ /* 0x000fe20000000000 */
[----:B------:R-:W-:-:S02]  /*1d00*/  IMAD.MOV.U32 R31, RZ, RZ, R32 ;  /* 0x000000ffff1f7224 */ /* 0x000fc400078e0020 */
[----:B------:R-:W-:Y:S02]  /*1d10*/  IMAD.MOV.U32 R30, RZ, RZ, R33 ;  /* 0x000000ffff1e7224 */ /* 0x000fe400078e0021 */
[----:B------:R-:W-:Y:S01]  /*1d20*/  IMAD.MOV.U32 R29, RZ, RZ, R34 ;  /* 0x000000ffff1d7224 */ /* 0x000fe200078e0022 */
[----:B------:R-:W-:Y:S01]  /*1d30*/  IGMMA.64x16x32.S8.S8 R208, gdesc[UR20], RZ, !UPT, gsb0 ;  /* 0x0060000014d079f1 */ /* 0x000fe2000c0410ff */
[----:B------:R-:W-:Y:S02]  /*1d40*/  IMAD.MOV.U32 R28, RZ, RZ, R35 ;  /* 0x000000ffff1c7224 */ /* 0x000fe400078e0023 */
[----:B------:R-:W-:Y:S02]  /*1d50*/  IMAD.MOV.U32 R27, RZ, RZ, R36 ;  /* 0x000000ffff1b7224 */ /* 0x000fe400078e0024 */
[----:B------:R-:W-:Y:S02]  /*1d60*/  IMAD.MOV.U32 R26, RZ, RZ, R37 ;  /* 0x000000ffff1a7224 */ /* 0x000fe400078e0025 */
[----:B------:R-:W-:-:S02]  /*1d70*/  IMAD.MOV.U32 R25, RZ, RZ, R38 ;  /* 0x000000ffff197224 */ /* 0x000fc400078e0026 */
[----:B------:R-:W-:Y:S01]  /*1d80*/  IMAD.MOV.U32 R24, RZ, RZ, R39 ;  /* 0x000000ffff187224 */ /* 0x000fe200078e0027 */
[----:B------:R-:W-:Y:S02]  /*1d90*/  WARPGROUP.DEPBAR.LE gsb0, 0x0 ;  /* 0x00008000000079c5 */ /* 0x000fe40000010000 */
[----:B------:R-:W-:Y:S01]  /*1da0*/  WARPGROUP.ARRIVE ;  /* 0x00000000000079c5 */ /* 0x000fe20000000000 */
[----:B------:R0:W-:Y:S04]  /*1db0*/  STL.64 [R1+0x1b8], R214 ;  /* 0x0001b8d601007387 */ /* 0x0001e80000100a00 */
[----:B------:R1:W-:Y:S01]  /*1dc0*/  STL.64 [R1+0x1b0], R212 ;  /* 0x0001b0d401007387 */ /* 0x0003e20000100a00 */
[----:B------:R-:W-:Y:S03]  /*1dd0*/  IGMMA.64x16x32.S8.S8 R184, gdesc[UR16], RZ, !UPT, gsb0 ;  /* 0x0060000010b879f1 */ /* 0x000fe6000c0410ff */
[----:B------:R2:W-:Y:S04]  /*1de0*/  STL.64 [R1+0x1a8], R210 ;  /* 0x0001a8d201007387 */ /* 0x0005e80000100a00 */
[----:B------:R3:W-:Y:S01]  /*1df0*/  STL.64 [R1+0x1a0], R208 ;  /* 0x0001a0d001007387 */ /* 0x0007e20000100a00 */
[----:B0-----:R-:W-:-:S02]  /*1e00*/  IMAD.MOV.U32 R214, RZ, RZ, R73 ;  /* 0x000000ffffd67224 */ /* 0x001fc400078e0049 */
[----:B------:R-:W-:Y:S02]  /*1e10*/  IMAD.MOV.U32 R215, RZ, RZ, R72 ;  /* 0x000000ffffd77224 */ /* 0x000fe400078e0048 */
[----:B-1----:R-:W-:Y:S02]  /*1e20*/  IMAD.MOV.U32 R212, RZ, RZ, R75 ;  /* 0x000000ffffd47224 */ /* 0x002fe400078e004b */
[----:B------:R-:W-:Y:S02]  /*1e30*/  IMAD.MOV.U32 R213, RZ, RZ, R74 ;  /* 0x000000ffffd57224 */ /* 0x000fe400078e004a */
[----:B--2---:R-:W-:Y:S02]  /*1e40*/  IMAD.MOV.U32 R210, RZ, RZ, R77 ;  /* 0x000000ffffd27224 */ /* 0x004fe400078e004d */
[----:B------:R-:W-:Y:S02]  /*1e50*/  IMAD.MOV.U32 R211, RZ, RZ, R76 ;  /* 0x000000ffffd37224 */ /* 0x000fe400078e004c */
[----:B---3--:R-:W-:-:S02]  /*1e60*/  IMAD.MOV.U32 R208, RZ, RZ, R79 ;  /* 0x000000ffffd07224 */ /* 0x008fc400078e004f */
        /* <DEDUP_REMOVED lines=17> */
[----:B------:R-:W-:-:S06]  /*1f80*/  WARPGROUP.ARRIVE ;  /* 0x00000000000079c5 */ /* 0x000fcc0000000000 */
[----:B------:R-:W-:Y:S03]  /*1f90*/  IGMMA.64x16x32.S8.S8 R136, gdesc[UR28], RZ, !UPT, gsb0 ;  /* 0x006000001c8879f1 */ /* 0x000fe6000c0410ff */
        /* <DEDUP_REMOVED lines=11> */
[----:B------:R-:W-:Y:S01]  /*2050*/  IGMMA.64x16x32.S8.S8 R40, gdesc[UR44], RZ, !UPT, gsb0 ;  /* 0x006000002c2879f1 */ /* 0x000fe2000c0410ff */
[----:B------:R-:W-:Y:S01]  /*2060*/  UMOV UR44, UR6 ;  /* 0x00000006002c7c82 */ /* 0x000fe20008000000 */
[----:B------:R-:W-:Y:S01]  /*2070*/  UMOV UR45, 0x80000020 ;  /* 0x80000020002d7882 */ /* 0x000fe20000000000 */
[----:B------:R-:W-:Y:S01]  /*2080*/  UMOV UR40, UR44 ;  /* 0x0000002c00287c82 */ /* 0x000fe20008000000 */
        /* <DEDUP_REMOVED lines=19> */
[----:B------:R-:W-:-:S03]  /*21c0*/  UIADD3 UR6, UR5, 0x2, URZ ;  /* 0x0000000205067890 */ /* 0x000fc6000fffe03f */
[----:B------:R-:W-:Y:S01]  /*21d0*/  UMOV UR5, UR49 ;  /* 0x0000003100057c82 */ /* 0x000fe20008000000 */
[----:B------:R-:W-:Y:S02]  /*21e0*/  WARPGROUP.DEPBAR.LE gsb0, 0x0 ;  /* 0x00008000000079c5 */ /* 0x000fe40000010000 */
[----:B------:R-:W-:-:S06]  /*21f0*/  WARPGROUP.ARRIVE ;  /* 0x00000000000079c5 */ /* 0x000fcc0000000000 */
[----:B------:R-:W-:Y:S01]  /*2200*/  IGMMA.64x16x32.S8.S8 R32, gdesc[UR44], RZ, !UPT, gsb0 ;  /* 0x006000002c2079f1 */ /* 0x000fe2000c0410ff */
[----:B------:R-:W-:Y:S01]  /*2210*/  UMOV UR44, UR48 ;  /* 0x00000030002c7c82 */ /* 0x000fe20008000000 */
        /* <DEDUP_REMOVED lines=16> */
[----:B------:R-:W-:Y:S01]  /*2320*/  UMOV UR9, 0x80000020 ;  /* 0x8000002000097882 */ /* 0x000fe20000000000 */
        /* <DEDUP_REMOVED lines=30> */
[----:B------:R-:W-:Y:S01]  /*2510*/  UMOV UR6, UR14 ;  /* 0x0000000e00067c82 */ /* 0x000fe20008000000 */
[----:B------:R-:W-:Y:S01]  /*2520*/  UMOV UR7, UR15 ;  /* 0x0000000f00077c82 */ /* 0x000fe20008000000 */
[----:B------:R-:W-:Y:S02]  /*2530*/  WARPGROUP.DEPBAR.LE gsb0, 0x0 ;  /* 0x00008000000079c5 */ /* 0x000fe40000010000 */
[----:B------:R-:W-:Y:S02]  /*2540*/  IMAD.MOV.U32 R234, RZ, RZ, R96 ;  /* 0x000000ffffea7224 */ /* 0x000fe400078e0060 */
[----:B------:R-:W-:Y:S02]  /*2550*/  IMAD.MOV.U32 R21, RZ, RZ, R97 ;  /* 0x000000ffff157224 */ /* 0x000fe400078e0061 */
[----:B------:R-:W-:-:S02]  /*2560*/  IMAD.MOV.U32 R20, RZ, RZ, R98 ;  /* 0x000000ffff147224 */ /* 0x000fc400078e0062 */
[----:B------:R-:W-:Y:S02]  /*2570*/  IMAD.MOV.U32 R15, RZ, RZ, R99 ;  /* 0x000000ffff0f7224 */ /* 0x000fe400078e0063 */
[----:B------:R-:W-:Y:S02]  /*2580*/  IMAD.MOV.U32 R14, RZ, RZ, R100 ;  /* 0x000000ffff0e7224 */ /* 0x000fe400078e0064 */
[----:B------:R-:W-:Y:S02]  /*2590*/  IMAD.MOV.U32 R13, RZ, RZ, R101 ;  /* 0x000000ffff0d7224 */ /* 0x000fe400078e0065 */
[----:B------:R-:W-:Y:S02]  /*25a0*/  IMAD.MOV.U32 R12, RZ, RZ, R102 ;  /* 0x000000ffff0c7224 */ /* 0x000fe400078e0066 */
[----:B------:R-:W-:Y:S02]  /*25b0*/  IMAD.MOV.U32 R11, RZ, RZ, R103 ;  /* 0x000000ffff0b7224 */ /* 0x000fe400078e0067 */
[----:B------:R-:W-:-:S06]  /*25c0*/  WARPGROUP.ARRIVE ;  /* 0x00000000000079c5 */ /* 0x000fcc0000000000 */
[----:B------:R-:W-:Y:S01]  /*25d0*/  IGMMA.64x16x32.S8.S8 R96, gdesc[UR52], RZ, !UPT, gsb0 ;  /* 0x00600000346079f1 */ /* 0x000fe2000c0410ff */
[----:B------:R-:W-:Y:S01]  /*25e0*/  UMOV UR52, UR36 ;  /* 0x0000002400347c82 */ /* 0x000fe20008000000 */
[----:B------:R-:W-:Y:S01]  /*25f0*/  UMOV UR53, UR37 ;  /* 0x0000002500357c82 */ /* 0x000fe20008000000 */
[----:B------:R-:W-:Y:S01]  /*2600*/  UMOV UR36, UR48 ;  /* 0x0000003000247c82 */ /* 0x000fe20008000000 */
[----:B------:R-:W-:Y:S01]  /*2610*/  UMOV UR37, UR49 ;  /* 0x0000003100257c82 */ /* 0x000fe20008000000 */
[----:B------:R-:W-:Y:S01]  /*2620*/  MOV R6, UR36 ;  /* 0x0000002400067c02 */ /* 0x000fe20008000f00 */
[----:B------:R-:W-:Y:S01]  /*2630*/  UMOV UR36, UR40 ;  /* 0x0000002800247c82 */ /* 0x000fe20008000000 */
[----:B------:R-:W-:Y:S01]  /*2640*/  MOV R7, UR37 ;  /* 0x0000002500077c02 */ /* 0x000fe20008000f00 */
[----:B------:R-:W-:Y:S01]  /*2650*/  UMOV UR37, UR41 ;  /* 0x0000002900257c82 */ /* 0x000fe20008000000 */
[----:B------:R-:W-:Y:S01]  /*2660*/  UMOV UR40, UR48 ;  /* 0x0000003000287c82 */ /* 0x000fe20008000000 */
[----:B------:R-:W-:Y:S01]  /*2670*/  UMOV UR41, UR49 ;  /* 0x0000003100297c82 */ /* 0x000fe20008000000 */
[----:B------:R-:W-:Y:S01]  /*2680*/  UMOV UR54, UR22 ;  /* 0x0000001600367c82 */ /* 0x000fe20008000000 */
[----:B------:R-:W-:Y:S01]  /*2690*/  UMOV UR55, UR23 ;  /* 0x0000001700377c82 */ /* 0x000fe20008000000 */
[----:B------:R-:W-:-:S02]  /*26a0*/  WARPGROUP.DEPBAR.LE gsb0, 0x0 ;  /* 0x00008000000079c5 */ /* 0x000fc40000010000 */
[----:B------:R-:W-:Y:S02]  /*26b0*/  IMAD.MOV.U32 R150, RZ, RZ, R101 ;  /* 0x000000ffff967224 */ /* 0x000fe400078e0065 */
[----:B------:R-:W-:Y:S02]  /*26c0*/  IMAD.MOV.U32 R149, RZ, RZ, R102 ;  /* 0x000000ffff957224 */ /* 0x000fe400078e0066 */
[----:B------:R-:W-:Y:S02]  /*26d0*/  IMAD.MOV.U32 R148, RZ, RZ, R99 ;  /* 0x000000ffff947224 */ /* 0x000fe400078e0063 */
[----:B------:R-:W-:Y:S02]  /*26e0*/  IMAD.MOV.U32 R147, RZ, RZ, R100 ;  /* 0x000000ffff937224 */ /* 0x000fe400078e0064 */
[----:B------:R-:W-:Y:S02]  /*26f0*/  IMAD.MOV.U32 R146, RZ, RZ, R97 ;  /* 0x000000ffff927224 */ /* 0x000fe400078e0061 */
[----:B------:R-:W-:-:S02]  /*2700*/  IMAD.MOV.U32 R145, RZ, RZ, R98 ;  /* 0x000000ffff917224 */ /* 0x000fc400078e0062 */
        /* <DEDUP_REMOVED lines=8> */
[----:B------:R-:W-:Y:S02]  /*2790*/  WARPGROUP.DEPBAR.LE gsb0, 0x0 ;  /* 0x00008000000079c5 */ /* 0x000fe40000010000 */
[----:B------:R-:W-:Y:S01]  /*27a0*/  WARPGROUP.ARRIVE ;  /* 0x00000000000079c5 */ /* 0x000fe20000000000 */
[----:B------:R-:W-:Y:S02]  /*27b0*/  IMAD.MOV.U32 R127, RZ, RZ, R97 ;  /* 0x000000ffff7f7224 */ /* 0x000fe400078e0061 */
[----:B------:R-:W-:-:S02]  /*27c0*/  IMAD.MOV.U32 R126, RZ, RZ, R98 ;  /* 0x000000ffff7e7224 */ /* 0x000fc400078e0062 */
[----:B------:R-:W-:Y:S01]  /*27d0*/  IMAD.MOV.U32 R125, RZ, RZ, R99 ;  /* 0x000000ffff7d7224 */ /* 0x000fe200078e0063 */
[----:B------:R-:W-:Y:S01]  /*27e0*/  IGMMA.64x16x32.S8.S8 R168, gdesc[UR48], RZ, !UPT, gsb0 ;  /* 0x0060000030a879f1 */ /* 0x000fe2000c0410ff */
[----:B------:R-:W-:Y:S01]  /*27f0*/  UMOV UR48, UR38 ;  /* 0x0000002600307c82 */ /* 0x000fe20008000000 */
[----:B------:R-:W-:Y:S01]  /*2800*/  UMOV UR49, UR39 ;  /* 0x0000002700317c82 */ /* 0x000fe20008000000 */
[----:B------:R-:W-:Y:S01]  /*2810*/  UMOV UR50, UR26 ;  /* 0x0000001a00327c82 */ /* 0x000fe20008000000 */
[----:B------:R-:W-:Y:S01]  /*2820*/  UMOV UR51, UR27 ;  /* 0x0000001b00337c82 */ /* 0x000fe20008000000 */
[----:B------:R-:W-:Y:S01]  /*2830*/  IMAD.MOV.U32 R124, RZ, RZ, R100 ;  /* 0x000000ffff7c7224 */ /* 0x000fe200078e0064 */
[----:B------:R-:W-:Y:S01]  /*2840*/  UMOV UR38, UR30 ;  /* 0x0000001e00267c82 */ /* 0x000fe20008000000 */
[----:B------:R-:W-:Y:S01]  /*2850*/  IMAD.MOV.U32 R123, RZ, RZ, R101 ;  /* 0x000000ffff7b7224 */ /* 0x000fe200078e0065 */
[----:B------:R-:W-:Y:S01]  /*2860*/  UMOV UR39, UR31 ;  /* 0x0000001f00277c82 */ /* 0x000fe20008000000 */
[----:B------:R-:W-:-:S02]  /*2870*/  IMAD.MOV.U32 R122, RZ, RZ, R102 ;  /* 0x000000ffff7a7224 */ /* 0x000fc400078e0066 */
[----:B------:R-:W-:Y:S02]  /*2880*/  IMAD.MOV.U32 R121, RZ, RZ, R103 ;  /* 0x000000ffff797224 */ /* 0x000fe400078e0067 */
[----:B------:R-:W-:Y:S01]  /*2890*/  IMAD.MOV.U32 R120, RZ, RZ, R96 ;  /* 0x000000ffff787224 */ /* 0x000fe200078e0060 */
[----:B------:R-:W-:Y:S02]  /*28a0*/  WARPGROUP.DEPBAR.LE gsb0, 0x0 ;  /* 0x00008000000079c5 */ /* 0x000fe40000010000 */
[----:B------:R-:W-:Y:S01]  /*28b0*/  WARPGROUP.ARRIVE ;  /* 0x00000000000079c5 */ /* 0x000fe20000000000 */
[----:B------:R-:W-:Y:S02]  /*28c0*/  IMAD.MOV.U32 R103, RZ, RZ, R169 ;  /* 0x000000ffff677224 */ /* 0x000fe400078e00a9 */
[----:B------:R-:W-:Y:S02]  /*28d0*/  IMAD.MOV.U32 R102, RZ, RZ, R170 ;  /* 0x000000ffff667224 */ /* 0x000fe400078e00aa */
[----:B------:R-:W-:Y:S01]  /*28e0*/  IMAD.MOV.U32 R101, RZ, RZ, R171 ;  /* 0x000000ffff657224 */ /* 0x000fe200078e00ab */
[----:B------:R-:W-:Y:S01]  /*28f0*/  IGMMA.64x16x32.S8.S8 R216, gdesc[UR48], RZ, !UPT, gsb0 ;  /* 0x0060000030d879f1 */ /* 0x000fe2000c0410ff */
[----:B------:R-:W-:Y:S01]  /*2900*/  IMAD.MOV.U32 R100, RZ, RZ, R172 ;  /* 0x000000ffff647224 */ /* 0x000fe200078e00ac */
[----:B------:R-:W-:Y:S01]  /*2910*/  UMOV UR19, 0x80000020 ;  /* 0x8000002000137882 */ /* 0x000fe20000000000 */
[----:B------:R-:W-:Y:S01]  /*2920*/  IMAD.MOV.U32 R99, RZ, RZ, R173 ;  /* 0x000000ffff637224 */ /* 0x000fe200078e00ad */
[----:B------:R-:W-:Y:S01]  /*2930*/  UMOV UR23, 0x80000020 ;  /* 0x8000002000177882 */ /* 0x000fe20000000000 */
[----:B------:R-:W-:Y:S01]  /*2940*/  IMAD.MOV.U32 R98, RZ, RZ, R174 ;  /* 0x000000ffff627224 */ /* 0x000fe200078e00ae */
[----:B------:R-:W-:Y:S01]  /*2950*/  UMOV UR27, 0x80000020 ;  /* 0x80000020001b7882 */ /* 0x000fe20000000000 */
[----:B------:R-:W-:Y:S01]  /*2960*/  IMAD.MOV.U32 R97, RZ, RZ, R175 ;  /* 0x000000ffff617224 */ /* 0x000fe200078e00af */
[----:B------:R-:W-:Y:S01]  /*2970*/  UMOV UR31, 0x80000020 ;  /* 0x80000020001f7882 */ /* 0x000fe20000000000 */
[----:B------:R-:W-:Y:S01]  /*2980*/  IMAD.MOV.U32 R96, RZ, RZ, R168 ;  /* 0x000000ffff607224 */ /* 0x000fe200078e00a8 */
[----:B------:R-:W-:Y:S01]  /*2990*/  UMOV UR48, UR8 ;  /* 0x0000000800307c82 */ /* 0x000fe20008000000 */
[----:B------:R-:W-:Y:S01]  /*29a0*/  UMOV UR49, UR9 ;  /* 0x0000000900317c82 */ /* 0x000fe20008000000 */
[----:B------:R-:W-:-:S02]  /*29b0*/  WARPGROUP.DEPBAR.LE gsb0, 0x0 ;  /* 0x00008000000079c5 */ /* 0x000fc40000010000 */
[----:B------:R-:W-:Y:S01]  /*29c0*/  WARPGROUP.ARRIVE ;  /* 0x00000000000079c5 */ /* 0x000fe20000000000 */
[----:B------:R0:W-:Y:S04]  /*29d0*/  STL.64 [R1+0x138], R222 ;  /* 0x000138de01007387 */ /* 0x0001e80000100a00 */
[----:B------:R1:W-:Y:S01]  /*29e0*/  STL.64 [R1+0x130], R220 ;  /* 0x000130dc01007387 */ /* 0x0003e20000100a00 */
[----:B------:R-:W-:Y:S01]  /*29f0*/  IGMMA.64x16x32.S8.S8 R192, gdesc[UR52], RZ, !UPT, gsb0 ;  /* 0x0060000034c079f1 */ /* 0x000fe2000c0410ff */
[----:B------:R-:W-:Y:S01]  /*2a00*/  UMOV UR51, 0x80000020 ;  /* 0x8000002000337882 */ /* 0x000fe20000000000 */
[----:B------:R-:W-:Y:S01]  /*2a10*/  UMOV UR52, UR8 ;  /* 0x0000000800347c82 */ /* 0x000fe20008000000 */
[----:B------:R2:W-:Y:S01]  /*2a20*/  STL.64 [R1+0x128], R218 ;  /* 0x000128da01007387 */ /* 0x0005e20000100a00 */
[----:B------:R-:W-:-:S03]  /*2a30*/  UMOV UR53, UR9 ;  /* 0x0000000900357c82 */ /* 0x000fc60008000000 */
[----:B------:R3:W-:Y:S01]  /*2a40*/  STL.64 [R1+0x120], R216 ;  /* 0x000120d801007387 */ /* 0x0007e20000100a00 */
[----:B0-----:R-:W-:Y:S02]  /*2a50*/  IMAD.MOV.U32 R222, RZ, RZ, R98 ;  /* 0x000000ffffde7224 */ /* 0x001fe400078e0062 */
[----:B------:R-:W-:Y:S02]  /*2a60*/  IMAD.MOV.U32 R223, RZ, RZ, R97 ;  /* 0x000000ffffdf7224 */ /* 0x000fe400078e0061 */
[----:B-1----:R-:W-:Y:S02]  /*2a70*/  IMAD.MOV.U32 R220, RZ, RZ, R100 ;  /* 0x000000ffffdc7224 */ /* 0x002fe400078e0064 */
[----:B------:R-:W-:Y:S02]  /*2a80*/  IMAD.MOV.U32 R221, RZ, RZ, R99 ;  /* 0x000000ffffdd7224 */ /* 0x000fe400078e0063 */
[----:B--2---:R-:W-:Y:S02]  /*2a90*/  IMAD.MOV.U32 R218, RZ, RZ, R102 ;  /* 0x000000ffffda7224 */ /* 0x004fe400078e0066 */
[----:B------:R-:W-:-:S02]  /*2aa0*/  IMAD.MOV.U32 R219, RZ, RZ, R101 ;  /* 0x000000ffffdb7224 */ /* 0x000fc400078e0065 */
[----:B---3--:R-:W-:Y:S02]  /*2ab0*/  IMAD.MOV.U32 R217, RZ, RZ, R103 ;  /* 0x000000ffffd97224 */ /* 0x008fe400078e0067 */
[----:B------:R-:W-:Y:S01]  /*2ac0*/  IMAD.MOV.U32 R216, RZ, RZ, R96 ;  /* 0x000000ffffd87224 */ /* 0x000fe200078e0060 */
[----:B------:R-:W-:Y:S02]  /*2ad0*/  WARPGROUP.DEPBAR.LE gsb0, 0x0 ;  /* 0x00008000000079c5 */ /* 0x000fe40000010000 */
        /* <DEDUP_REMOVED lines=18> */
[----:B------:R0:W-:Y:S04]  /*2c00*/  STL.64 [R1+0x178], R174 ;  /* 0x000178ae01007387 */ /* 0x0001e80000100a00 */
[----:B------:R1:W-:Y:S04]  /*2c10*/  STL.64 [R1+0x170], R172 ;  /* 0x000170ac01007387 */ /* 0x0003e80000100a00 */
        /* <DEDUP_REMOVED lines=9> */
[----:B------:R-:W-:-:S06]  /*2cb0*/  WARPGROUP.ARRIVE ;  /* 0x00000000000079c5 */ /* 0x000fcc0000000000 */
[----:B------:R-:W-:Y:S01]  /*2cc0*/  IGMMA.64x16x32.S8.S8 R144, gdesc[UR4], RZ, !UPT, gsb0 ;  /* 0x00600000049079f1 */ /* 0x000fe2000c0410ff */
[----:B------:R-:W-:Y:S01]  /*2cd0*/  R2UR UR4, R2 ;  /* 0x00000000020472ca */ /* 0x000fe200000e0000 */
[----:B------:R-:W-:Y:S01]  /*2ce0*/  UMOV UR59, 0x80000020 ;  /* 0x80000020003b7882 */ /* 0x000fe20000000000 */
[----:B------:R-:W-:Y:S01]  /*2cf0*/  UMOV UR15, 0x80000020 ;  /* 0x80000020000f7882 */ /* 0x000fe20000000000 */
[----:B------:R-:W-:Y:S01]  /*2d00*/  R2UR UR5, R4 ;  /* 0x00000000040572ca */ /* 0x000fe200000e0000 */
[----:B------:R-:W-:Y:S01]  /*2d10*/  IMAD.MOV.U32 R168, RZ, RZ, R169 ;  /* 0x000000ffffa87224 */ /* 0x000fe200078e00a9 */
[----:B------:R-:W-:-:S08]  /*2d20*/  R2UR UR7, R5 ;  /* 0x00000000050772ca */ /* 0x000fd000000e0000 */
[----:B------:R-:W-:Y:S02]  /*2d30*/  UIADD3 UR6, UR4, 0x2, URZ ;  /* 0x0000000204067890 */ /* 0x000fe4000fffe03f */
[----:B------:R-:W-:Y:S02]  /*2d40*/  UIADD3 UR18, UR4, 0x42, URZ ;  /* 0x0000004204127890 */ /* 0x000fe4000fffe03f */
[----:B------:R-:W-:Y:S01]  /*2d50*/  UIADD3 UR22, UR4, 0x82, URZ ;  /* 0x0000008204167890 */ /* 0x000fe2000fffe03f */
[----:B------:R-:W-:Y:S02]  /*2d60*/  WARPGROUP.DEPBAR.LE gsb0, 0x0 ;  /* 0x00008000000079c5 */ /* 0x000fe40000010000 */
[----:B------:R-:W-:Y:S01]  /*2d70*/  WARPGROUP.ARRIVE ;  /* 0x00000000000079c5 */ /* 0x000fe20000000000 */
[----:B------:R0:W-:Y:S04]  /*2d80*/  STL.64 [R1+0x198], R150 ;  /* 0x0001989601007387 */ /* 0x0001e80000100a00 */
[----:B------:R1:W-:Y:S01]  /*2d90*/  STL.64 [R1+0x190], R148 ;  /* 0x0001909401007387 */ /* 0x0003e20000100a00 */
[----:B------:R-:W-:Y:S01]  /*2da0*/  IGMMA.64x16x32.S8.S8 R120, gdesc[UR36], RZ, !UPT, gsb0 ;  /* 0x00600000247879f1 */ /* 0x000fe2000c0410ff */
[----:B------:R-:W-:Y:S01]  /*2db0*/  R2UR UR37, R7 ;  /* 0x00000000072572ca */ /* 0x000fe200000e0000 */
[----:B------:R-:W-:Y:S01]  /*2dc0*/  UMOV UR38, UR10 ;  /* 0x0000000a00267c82 */ /* 0x000fe20008000000 */
[----:B------:R-:W-:Y:S01]  /*2dd0*/  R2UR UR36, R6 ;  /* 0x00000000062472ca */ /* 0x000fe200000e0000 */
[----:B------:R-:W-:Y:S01]  /*2de0*/  UMOV UR39, UR11 ;  /* 0x0000000b00277c82 */ /* 0x000fe20008000000 */
[----:B------:R2:W-:Y:S01]  /*2df0*/  STL.64 [R1+0x188], R146 ;  /* 0x0001889201007387 */ /* 0x0005e20000100a00 */
[----:B------:R-:W-:Y:S01]  /*2e00*/  UMOV UR10, UR6 ;  /* 0x00000006000a7c82 */ /* 0x000fe20008000000 */
[----:B0-----:R-:W-:Y:S01]  /*2e10*/  IMAD.MOV.U32 R150, RZ, RZ, R25 ;  /* 0x000000ffff967224 */ /* 0x001fe200078e0019 */
[----:B------:R-:W-:Y:S01]  /*2e20*/  UMOV UR11, 0x80000020 ;  /* 0x80000020000b7882 */ /* 0x000fe20000000000 */
[----:B------:R0:W-:Y:S01]  /*2e30*/  STL.64 [R1+0x180], R144 ;  /* 0x0001809001007387 */ /* 0x0001e20000100a00 */
[----:B------:R-:W-:-:S02]  /*2e40*/  IMAD.MOV.U32 R151, RZ, RZ, R24 ;  /* 0x000000ffff977224 */ /* 0x000fc400078e0018 */
[----:B-1----:R-:W-:Y:S02]  /*2e50*/  IMAD.MOV.U32 R148, RZ, RZ, R27 ;  /* 0x000000ffff947224 */ /* 0x002fe400078e001b */
[----:B------:R-:W-:Y:S02]  /*2e60*/  IMAD.MOV.U32 R149, RZ, RZ, R26 ;  /* 0x000000ffff957224 */ /* 0x000fe400078e001a */
[----:B--2---:R-:W-:Y:S02]  /*2e70*/  IMAD.MOV.U32 R146, RZ, RZ, R29 ;  /* 0x000000ffff927224 */ /* 0x004fe400078e001d */
[----:B------:R-:W-:Y:S02]  /*2e80*/  IMAD.MOV.U32 R147, RZ, RZ, R28 ;  /* 0x000000ffff937224 */ /* 0x000fe400078e001c */
[----:B0-----:R-:W-:Y:S02]  /*2e90*/  IMAD.MOV.U32 R144, RZ, RZ, R31 ;  /* 0x000000ffff907224 */ /* 0x001fe400078e001f */
[----:B------:R-:W-:Y:S01]  /*2ea0*/  IMAD.MOV.U32 R145, RZ, RZ, R30 ;  /* 0x000000ffff917224 */ /* 0x000fe200078e001e */
[----:B------:R-:W-:-:S02]  /*2eb0*/  WARPGROUP.DEPBAR.LE gsb0, 0x0 ;  /* 0x00008000000079c5 */ /* 0x000fc40000010000 */
[----:B------:R-:W-:-:S06]  /*2ec0*/  WARPGROUP.ARRIVE ;  /* 0x00000000000079c5 */ /* 0x000fcc0000000000 */
[----:B------:R-:W-:Y:S01]  /*2ed0*/  IGMMA.64x16x32.S8.S8 R96, gdesc[UR36], RZ, !UPT, gsb0 ;  /* 0x00600000246079f1 */ /* 0x000fe2000c0410ff */
[----:B------:R-:W-:Y:S02]  /*2ee0*/  UIADD3 UR26, UR4, 0xc2, URZ ;  /* 0x000000c2041a7890 */ /* 0x000fe4000fffe03f */
[----:B------:R-:W-:Y:S02]  /*2ef0*/  UIADD3 UR30, UR4, 0x102, URZ ;  /* 0x00000102041e7890 */ /* 0x000fe4000fffe03f */
[----:B------:R-:W-:Y:S02]  /*2f00*/  UIADD3 UR50, UR4, 0x142, URZ ;  /* 0x0000014204327890 */ /* 0x000fe4000fffe03f */
[----:B------:R-:W-:Y:S02]  /*2f10*/  UIADD3 UR54, UR4, 0x182, URZ ;  /* 0x0000018204367890 */ /* 0x000fe4000fffe03f */
[----:B------:R-:W-:Y:S02]  /*2f20*/  UIADD3 UR58, UR4, 0x1c2, URZ ;  /* 0x000001c2043a7890 */ /* 0x000fe4000fffe03f */
[----:B------:R-:W-:Y:S01]  /*2f30*/  UIADD3 UR14, UR4, 0x202, URZ ;  /* 0x00000202040e7890 */ /* 0x000fe2000fffe03f */
[----:B------:R-:W-:Y:S01]  /*2f40*/  IMAD.MOV.U32 R169, RZ, RZ, R170 ;  /* 0x000000ffffa97224 */ /* 0x000fe200078e00aa */
[----:B------:R-:W-:-:S02]  /*2f50*/  R2UR UR39, R10 ;  /* 0x000000000a2772ca */ /* 0x000fc400000e0000 */
[----:B------:R-:W-:Y:S02]  /*2f60*/  R2UR UR37, R9 ;  /* 0x00000000092572ca */ /* 0x000fe400000e0000 */
[----:B------:R-:W-:Y:S01]  /*2f70*/  R2UR UR36, R8 ;  /* 0x00000000082472ca */ /* 0x000fe200000e0000 */
        /* <DEDUP_REMOVED lines=11> */
[----:B------:R-:W-:Y:S03]  /*3030*/  IGMMA.64x16x32.S8.S8 R184, gdesc[UR8], R184, gsb0 ;  /* 0x0060000008b879f1 */ /* 0x000fe600080410b8 */
[----:B------:R-:W-:Y:S02]  /*3040*/  WARPGROUP.DEPBAR.LE gsb0, 0x0 ;  /* 0x00008000000079c5 */ /* 0x000fe40000010000 */
[----:B------:R-:W-:Y:S01]  /*3050*/  WARPGROUP.ARRIVE ;  /* 0x00000000000079c5 */ /* 0x000fe20000000000 */
[----:B------:R-:W-:Y:S04]  /*3060*/  STL.64 [R1+0xc0], R184 ;  /* 0x0000c0b801007387 */ /* 0x000fe80000100a00 */
[----:B------:R-:W-:Y:S01]  /*3070*/  STL.64 [R1+0xc8], R186 ;  /* 0x0000c8ba01007387 */ /* 0x000fe20000100a00 */
[----:B------:R-:W-:Y:S03]  /*3080*/  IGMMA.64x16x32.S8.S8 R208, gdesc[UR16], R208, gsb0 ;  /* 0x0060000010d079f1 */ /* 0x000fe600080410d0 */
[----:B------:R-:W-:Y:S04]  /*3090*/  STL.64 [R1+0xd0], R188 ;  /* 0x0000d0bc01007387 */ /* 0x000fe80000100a00 */
[----:B------:R0:W-:Y:S04]  /*30a0*/  STL.64 [R1+0xd8], R190 ;  /* 0x0000d8be01007387 */ /* 0x0001e80000100a00 */
[----:B0-----:R-:W2:Y:S04]  /*30b0*/  LDL.LU.64 R190, [R1+0x1d8] ;  /* 0x0001d80001be7983 */ /* 0x001ea80000300a00 */
[----:B------:R-:W2:Y:S04]  /*30c0*/  LDL.LU.64 R188, [R1+0x1d0] ;  /* 0x0001d00001bc7983 */ /* 0x000ea80000300a00 */
[----:B------:R-:W2:Y:S04]  /*30d0*/  LDL.LU.64 R186, [R1+0x1c8] ;  /* 0x0001c80001ba7983 */ /* 0x000ea80000300a00 */
[----:B------:R-:W2:Y:S01]  /*30e0*/  LDL.LU.64 R184, [R1+0x1c0] ;  /* 0x0001c00001b87983 */ /* 0x000ea20000300a00 */
[----:B------:R-:W-:-:S03]  /*30f0*/  WARPGROUP.DEPBAR.LE gsb0, 0x0 ;  /* 0x00008000000079c5 */ /* 0x000fc60000010000 */
[----:B------:R-:W-:Y:S04]  /*3100*/  STL.64 [R1+0x60], R208 ;  /* 0x000060d001007387 */ /* 0x000fe80000100a00 */
[----:B------:R-:W-:Y:S04]  /*3110*/  STL.64 [R1+0x68], R210 ;  /* 0x000068d201007387 */ /* 0x000fe80000100a00 */
[----:B------:R-:W-:Y:S04]  /*3120*/  STL.64 [R1+0x70], R212 ;  /* 0x000070d401007387 */ /* 0x000fe80000100a00 */
[----:B------:R0:W-:Y:S04]  /*3130*/  STL.64 [R1+0x78], R214 ;  /* 0x000078d601007387 */ /* 0x0001e80000100a00 */
[----:B0-----:R-:W3:Y:S04]  /*3140*/  LDL.LU.64 R214, [R1+0x1b8] ;  /* 0x0001b80001d67983 */ /* 0x001ee80000300a00 */
[----:B------:R-:W3:Y:S04]  /*3150*/  LDL.LU.64 R212, [R1+0x1b0] ;  /* 0x0001b00001d47983 */ /* 0x000ee80000300a00 */
[----:B------:R-:W3:Y:S04]  /*3160*/  LDL.LU.64 R210, [R1+0x1a8] ;  /* 0x0001a80001d27983 */ /* 0x000ee80000300a00 */
[----:B------:R-:W3:Y:S01]  /*3170*/  LDL.LU.64 R208, [R1+0x1a0] ;  /* 0x0001a00001d07983 */ /* 0x000ee20000300a00 */
[----:B------:R-:W-:Y:S01]  /*3180*/  WARPGROUP.ARRIVE ;  /* 0x00000000000079c5 */ /* 0x000fe20000000000 */
[----:B------:R-:W-:Y:S01]  /*3190*/  UIADD3 UR34, UR4, 0x242, URZ ;  /* 0x0000024204227890 */ /* 0x000fe2000fffe03f */
[----:B------:R-:W-:Y:S01]  /*31a0*/  IMAD.MOV.U32 R170, RZ, RZ, R171 ;  /* 0x000000ffffaa7224 */ /* 0x000fe200078e00ab */
[----:B------:R-:W-:Y:S01]  /*31b0*/  UMOV UR32, UR8 ;  /* 0x0000000800207c82 */ /* 0x000fe20008000000 */
[----:B------:R-:W-:Y:S01]  /*31c0*/  UMOV UR33, UR9 ;  /* 0x0000000900217c82 */ /* 0x000fe20008000000 */
[----:B------:R-:W-:Y:S01]  /*31d0*/  UMOV UR35, 0x80000020 ;  /* 0x8000002000237882 */ /* 0x000fe20000000000 */
[----:B------:R-:W-:Y:S01]  /*31e0*/  IGMMA.64x16x32.S8.S8 R144, gdesc[UR20], R144, gsb0 ;  /* 0x00600000149079f1 */ /* 0x000fe20008041090 */
[----:B------:R-:W-:Y:S01]  /*31f0*/  UIADD3 UR42, UR4, 0x282, URZ ;  /* 0x00000282042a7890 */ /* 0x000fe2000fffe03f */
[----:B------:R-:W-:Y:S01]  /*3200*/  IMAD.MOV.U32 R171, RZ, RZ, R172 ;  /* 0x000000ffffab7224 */ /* 0x000fe200078e00ac */
[----:B------:R-:W-:Y:S01]  /*3210*/  UMOV UR40, UR8 ;  /* 0x0000000800287c82 */ /* 0x000fe20008000000 */
[----:B------:R-:W-:Y:S01]  /*3220*/  UMOV UR41, UR9 ;  /* 0x0000000900297c82 */ /* 0x000fe20008000000 */
[----:B------:R-:W-:Y:S01]  /*3230*/  UMOV UR43, 0x80000020 ;  /* 0x80000020002b7882 */ /* 0x000fe20000000000 */
[----:B------:R-:W-:Y:S01]  /*3240*/  UIADD3 UR4, UR5, 0x202, URZ ;  /* 0x0000020205047890 */ /* 0x000fe2000fffe03f */
[----:B------:R-:W-:Y:S01]  /*3250*/  IMAD.MOV.U32 R172, RZ, RZ, R173 ;  /* 0x000000ffffac7224 */ /* 0x000fe200078e00ad */
[----:B------:R-:W-:Y:S01]  /*3260*/  UMOV UR46, UR58 ;  /* 0x0000003a002e7c82 */ /* 0x000fe20008000000 */
[----:B------:R-:W-:Y:S01]  /*3270*/  UMOV UR47, UR59 ;  /* 0x0000003b002f7c82 */ /* 0x000fe20008000000 */
[----:B------:R-:W-:Y:S01]  /*3280*/  IMAD.MOV.U32 R173, RZ, RZ, R174 ;  /* 0x000000ffffad7224 */ /* 0x000fe200078e00ae */
[----:B------:R-:W-:Y:S01]  /*3290*/  UIADD3 UR5, UR5, 0x402, URZ ;  /* 0x0000040205057890 */ /* 0x000fe2000fffe03f */
[----:B------:R-:W-:-:S02]  /*32a0*/  IMAD.MOV.U32 R174, RZ, RZ, R175 ;  /* 0x000000ffffae7224 */ /* 0x000fc400078e00af */
[----:B------:R-:W-:Y:S01]  /*32b0*/  IMAD.MOV.U32 R175, RZ, RZ, R235 ;  /* 0x000000ffffaf7224 */ /* 0x000fe200078e00eb */
[----:B------:R-:W-:Y:S02]  /*32c0*/  WARPGROUP.DEPBAR.LE gsb0, 0x0 ;  /* 0x00008000000079c5 */ /* 0x000fe40000010000 */
[----:B------:R0:W-:Y:S04]  /*32d0*/  STL.64 [R1], R144 ;  /* 0x0000009001007387 */ /* 0x0001e80000100a00 */
[----:B------:R1:W-:Y:S04]  /*32e0*/  STL.64 [R1+0x8], R146 ;  /* 0x0000089201007387 */ /* 0x0003e80000100a00 */
[----:B------:R4:W-:Y:S04]  /*32f0*/  STL.64 [R1+0x10], R148 ;  /* 0x0000109401007387 */ /* 0x0009e80000100a00 */
[----:B------:R4:W-:Y:S01]  /*3300*/  STL.64 [R1+0x18], R150 ;  /* 0x0000189601007387 */ /* 0x0009e20000100a00 */
[----:B0-----:R-:W-:-:S02]  /*3310*/  IMAD.MOV.U32 R144, RZ, RZ, R234 ;  /* 0x000000ffff907224 */ /* 0x001fc400078e00ea */
[----:B------:R-:W-:Y:S02]  /*3320*/  IMAD.MOV.U32 R145, RZ, RZ, R21 ;  /* 0x000000ffff917224 */ /* 0x000fe400078e0015 */
[----:B-1----:R-:W-:Y:S02]  /*3330*/  IMAD.MOV.U32 R146, RZ, RZ, R20 ;  /* 0x000000ffff927224 */ /* 0x002fe400078e0014 */
[----:B------:R-:W-:Y:S02]  /*3340*/  IMAD.MOV.U32 R147, RZ, RZ, R15 ;  /* 0x000000ffff937224 */ /* 0x000fe400078e000f */
[----:B----4-:R-:W-:Y:S02]  /*3350*/  IMAD.MOV.U32 R148, RZ, RZ, R14 ;  /* 0x000000ffff947224 */ /* 0x010fe400078e000e */
[----:B------:R-:W-:Y:S02]  /*3360*/  IMAD.MOV.U32 R149, RZ, RZ, R13 ;  /* 0x000000ffff957224 */ /* 0x000fe400078e000d */
[----:B------:R-:W-:-:S02]  /*3370*/  IMAD.MOV.U32 R150, RZ, RZ, R12 ;  /* 0x000000ffff967224 */ /* 0x000fc400078e000c */
[----:B------:R-:W-:Y:S01]  /*3380*/  IMAD.MOV.U32 R151, RZ, RZ, R11 ;  /* 0x000000ffff977224 */ /* 0x000fe200078e000b */
[----:B---3--:R-:W-:-:S06]  /*3390*/  WARPGROUP.ARRIVE ;  /* 0x00000000000079c5 */ /* 0x008fcc0000000000 */
[----:B------:R-:W-:Y:S03]  /*33a0*/  IGMMA.64x16x32.S8.S8 R208, gdesc[UR24], R208, gsb0 ;  /* 0x0060000018d079f1 */ /* 0x000fe600080410d0 */
[----:B------:R-:W-:Y:S02]  /*33b0*/  WARPGROUP.DEPBAR.LE gsb0, 0x0 ;  /* 0x00008000000079c5 */ /* 0x000fe40000010000 */
[----:B--2---:R-:W-:-:S06]  /*33c0*/  WARPGROUP.ARRIVE ;  /* 0x00000000000079c5 */ /* 0x004fcc0000000000 */
[----:B------:R-:W-:Y:S03]  /*33d0*/  IGMMA.64x16x32.S8.S8 R184, gdesc[UR28], R184, gsb0 ;  /* 0x006000001cb879f1 */ /* 0x000fe600080410b8 */
[----:B------:R-:W-:Y:S02]  /*33e0*/  WARPGROUP.DEPBAR.LE gsb0, 0x0 ;  /* 0x00008000000079c5 */ /* 0x000fe40000010000 */
[----:B------:R-:W-:-:S06]  /*33f0*/  WARPGROUP.ARRIVE ;  /* 0x00000000000079c5 */ /* 0x000fcc0000000000 */
        /* <DEDUP_REMOVED lines=15> */
[----:B------:R-:W-:Y:S01]  /*34f0*/  IGMMA.64x16x32.S8.S8 R40, gdesc[UR40], R40, gsb0 ;  /* 0x00600000282879f1 */ /* 0x000fe20008041028 */
        /* <DEDUP_REMOVED lines=16> */
[----:B------:R-:W-:-:S02]  /*3600*/  WARPGROUP.DEPBAR.LE gsb0, 0x0 ;  /* 0x00008000000079c5 */ /* 0x000fc40000010000 */
        /* <DEDUP_REMOVED lines=12> */
[----:B------:R-:W-:Y:S01]  /*36d0*/  UMOV UR45, UR41 ;  /* 0x00000029002d7c82 */ /* 0x000fe20008000000 */
[----:B------:R-:W-:Y:S01]  /*36e0*/  UMOV UR46, UR54 ;  /* 0x00000036002e7c82 */ /* 0x000fe20008000000 */
[----:B------:R-:W-:Y:S01]  /*36f0*/  UMOV UR47, UR55 ;  /* 0x00000037002f7c82 */ /* 0x000fe20008000000 */
        /* <DEDUP_REMOVED lines=24> */
[----:B------:R-:W-:Y:S02]  /*3880*/  WARPGROUP.DEPBAR.LE gsb0, 0x0 ;  /* 0x00008000000079c5 */ /* 0x000fe40000010000 */
[----:B------:R-:W-:Y:S01]  /*3890*/  WARPGROUP.ARRIVE ;  /* 0x00000000000079c5 */ /* 0x000fe20000000000 */
[----:B------:R-:W-:Y:S04]  /*38a0*/  STL.64 [R1+0x40], R144 ;  /* 0x0000409001007387 */ /* 0x000fe80000100a00 */
[----:B------:R-:W-:Y:S01]  /*38b0*/  STL.64 [R1+0x48], R146 ;  /* 0x0000489201007387 */ /* 0x000fe20000100a00 */
[----:B------:R-:W-:Y:S01]  /*38c0*/  IGMMA.64x16x32.S8.S8 R168, gdesc[UR8], R168, gsb0 ;  /* 0x0060000008a879f1 */ /* 0x000fe200080410a8 */
[----:B------:R-:W-:Y:S01]  /*38d0*/  UMOV UR8, UR5 ;  /* 0x0000000500087c82 */ /* 0x000fe20008000000 */
[----:B------:R-:W-:Y:S01]  /*38e0*/  UMOV UR9, 0x80000020 ;  /* 0x8000002000097882 */ /* 0x000fe20000000000 */
[----:B------:R-:W-:Y:S01]  /*38f0*/  STL.64 [R1+0x50], R148 ;  /* 0x0000509401007387 */ /* 0x000fe20000100a00 */
[----:B------:R-:W-:-:S02]  /*3900*/  WARPGROUP.DEPBAR.LE gsb0, 0x0 ;  /* 0x00008000000079c5 */ /* 0x000fc40000010000 */
[----:B------:R-:W-:Y:S01]  /*3910*/  WARPGROUP.ARRIVE ;  /* 0x00000000000079c5 */ /* 0x000fe20000000000 */
[----:B------:R-:W-:Y:S01]  /*3920*/  UMOV UR16, UR8 ;  /* 0x0000000800107c82 */ /* 0x000fe20008000000 */
[----:B------:R-:W-:Y:S01]  /*3930*/  UMOV UR17, UR9 ;  /* 0x0000000900117c82 */ /* 0x000fe20008000000 */
[----:B------:R0:W-:Y:S03]  /*3940*/  STL.64 [R1+0x58], R150 ;  /* 0x0000589601007387 */ /* 0x0001e60000100a00 */
[----:B------:R-:W-:Y:S01]  /*3950*/  IGMMA.64x16x32.S8.S8 R192, gdesc[UR8], R192, gsb0 ;  /* 0x0060000008c079f1 */ /* 0x000fe200080410c0 */
[----:B0-----:R-:W2:Y:S04]  /*3960*/  LDL.LU.64 R150, [R1+0x198] ;  /* 0x0001980001967983 */ /* 0x001ea80000300a00 */
[----:B------:R-:W2:Y:S04]  /*3970*/  LDL.LU.64 R148, [R1+0x190] ;  /* 0x0001900001947983 */ /* 0x000ea80000300a00 */
[----:B------:R-:W2:Y:S04]  /*3980*/  LDL.LU.64 R146, [R1+0x188] ;  /* 0x0001880001927983 */ /* 0x000ea80000300a00 */
[----:B------:R-:W2:Y:S04]  /*3990*/  LDL.LU.64 R144, [R1+0x180] ;  /* 0x0001800001907983 */ /* 0x000ea80000300a00 */
[----:B------:R-:W-:Y:S04]  /*39a0*/  STL.64 [R1+0xa0], R168 ;  /* 0x0000a0a801007387 */ /* 0x000fe80000100a00 */
[----:B------:R-:W-:Y:S04]  /*39b0*/  STL.64 [R1+0xa8], R170 ;  /* 0x0000a8aa01007387 */ /* 0x000fe80000100a00 */
[----:B------:R-:W-:Y:S04]  /*39c0*/  STL.64 [R1+0xb0], R172 ;  /* 0x0000b0ac01007387 */ /* 0x000fe80000100a00 */
[----:B------:R0:W-:Y:S04]  /*39d0*/  STL.64 [R1+0xb8], R174 ;  /* 0x0000b8ae01007387 */ /* 0x0001e80000100a00 */
[----:B0-----:R-:W3:Y:S01]  /*39e0*/  LDL.LU.64 R174, [R1+0x178] ;  /* 0x0001780001ae7983 */ /* 0x001ee20000300a00 */
[----:B------:R-:W-:-:S02]  /*39f0*/  WARPGROUP.DEPBAR.LE gsb0, 0x0 ;  /* 0x00008000000079c5 */ /* 0x000fc40000010000 */
[----:B------:R-:W-:Y:S01]  /*3a00*/  WARPGROUP.ARRIVE ;  /* 0x00000000000079c5 */ /* 0x000fe20000000000 */
[----:B------:R-:W3:Y:S04]  /*3a10*/  LDL.LU.64 R172, [R1+0x170] ;  /* 0x0001700001ac7983 */ /* 0x000ee80000300a00 */
[----:B------:R-:W3:Y:S01]  /*3a20*/  LDL.LU.64 R170, [R1+0x168] ;  /* 0x0001680001aa7983 */ /* 0x000ee20000300a00 */
[----:B------:R-:W-:Y:S03]  /*3a30*/  IGMMA.64x16x32.S8.S8 R216, gdesc[UR16], R216, gsb0 ;  /* 0x0060000010d879f1 */ /* 0x000fe600080410d8 */
[----:B------:R-:W3:Y:S04]  /*3a40*/  LDL.LU.64 R168, [R1+0x160] ;  /* 0x0001600001a87983 */ /* 0x000ee80000300a00 */
[----:B------:R-:W-:Y:S04]  /*3a50*/  STL.64 [R1+0x80], R192 ;  /* 0x000080c001007387 */ /* 0x000fe80000100a00 */
[----:B------:R-:W-:Y:S04]  /*3a60*/  STL.64 [R1+0x88], R194 ;  /* 0x000088c201007387 */ /* 0x000fe80000100a00 */
[----:B------:R-:W-:Y:S04]  /*3a70*/  STL.64 [R1+0x90], R196 ;  /* 0x000090c401007387 */ /* 0x000fe80000100a00 */
[----:B------:R0:W-:Y:S04]  /*3a80*/  STL.64 [R1+0x98], R198 ;  /* 0x000098c601007387 */ /* 0x0001e80000100a00 */
[----:B0-----:R-:W4:Y:S04]  /*3a90*/  LDL.LU.64 R198, [R1+0x158] ;  /* 0x0001580001c67983 */ /* 0x001f280000300a00 */
[----:B------:R-:W4:Y:S04]  /*3aa0*/  LDL.LU.64 R196, [R1+0x150] ;  /* 0x0001500001c47983 */ /* 0x000f280000300a00 */
[----:B------:R-:W4:Y:S04]  /*3ab0*/  LDL.LU.64 R194, [R1+0x148] ;  /* 0x0001480001c27983 */ /* 0x000f280000300a00 */
[----:B------:R-:W4:Y:S01]  /*3ac0*/  LDL.LU.64 R192, [R1+0x140] ;  /* 0x0001400001c07983 */ /* 0x000f220000300a00 */
[----:B------:R-:W-:-:S03]  /*3ad0*/  WARPGROUP.DEPBAR.LE gsb0, 0x0 ;  /* 0x00008000000079c5 */ /* 0x000fc60000010000 */
[----:B------:R-:W-:Y:S04]  /*3ae0*/  STL.64 [R1+0x20], R216 ;  /* 0x000020d801007387 */ /* 0x000fe80000100a00 */
[----:B------:R-:W-:Y:S04]  /*3af0*/  STL.64 [R1+0x28], R218 ;  /* 0x000028da01007387 */ /* 0x000fe80000100a00 */
[----:B------:R-:W-:Y:S04]  /*3b00*/  STL.64 [R1+0x30], R220 ;  /* 0x000030dc01007387 */ /* 0x000fe80000100a00 */
[----:B------:R0:W-:Y:S04]  /*3b10*/  STL.64 [R1+0x38], R222 ;  /* 0x000038de01007387 */ /* 0x0001e80000100a00 */
[----:B0-----:R-:W2:Y:S04]  /*3b20*/  LDL.LU.64 R222, [R1+0x138] ;  /* 0x0001380001de7983 */ /* 0x001ea80000300a00 */
[----:B------:R-:W2:Y:S04]  /*3b30*/  LDL.LU.64 R220, [R1+0x130] ;  /* 0x0001300001dc7983 */ /* 0x000ea80000300a00 */
[----:B------:R-:W2:Y:S04]  /*3b40*/  LDL.LU.64 R218, [R1+0x128] ;  /* 0x0001280001da7983 */ /* 0x000ea80000300a00 */
[----:B------:R-:W2:Y:S01]  /*3b50*/  LDL.LU.64 R216, [R1+0x120] ;  /* 0x0001200001d87983 */ /* 0x000ea20000300a00 */
        /* <DEDUP_REMOVED lines=18> */
[----:B--2---:R-:W-:-:S06]  /*3c80*/  WARPGROUP.ARRIVE ;  /* 0x00000000000079c5 */ /* 0x004fcc0000000000 */
[----:B------:R-:W-:Y:S03]  /*3c90*/  IGMMA.64x16x32.S8.S8 R216, gdesc[UR20], R216, gsb0 ;  /* 0x0060000014d879f1 */ /* 0x000fe600080410d8 */
[----:B------:R-:W-:Y:S02]  /*3ca0*/  WARPGROUP.DEPBAR.LE gsb0, 0x0 ;  /* 0x00008000000079c5 */ /* 0x000fe40000010000 */
[----:B----4-:R-:W-:-:S06]  /*3cb0*/  WARPGROUP.ARRIVE ;  /* 0x00000000000079c5 */ /* 0x010fcc0000000000 */
[----:B------:R-:W-:Y:S03]  /*3cc0*/  IGMMA.64x16x32.S8.S8 R192, gdesc[UR24], R192, gsb0 ;  /* 0x0060000018c079f1 */ /* 0x000fe600080410c0 */
[----:B------:R-:W-:Y:S02]  /*3cd0*/  WARPGROUP.DEPBAR.LE gsb0, 0x0 ;  /* 0x00008000000079c5 */ /* 0x000fe40000010000 */
[----:B---3--:R-:W-:-:S06]  /*3ce0*/  WARPGROUP.ARRIVE ;  /* 0x00000000000079c5 */ /* 0x008fcc0000000000 */
        /* <DEDUP_REMOVED lines=20> */
[----:B------:R-:W-:Y:S05]  /*3e30*/  @!P1 BRA `(.L_x_18) ;  /* 0x0000002c00289947 */ /* 0x000fea0003800000 */
[----:B------:R-:W2:Y:S01]  /*3e40*/  LDL R2, [R1+0x114] ;  /* 0x0001140001027983 */ /* 0x000ea20000100800 */
[----:B------:R-:W-:Y:S02]  /*3e50*/  UIADD3 UR4, UR61, 0x1, URZ ;  /* 0x000000013d047890 */ /* 0x000fe4000fffe03f */
[----:B------:R-:W-:Y:S02]  /*3e60*/  UMOV UR38, UR61 ;  /* 0x0000003d00267c82 */ /* 0x000fe40008000000 */
[----:B------:R-:W-:-:S04]  /*3e70*/  UISETP.NE.AND UP0, UPT, UR4, 0x6, UPT ;  /* 0x000000060400788c */ /* 0x000fc8000bf05270 */
[----:B------:R-:W-:Y:S02]  /*3e80*/  USEL UR5, URZ, 0x1, UP0 ;  /* 0x000000013f057887 */ /* 0x000fe40008000000 */
[----:B------:R-:W-:Y:S01]  /*3e90*/  USEL UR4, UR4, URZ, UP0 ;  /* 0x0000003f04047287 */ /* 0x000fe20008000000 */
[----:B--2---:R-:W-:-:S13]  /*3ea0*/  R2UR UR6, R2 ;  /* 0x00000000020672ca */ /* 0x004fda00000e0000 */
[----:B------:R-:W-:-:S06]  /*3eb0*/  ULOP3.LUT UR5, UR6, UR5, URZ, 0x3c, !UPT ;  /* 0x0000000506057292 */ /* 0x000fcc000f8e3c3f */
[----:B------:R-:W-:-:S07]  /*3ec0*/  IMAD.U32 R2, RZ, RZ, UR5 ;  /* 0x00000005ff027e24 */ /* 0x000fce000f8e00ff */
.L_x_25:
[----:B0-----:R-:W-:Y:S05]  /*3ed0*/  @!P0 BRA `(.L_x_19) ;  /* 0x0000000000048947 */ /* 0x001fea0003800000 */
[----:B------:R-:W-:Y:S01]  /*3ee0*/  BPT.TRAP 0x1 ;  /* 0x000000040000795c */ /* 0x000fe20000300000 */
.L_x_19:
[----:B------:R-:W0:Y:S01]  /*3ef0*/  S2UR UR6, SR_CgaCtaId ;  /* 0x00000000000679c3 */ /* 0x000e220000008800 */
[----:B------:R-:W-:Y:S01]  /*3f00*/  UMOV UR5, 0x400 ;  /* 0x0000040000057882 */ /* 0x000fe20000000000 */
[----:B------:R-:W-:Y:S01]  /*3f10*/  IMAD.U32 R4, RZ, RZ, UR4 ;  /* 0x00000004ff047e24 */ /* 0x000fe2000f8e00ff */
[----:B------:R-:W-:Y:S01]  /*3f20*/  SHF.L.U32 R5, R2, 0x1f, RZ ;  /* 0x0000001f02057819 */ /* 0x000fe200000006ff */
[----:B0-----:R-:W-:-:S06]  /*3f30*/  ULEA UR5, UR6, UR5, 0x18 ;  /* 0x0000000506057291 */ /* 0x001fcc000f8ec03f */
[----:B------:R-:W-:-:S04]  /*3f40*/  IMAD.U32 R0, RZ, RZ, UR5 ;  /* 0x00000005ff007e24 */ /* 0x000fc8000f8e00ff */
[----:B------:R-:W-:-:S04]  /*3f50*/  IMAD R4, R4, 0x8, R0 ;  /* 0x0000000804047824 */ /* 0x000fc800078e0200 */
[----:B------:R0:W1:Y:S01]  /*3f60*/  SYNCS.PHASECHK.TRANS64.TRYWAIT P1, [R4+URZ], R5 ;  /* 0x00000005040075a7 */ /* 0x000062000802017f */
[----:B------:R-:W-:Y:S05]  /*3f70*/  @!P0 BRA `(.L_x_20) ;  /* 0x0000000000048947 */ /* 0x000fea0003800000 */
[----:B------:R-:W-:Y:S01]  /*3f80*/  BPT.TRAP 0x1 ;  /* 0x000000040000795c */ /* 0x000fe20000300000 */
.L_x_20:
[----:B-1----:R-:W-:Y:S05]  /*3f90*/  @P1 BRA `(.L_x_21) ;  /* 0x0000000000081947 */ /* 0x002fea0003800000 */
[----:B------:R-:W1:Y:S02]  /*3fa0*/  SYNCS.PHASECHK.TRANS64.TRYWAIT P1, [R4+URZ], R5 ;  /* 0x00000005040075a7 */ /* 0x000e64000802017f */
[----:B-1----:R-:W-:Y:S05]  /*3fb0*/  @!P1 BRA `(.L_x_22) ;  /* 0x0000013400949947 */ /* 0x002fea0003800000 */
.L_x_21:
[----:B------:R-:W2:Y:S04]  /*3fc0*/  LDL.LU.64 R8, [R1] ;  /* 0x0000000001087983 */ /* 0x000ea80000300a00 */
[----:B------:R-:W2:Y:S04]  /*3fd0*/  LDL.LU.64 R10, [R1+0x8] ;  /* 0x00000800010a7983 */ /* 0x000ea80000300a00 */
[----:B------:R-:W2:Y:S04]  /*3fe0*/  LDL.LU.64 R12, [R1+0x10] ;  /* 0x00001000010c7983 */ /* 0x000ea80000300a00 */
[----:B------:R-:W2:Y:S04]  /*3ff0*/  LDL.LU.64 R14, [R1+0x18] ;  /* 0x00001800010e7983 */ /* 0x000ea80000300a00 */
[----:B------:R-:W-:Y:S04]  /*4000*/  STL.64 [R1+0x278], R126 ;  /* 0x0002787e01007387 */ /* 0x000fe80000100a00 */
[----:B------:R-:W-:Y:S04]  /*4010*/  STL.64 [R1+0x270], R124 ;  /* 0x0002707c01007387 */ /* 0x000fe80000100a00 */
[----:B------:R-:W-:Y:S04]  /*4020*/  STL.64 [R1+0x268], R122 ;  /* 0x0002687a01007387 */ /* 0x000fe80000100a00 */
[----:B------:R3:W-:Y:S04]  /*4030*/  STL.64 [R1+0x260], R120 ;  /* 0x0002607801007387 */ /* 0x0007e80000100a00 */
[----:B---3--:R-:W3:Y:S04]  /*4040*/  LDL.LU.64 R120, [R1+0x60] ;  /* 0x0000600001787983 */ /* 0x008ee80000300a00 */
[----:B------:R-:W3:Y:S04]  /*4050*/  LDL.LU.64 R122, [R1+0x68] ;  /* 0x00006800017a7983 */ /* 0x000ee80000300a00 */
[----:B------:R-:W3:Y:S04]  /*4060*/  LDL.LU.64 R124, [R1+0x70] ;  /* 0x00007000017c7983 */ /* 0x000ee80000300a00 */
[----:B------:R-:W3:Y:S04]  /*4070*/  LDL.LU.64 R126, [R1+0x78] ;  /* 0x00007800017e7983 */ /* 0x000ee80000300a00 */
[----:B------:R-:W-:Y:S04]  /*4080*/  STL.64 [R1+0x258], R102 ;  /* 0x0002586601007387 */ /* 0x000fe80000100a00 */
[----:B------:R-:W-:Y:S04]  /*4090*/  STL.64 [R1+0x250], R100 ;  /* 0x0002506401007387 */ /* 0x000fe80000100a00 */
[----:B------:R-:W-:Y:S04]  /*40a0*/  STL.64 [R1+0x248], R98 ;  /* 0x0002486201007387 */ /* 0x000fe80000100a00 */
[----:B------:R4:W-:Y:S04]  /*40b0*/  STL.64 [R1+0x240], R96 ;  /* 0x0002406001007387 */ /* 0x0009e80000100a00 */
[----:B----4-:R-:W4:Y:S04]  /*40c0*/  LDL.LU.64 R96, [R1+0xc0] ;  /* 0x0000c00001607983 */ /* 0x010f280000300a00 */
[----:B------:R-:W4:Y:S04]  /*40d0*/  LDL.LU.64 R98, [R1+0xc8] ;  /* 0x0000c80001627983 */ /* 0x000f280000300a00 */
[----:B------:R-:W4:Y:S04]  /*40e0*/  LDL.LU.64 R100, [R1+0xd0] ;  /* 0x0000d00001647983 */ /* 0x000f280000300a00 */
[----:B------:R-:W4:Y:S01]  /*40f0*/  LDL.LU.64 R102, [R1+0xd8] ;  /* 0x0000d80001667983 */ /* 0x000f220000300a00 */
[----:B------:R-:W-:-:S02]  /*4100*/  UIMAD UR6, UR4, 0x600, UR39 ;  /* 0x00000600040678a4 */ /* 0x000fc4000f8e0227 */
[----:B------:R-:W-:Y:S01]  /*4110*/  UIMAD UR5, UR4, 0x2c0, UR7 ;  /* 0x000002c0040578a4 */ /* 0x000fe2000f8e0207 */
[----:B------:R-:W-:Y:S01]  /*4120*/  STL.64 [R1+0x238], R78 ;  /* 0x0002384e01007387 */ /* 0x000fe20000100a00 */
[----:B------:R-:W-:Y:S01]  /*4130*/  UMOV UR49, 0x80000020 ;  /* 0x8000002000317882 */ /* 0x000fe20000000000 */
[----:B------:R-:W-:Y:S01]  /*4140*/  UMOV UR51, 0x80000020 ;  /* 0x8000002000337882 */ /* 0x000fe20000000000 */
[----:B------:R-:W-:Y:S01]  /*4150*/  UIADD3 UR46, UR5, 0x40, URZ ;  /* 0x00000040052e7890 */ /* 0x000fe2000fffe03f */
[----:B------:R-:W-:Y:S01]  /*4160*/  STL.64 [R1+0x230], R76 ;  /* 0x0002304c01007387 */ /* 0x000fe20000100a00 */
[----:B------:R-:W-:Y:S01]  /*4170*/  UMOV UR48, UR6 ;  /* 0x0000000600307c82 */ /* 0x000fe20008000000 */
[----:B------:R-:W-:Y:S01]  /*4180*/  UMOV UR50, UR5 ;  /* 0x0000000500327c82 */ /* 0x000fe20008000000 */
[----:B------:R-:W-:Y:S01]  /*4190*/  UMOV UR44, UR48 ;  /* 0x00000030002c7c82 */ /* 0x000fe20008000000 */
[----:B------:R-:W-:Y:S01]  /*41a0*/  UMOV UR45, UR49 ;  /* 0x00000031002d7c82 */ /* 0x000fe20008000000 */
[----:B------:R-:W-:Y:S01]  /*41b0*/  UMOV UR47, 0x80000020 ;  /* 0x80000020002f7882 */ /* 0x000fe20000000000 */
[----:B------:R-:W-:Y:S01]  /*41c0*/  UIADD3 UR42, UR5, 0x80, URZ ;  /* 0x00000080052a7890 */ /* 0x000fe2000fffe03f */
[----:B------:R-:W-:Y:S01]  /*41d0*/  STL.64 [R1+0x228], R74 ;  /* 0x0002284a01007387 */ /* 0x000fe20000100a00 */
        /* <DEDUP_REMOVED lines=9> */
[----:B------:R-:W-:Y:S01]  /*4270*/  STL [R1+0x21c], R48 ;  /* 0x00021c3001007387 */ /* 0x000fe20000100800 */
[----:B------:R-:W-:Y:S01]  /*4280*/  UMOV UR28, UR48 ;  /* 0x00000030001c7c82 */ /* 0x000fe20008000000 */
[----:B------:R-:W-:Y:S01]  /*4290*/  UMOV UR29, UR49 ;  /* 0x00000031001d7c82 */ /* 0x000fe20008000000 */
[----:B------:R-:W-:Y:S01]  /*42a0*/  UMOV UR31, 0x80000020 ;  /* 0x80000020001f7882 */ /* 0x000fe20000000000 */
[----:B----4-:R-:W-:Y:S01]  /*42b0*/  WARPGROUP.ARRIVE ;  /* 0x00000000000079c5 */ /* 0x010fe20000000000 */
[----:B------:R-:W-:Y:S01]  /*42c0*/  UIADD3 UR26, UR5, 0x140, URZ ;  /* 0x00000140051a7890 */ /* 0x000fe2000fffe03f */
[----:B------:R-:W-:Y:S04]  /*42d0*/  STL [R1+0x218], R49 ;  /* 0x0002183101007387 */ /* 0x000fe80000100800 */
[----:B------:R-:W-:Y:S01]  /*42e0*/  IGMMA.64x16x32.S8.S8 R96, gdesc[UR48], R96, gsb0 ;  /* 0x00600000306079f1 */ /* 0x000fe20008041060 */
        /* <DEDUP_REMOVED lines=28> */
[----:B------:R-:W-:Y:S04]  /*44b0*/  STL [R1+0x200], R55 ;  /* 0x0002003701007387 */ /* 0x000fe80000100800 */
[----:B------:R4:W-:Y:S04]  /*44c0*/  STL [R1+0x1fc], R24 ;  /* 0x0001fc1801007387 */ /* 0x0009e80000100800 */
[----:B------:R0:W-:Y:S04]  /*44d0*/  STL [R1+0x1f8], R25 ;  /* 0x0001f81901007387 */ /* 0x0001e80000100800 */
[----:B------:R1:W-:Y:S04]  /*44e0*/  STL [R1+0x1f4], R26 ;  /* 0x0001f41a01007387 */ /* 0x0003e80000100800 */
[----:B------:R1:W-:Y:S04]  /*44f0*/  STL [R1+0x1f0], R27 ;  /* 0x0001f01b01007387 */ /* 0x0003e80000100800 */
[----:B------:R1:W-:Y:S01]  /*4500*/  STL [R1+0x1ec], R28 ;  /* 0x0001ec1c01007387 */ /* 0x0003e20000100800 */
[----:B------:R-:W-:-:S02]  /*4510*/  WARPGROUP.DEPBAR.LE gsb0, 0x0 ;  /* 0x00008000000079c5 */ /* 0x000fc40000010000 */
[----:B---3--:R-:W-:Y:S01]  /*4520*/  WARPGROUP.ARRIVE ;  /* 0x00000000000079c5 */ /* 0x008fe20000000000 */
[----:B------:R3:W-:Y:S04]  /*4530*/  STL [R1+0x1e8], R29 ;  /* 0x0001e81d01007387 */ /* 0x0007e80000100800 */
[----:B------:R3:W-:Y:S01]  /*4540*/  STL [R1+0x1e4], R30 ;  /* 0x0001e41e01007387 */ /* 0x0007e20000100800 */
[----:B------:R-:W-:Y:S03]  /*4550*/  IGMMA.64x16x32.S8.S8 R120, gdesc[UR44], R120, gsb0 ;  /* 0x006000002c7879f1 */ /* 0x000fe60008041078 */
[----:B------:R3:W-:Y:S04]  /*4560*/  STL [R1+0x1e0], R31 ;  /* 0x0001e01f01007387 */ /* 0x0007e80000100800 */
[----:B------:R-:W-:Y:S04]  /*4570*/  STL [R1+0x1c8], R233 ;  /* 0x0001c8e901007387 */ /* 0x000fe80000100800 */
[----:B------:R-:W-:Y:S04]  /*4580*/  STL [R1+0x1c4], R232 ;  /* 0x0001c4e801007387 */ /* 0x000fe80000100800 */
[----:B------:R-:W-:Y:S04]  /*4590*/  STL [R1+0x1c0], R23 ;  /* 0x0001c01701007387 */ /* 0x000fe80000100800 */
[----:B------:R-:W-:Y:S04]  /*45a0*/  STL [R1+0x1bc], R22 ;  /* 0x0001bc1601007387 */ /* 0x000fe80000100800 */
[----:B------:R-:W-:Y:S04]  /*45b0*/  STL [R1+0x1b8], R19 ;  /* 0x0001b81301007387 */ /* 0x000fe80000100800 */
[----:B-----5:R-:W-:Y:S04]  /*45c0*/  STL [R1+0x1b4], R18 ;  /* 0x0001b41201007387 */ /* 0x020fe80000100800 */
[----:B------:R-:W-:Y:S04]  /*45d0*/  STL [R1+0x1b0], R17 ;  /* 0x0001b01101007387 */ /* 0x000fe80000100800 */
[----:B------:R-:W-:Y:S04]  /*45e0*/  STL [R1+0x1ac], R16 ;  /* 0x0001ac1001007387 */ /* 0x000fe80000100800 */
[----:B------:R-:W-:Y:S04]  /*45f0*/  STL [R1+0x1a8], R3 ;  /* 0x0001a80301007387 */ /* 0x000fe80000100800 */
[----:B------:R-:W-:Y:S04]  /*4600*/  STL [R1+0x1a4], R2 ;  /* 0x0001a40201007387 */ /* 0x000fe80000100800 */
[----:B------:R-:W-:Y:S04]  /*4610*/  STL [R1+0x1a0], R0 ;  /* 0x0001a00001007387 */ /* 0x000fe80000100800 */
[----:B------:R-:W-:Y:S01]  /*4620*/  STL.64 [R1+0xc0], R96 ;  /* 0x0000c06001007387 */ /* 0x000fe20000100a00 */
[----:B------:R-:W-:-:S02]  /*4630*/  WARPGROUP.DEPBAR.LE gsb0, 0x0 ;  /* 0x00008000000079c5 */ /* 0x000fc40000010000 */
[----:B--2---:R-:W-:Y:S01]  /*4640*/  WARPGROUP.ARRIVE ;  /* 0x00000000000079c5 */ /* 0x004fe20000000000 */
[----:B------:R-:W-:Y:S01]  /*4650*/  STL.64 [R1+0xc8], R98 ;  /* 0x0000c86201007387 */ /* 0x000fe20000100a00 */
[----:B----4-:R-:W-:Y:S02]  /*4660*/  IMAD.MOV.U32 R24, RZ, RZ, R120 ;  /* 0x000000ffff187224 */ /* 0x010fe400078e0078 */
[----:B0-----:R-:W-:Y:S01]  /*4670*/  IMAD.MOV.U32 R25, RZ, RZ, R121 ;  /* 0x000000ffff197224 */ /* 0x001fe200078e0079 */
[----:B------:R-:W-:Y:S01]  /*4680*/  STL.64 [R1+0xd0], R100 ;  /* 0x0000d06401007387 */ /* 0x000fe20000100a00 */
[----:B------:R-:W-:Y:S01]  /*4690*/  IGMMA.64x16x32.S8.S8 R8, gdesc[UR40], R8, gsb0 ;  /* 0x00600000280879f1 */ /* 0x000fe20008041008 */
[----:B-1----:R-:W-:Y:S02]  /*46a0*/  IMAD.MOV.U32 R26, RZ, RZ, R122 ;  /* 0x000000ffff1a7224 */ /* 0x002fe400078e007a */
[----:B------:R-:W-:Y:S01]  /*46b0*/  STL.64 [R1+0xd8], R102 ;  /* 0x0000d86601007387 */ /* 0x000fe20000100a00 */
[----:B------:R-:W-:-:S02]  /*46c0*/  IMAD.MOV.U32 R27, RZ, RZ, R123 ;  /* 0x000000ffff1b7224 */ /* 0x000fc400078e007b */
[----:B------:R-:W-:Y:S02]  /*46d0*/  IMAD.MOV.U32 R28, RZ, RZ, R124 ;  /* 0x000000ffff1c7224 */ /* 0x000fe400078e007c */
[----:B---3--:R-:W-:Y:S02]  /*46e0*/  IMAD.MOV.U32 R29, RZ, RZ, R125 ;  /* 0x000000ffff1d7224 */ /* 0x008fe400078e007d */
[----:B------:R-:W-:Y:S02]  /*46f0*/  IMAD.MOV.U32 R30, RZ, RZ, R126 ;  /* 0x000000ffff1e7224 */ /* 0x000fe400078e007e */
[----:B------:R-:W-:Y:S01]  /*4700*/  IMAD.MOV.U32 R31, RZ, RZ, R127 ;  /* 0x000000ffff1f7224 */ /* 0x000fe200078e007f */
[----:B------:R-:W-:Y:S02]  /*4710*/  WARPGROUP.DEPBAR.LE gsb0, 0x0 ;  /* 0x00008000000079c5 */ /* 0x000fe40000010000 */
[----:B------:R-:W-:Y:S01]  /*4720*/  WARPGROUP.ARRIVE ;  /* 0x00000000000079c5 */ /* 0x000fe20000000000 */
[----:B------:R-:W-:Y:S01]  /*4730*/  STL.64 [R1], R8 ;  /* 0x0000000801007387 */ /* 0x000fe20000100a00 */
[----:B------:R-:W-:-:S02]  /*4740*/  IMAD.MOV.U32 R52, RZ, RZ, R12 ;  /* 0x000000ffff347224 */ /* 0x000fc400078e000c */
[----:B------:R-:W-:Y:S01]  /*4750*/  IMAD.MOV.U32 R53, RZ, RZ, R13 ;  /* 0x000000ffff357224 */ /* 0x000fe200078e000d */
[----:B------:R-:W-:Y:S01]  /*4760*/  STL.64 [R1+0x8], R10 ;  /* 0x0000080a01007387 */ /* 0x000fe20000100a00 */
[----:B------:R-:W-:Y:S01]  /*4770*/  IGMMA.64x16x32.S8.S8 R208, gdesc[UR32], R208, gsb0 ;  /* 0x0060000020d079f1 */ /* 0x000fe200080410d0 */
[----:B------:R-:W-:Y:S02]  /*4780*/  IMAD.MOV.U32 R54, RZ, RZ, R14 ;  /* 0x000000ffff367224 */ /* 0x000fe400078e000e */
[----:B------:R0:W-:Y:S01]  /*4790*/  STL.64 [R1+0x10], R12 ;  /* 0x0000100c01007387 */ /* 0x0001e20000100a00 */
[----:B------:R-:W-:Y:S02]  /*47a0*/  IMAD.MOV.U32 R55, RZ, RZ, R15 ;  /* 0x000000ffff377224 */ /* 0x000fe400078e000f */
[----:B------:R-:W-:Y:S01]  /*47b0*/  IMAD.MOV.U32 R50, RZ, RZ, R10 ;  /* 0x000000ffff327224 */ /* 0x000fe200078e000a */
[----:B------:R1:W-:Y:S01]  /*47c0*/  STL.64 [R1+0x18], R14 ;  /* 0x0000180e01007387 */ /* 0x0003e20000100a00 */
[----:B------:R-:W-:-:S02]  /*47d0*/  IMAD.MOV.U32 R51, RZ, RZ, R11 ;  /* 0x000000ffff337224 */ /* 0x000fc400078e000b */
[----:B------:R-:W-:Y:S02]  /*47e0*/  IMAD.MOV.U32 R48, RZ, RZ, R8 ;  /* 0x000000ffff307224 */ /* 0x000fe400078e0008 */
[----:B------:R-:W-:Y:S01]  /*47f0*/  IMAD.MOV.U32 R49, RZ, RZ, R9 ;  /* 0x000000ffff317224 */ /* 0x000fe200078e0009 */
[----:B0-----:R-:W2:Y:S04]  /*4800*/  LDL.LU.64 R12, [R1+0x40] ;  /* 0x00004000010c7983 */ /* 0x001ea80000300a00 */
[----:B-1----:R-:W2:Y:S04]  /*4810*/  LDL.LU.64 R14, [R1+0x48] ;  /* 0x00004800010e7983 */ /* 0x002ea80000300a00 */
[----:B------:R-:W2:Y:S04]  /*4820*/  LDL.LU.64 R16, [R1+0x50] ;  /* 0x0000500001107983 */ /* 0x000ea80000300a00 */
[----:B------:R-:W2:Y:S04]  /*4830*/  LDL.LU.64 R18, [R1+0x58] ;  /* 0x0000580001127983 */ /* 0x000ea80000300a00 */
[----:B------:R-:W3:Y:S04]  /*4840*/  LDL.LU.64 R120, [R1+0xa0] ;  /* 0x0000a00001787983 */ /* 0x000ee80000300a00 */
[----:B------:R-:W3:Y:S04]  /*4850*/  LDL.LU.64 R122, [R1+0xa8] ;  /* 0x0000a800017a7983 */ /* 0x000ee80000300a00 */
[----:B------:R-:W3:Y:S04]  /*4860*/  LDL.LU.64 R124, [R1+0xb0] ;  /* 0x0000b000017c7983 */ /* 0x000ee80000300a00 */
[----:B------:R-:W3:Y:S01]  /*4870*/  LDL.LU.64 R126, [R1+0xb8] ;  /* 0x0000b800017e7983 */ /* 0x000ee20000300a00 */
[----:B------:R-:W-:-:S02]  /*4880*/  WARPGROUP.DEPBAR.LE gsb0, 0x0 ;  /* 0x00008000000079c5 */ /* 0x000fc40000010000 */
[----:B------:R-:W-:Y:S01]  /*4890*/  WARPGROUP.ARRIVE ;  /* 0x00000000000079c5 */ /* 0x000fe20000000000 */
[----:B------:R-:W-:Y:S04]  /*48a0*/  STL [R1+0x1dc], R211 ;  /* 0x0001dcd301007387 */ /* 0x000fe80000100800 */
[----:B------:R-:W-:Y:S01]  /*48b0*/  STL [R1+0x1d8], R212 ;  /* 0x0001d8d401007387 */ /* 0x000fe20000100800 */
[----:B------:R-:W-:Y:S03]  /*48c0*/  IGMMA.64x16x32.S8.S8 R184, gdesc[UR28], R184, gsb0 ;  /* 0x006000001cb879f1 */ /* 0x000fe600080410b8 */
[----:B------:R-:W-:Y:S04]  /*48d0*/  STL [R1+0x1d4], R213 ;  /* 0x0001d4d501007387 */ /* 0x000fe80000100800 */
[----:B------:R-:W-:Y:S04]  /*48e0*/  STL [R1+0x1d0], R214 ;  /* 0x0001d0d601007387 */ /* 0x000fe80000100800 */
[----:B------:R0:W-:Y:S04]  /*48f0*/  STL [R1+0x1cc], R215 ;  /* 0x0001ccd701007387 */ /* 0x0001e80000100800 */
[----:B------:R-:W4:Y:S04]  /*4900*/  LDL.LU.64 R96, [R1+0x80] ;  /* 0x0000800001607983 */ /* 0x000f280000300a00 */
[----:B------:R-:W4:Y:S04]  /*4910*/  LDL.LU.64 R98, [R1+0x88] ;  /* 0x0000880001627983 */ /* 0x000f280000300a00 */
[----:B------:R-:W4:Y:S04]  /*4920*/  LDL.LU.64 R100, [R1+0x90] ;  /* 0x0000900001647983 */ /* 0x000f280000300a00 */
[----:B------:R-:W4:Y:S04]  /*4930*/  LDL.LU.64 R102, [R1+0x98] ;  /* 0x0000980001667983 */ /* 0x000f280000300a00 */
[----:B------:R-:W4:Y:S04]  /*4940*/  LDL.LU.64 R72, [R1+0x20] ;  /* 0x0000200001487983 */ /* 0x000f280000300a00 */
[----:B------:R-:W4:Y:S04]  /*4950*/  LDL.LU.64 R74, [R1+0x28] ;  /* 0x00002800014a7983 */ /* 0x000f280000300a00 */
[----:B------:R-:W4:Y:S04]  /*4960*/  LDL.LU.64 R76, [R1+0x30] ;  /* 0x00003000014c7983 */ /* 0x000f280000300a00 */
[----:B------:R-:W4:Y:S01]  /*4970*/  LDL.LU.64 R78, [R1+0x38] ;  /* 0x00003800014e7983 */ /* 0x000f220000300a00 */
        /* <DEDUP_REMOVED lines=12> */
[----:B------:R-:W-:Y:S02]  /*4a40*/  UIADD3 UR12, UR6, 0x200, URZ ;  /* 0x00000200060c7890 */ /* 0x000fe4000fffe03f */
        /* <DEDUP_REMOVED lines=31> */
[----:B------:R-:W-:Y:S01]  /*4c40*/  IGMMA.64x16x32.S8.S8 R56, gdesc[UR8], R56, gsb0 ;  /* 0x00600000083879f1 */ /* 0x000fe20008041038 */
[----:B------:R-:W-:Y:S01]  /*4c50*/  UMOV UR48, UR52 ;  /* 0x0000003400307c82 */ /* 0x000fe20008000000 */
[----:B------:R-:W-:Y:S01]  /*4c60*/  UMOV UR49, UR53 ;  /* 0x0000003500317c82 */ /* 0x000fe20008000000 */
[----:B------:R-:W-:Y:S01]  /*4c70*/  UIADD3 UR8, UR6, 0x400, URZ ;  /* 0x0000040006087890 */ /* 0x000fe2000fffe03f */
        /* <DEDUP_REMOVED lines=22> */
[----:B--2---:R-:W-:-:S06]  /*4de0*/  WARPGROUP.ARRIVE ;  /* 0x00000000000079c5 */ /* 0x004fcc0000000000 */
[----:B------:R-:W-:Y:S03]  /*4df0*/  IGMMA.64x16x32.S8.S8 R12, gdesc[UR44], R12, gsb0 ;  /* 0x006000002c0c79f1 */ /* 0x000fe6000804100c */
[----:B------:R-:W-:Y:S02]  /*4e00*/  WARPGROUP.DEPBAR.LE gsb0, 0x0 ;  /* 0x00008000000079c5 */ /* 0x000fe40000010000 */
[----:B---3--:R-:W-:Y:S01]  /*4e10*/  WARPGROUP.ARRIVE ;  /* 0x00000000000079c5 */ /* 0x008fe20000000000 */
[----:B------:R-:W-:Y:S02]  /*4e20*/  IMAD.MOV.U32 R11, RZ, RZ, R12 ;  /* 0x000000ffff0b7224 */ /* 0x000fe400078e000c */
[----:B------:R-:W-:Y:S02]  /*4e30*/  IMAD.MOV.U32 R10, RZ, RZ, R13 ;  /* 0x000000ffff0a7224 */ /* 0x000fe400078e000d */
[----:B------:R-:W-:Y:S01]  /*4e40*/  IMAD.MOV.U32 R9, RZ, RZ, R14 ;  /* 0x000000ffff097224 */ /* 0x000fe200078e000e */
[----:B------:R-:W-:Y:S01]  /*4e50*/  IGMMA.64x16x32.S8.S8 R120, gdesc[UR48], R120, gsb0 ;  /* 0x00600000307879f1 */ /* 0x000fe20008041078 */
[----:B------:R-:W-:Y:S01]  /*4e60*/  UMOV UR48, UR8 ;  /* 0x0000000800307c82 */ /* 0x000fe20008000000 */
[----:B------:R-:W-:Y:S01]  /*4e70*/  UMOV UR49, 0x80000020 ;  /* 0x8000002000317882 */ /* 0x000fe20000000000 */
[----:B------:R-:W-:-:S02]  /*4e80*/  IMAD.MOV.U32 R8, RZ, RZ, R15 ;  /* 0x000000ffff087224 */ /* 0x000fc400078e000f */
[----:B------:R-:W-:Y:S02]  /*4e90*/  IMAD.MOV.U32 R7, RZ, RZ, R16 ;  /* 0x000000ffff077224 */ /* 0x000fe400078e0010 */
[----:B------:R-:W-:Y:S02]  /*4ea0*/  IMAD.MOV.U32 R6, RZ, RZ, R17 ;  /* 0x000000ffff067224 */ /* 0x000fe400078e0011 */
[----:B------:R-:W-:Y:S02]  /*4eb0*/  IMAD.MOV.U32 R5, RZ, RZ, R18 ;  /* 0x000000ffff057224 */ /* 0x000fe400078e0012 */
[----:B------:R-:W-:Y:S01]  /*4ec0*/  IMAD.MOV.U32 R4, RZ, RZ, R19 ;  /* 0x000000ffff047224 */ /* 0x000fe200078e0013 */
[----:B------:R-:W-:Y:S02]  /*4ed0*/  WARPGROUP.DEPBAR.LE gsb0, 0x0 ;  /* 0x00008000000079c5 */ /* 0x000fe40000010000 */
[----:B----4-:R-:W-:-:S06]  /*4ee0*/  WARPGROUP.ARRIVE ;  /* 0x00000000000079c5 */ /* 0x010fcc0000000000 */
[----:B------:R-:W-:Y:S01]  /*4ef0*/  IGMMA.64x16x32.S8.S8 R96, gdesc[UR48], R96, gsb0 ;  /* 0x00600000306079f1 */ /* 0x000fe20008041060 */
[----:B------:R-:W-:Y:S02]  /*4f00*/  IMAD.MOV.U32 R13, RZ, RZ, R126 ;  /* 0x000000ffff0d7224 */ /* 0x000fe400078e007e */
[----:B------:R-:W-:Y:S02]  /*4f10*/  IMAD.MOV.U32 R12, RZ, RZ, R127 ;  /* 0x000000ffff0c7224 */ /* 0x000fe400078e007f */
[----:B------:R-:W-:Y:S01]  /*4f20*/  IMAD.MOV.U32 R15, RZ, RZ, R124 ;  /* 0x000000ffff0f7224 */ /* 0x000fe200078e007c */
[----:B------:R-:W2:Y:S01]  /*4f30*/  LDL.LU.64 R126, [R1+0x278] ;  /* 0x00027800017e7983 */ /* 0x000ea20000300a00 */
[----:B------:R-:W-:Y:S02]  /*4f40*/  IMAD.MOV.U32 R14, RZ, RZ, R125 ;  /* 0x000000ffff0e7224 */ /* 0x000fe400078e007d */
[----:B------:R-:W-:Y:S01]  /*4f50*/  IMAD.MOV.U32 R21, RZ, RZ, R122 ;  /* 0x000000ffff157224 */ /* 0x000fe200078e007a */
[----:B------:R-:W2:Y:S01]  /*4f60*/  LDL.LU.64 R124, [R1+0x270] ;  /* 0x00027000017c7983 */ /* 0x000ea20000300a00 */
[----:B------:R-:W-:-:S02]  /*4f70*/  IMAD.MOV.U32 R20, RZ, RZ, R123 ;  /* 0x000000ffff147224 */ /* 0x000fc400078e007b */
[----:B------:R-:W-:Y:S01]  /*4f80*/  IMAD.MOV.U32 R235, RZ, RZ, R120 ;  /* 0x000000ffffeb7224 */ /* 0x000fe200078e0078 */
[----:B------:R-:W2:Y:S01]  /*4f90*/  LDL.LU.64 R122, [R1+0x268] ;  /* 0x00026800017a7983 */ /* 0x000ea20000300a00 */
[----:B------:R-:W-:-:S03]  /*4fa0*/  IMAD.MOV.U32 R234, RZ, RZ, R121 ;  /* 0x000000ffffea7224 */ /* 0x000fc600078e0079 */
[----:B------:R-:W2:Y:S01]  /*4fb0*/  LDL.LU.64 R120, [R1+0x260] ;  /* 0x0002600001787983 */ /* 0x000ea20000300a00 */
[----:B------:R-:W-:Y:S01]  /*4fc0*/  UMOV UR44, UR48 ;  /* 0x00000030002c7c82 */ /* 0x000fe20008000000 */
[----:B------:R-:W-:Y:S01]  /*4fd0*/  UMOV UR45, UR49 ;  /* 0x00000031002d7c82 */ /* 0x000fe20008000000 */
[----:B------:R-:W-:Y:S02]  /*4fe0*/  WARPGROUP.DEPBAR.LE gsb0, 0x0 ;  /* 0x00008000000079c5 */ /* 0x000fe40000010000 */
[----:B------:R-:W-:-:S06]  /*4ff0*/  WARPGROUP.ARRIVE ;  /* 0x00000000000079c5 */ /* 0x000fcc0000000000 */
[----:B------:R-:W-:Y:S01]  /*5000*/  IGMMA.64x16x32.S8.S8 R72, gdesc[UR44], R72, gsb0 ;  /* 0x006000002c4879f1 */ /* 0x000fe20008041048 */
[----:B------:R-:W-:Y:S02]  /*5010*/  IMAD.MOV.U32 R2, RZ, RZ, R102 ;  /* 0x000000ffff027224 */ /* 0x000fe400078e0066 */
[----:B------:R-:W-:Y:S02]  /*5020*/  IMAD.MOV.U32 R0, RZ, RZ, R103 ;  /* 0x000000ffff007224 */ /* 0x000fe400078e0067 */
[----:B------:R-:W-:Y:S01]  /*5030*/  IMAD.MOV.U32 R16, RZ, RZ, R100 ;  /* 0x000000ffff107224 */ /* 0x000fe200078e0064 */
[----:B------:R-:W3:Y:S01]  /*5040*/  LDL.LU.64 R102, [R1+0x258] ;  /* 0x0002580001667983 */ /* 0x000ee20000300a00 */
[----:B------:R-:W-:Y:S02]  /*5050*/  IMAD.MOV.U32 R3, RZ, RZ, R101 ;  /* 0x000000ffff037224 */ /* 0x000fe400078e0065 */
[----:B------:R-:W-:Y:S01]  /*5060*/  IMAD.MOV.U32 R18, RZ, RZ, R98 ;  /* 0x000000ffff127224 */ /* 0x000fe200078e0062 */
[----:B------:R-:W3:Y:S01]  /*5070*/  LDL.LU.64 R100, [R1+0x250] ;  /* 0x0002500001647983 */ /* 0x000ee20000300a00 */
[----:B------:R-:W-:-:S02]  /*5080*/  IMAD.MOV.U32 R17, RZ, RZ, R99 ;  /* 0x000000ffff117224 */ /* 0x000fc400078e0063 */
[----:B------:R-:W-:Y:S01]  /*5090*/  IMAD.MOV.U32 R22, RZ, RZ, R96 ;  /* 0x000000ffff167224 */ /* 0x000fe200078e0060 */
[----:B------:R-:W3:Y:S01]  /*50a0*/  LDL.LU.64 R98, [R1+0x248] ;  /* 0x0002480001627983 */ /* 0x000ee20000300a00 */
[----:B------:R-:W-:-:S03]  /*50b0*/  IMAD.MOV.U32 R19, RZ, RZ, R97 ;  /* 0x000000ffff137224 */ /* 0x000fc600078e0061 */
[----:B------:R-:W3:Y:S01]  /*50c0*/  LDL.LU.64 R96, [R1+0x240] ;  /* 0x0002400001607983 */ /* 0x000ee20000300a00 */
[----:B------:R-:W-:Y:S01]  /*50d0*/  UMOV UR40, UR48 ;  /* 0x0000003000287c82 */ /* 0x000fe20008000000 */
[----:B------:R-:W-:Y:S01]  /*50e0*/  UMOV UR41, UR49 ;  /* 0x0000003100297c82 */ /* 0x000fe20008000000 */
[----:B------:R-:W-:Y:S02]  /*50f0*/  WARPGROUP.DEPBAR.LE gsb0, 0x0 ;  /* 0x00008000000079c5 */ /* 0x000fe40000010000 */
[----:B------:R-:W-:-:S06]  /*5100*/  WARPGROUP.ARRIVE ;  /* 0x00000000000079c5 */ /* 0x000fcc0000000000 */
[----:B------:R-:W-:Y:S01]  /*5110*/  IGMMA.64x16x32.S8.S8 R216, gdesc[UR40], R216, gsb0 ;  /* 0x0060000028d879f1 */ /* 0x000fe200080410d8 */
[----:B------:R-:W-:Y:S02]  /*5120*/  IMAD.MOV.U32 R232, RZ, RZ, R78 ;  /* 0x000000ffffe87224 */ /* 0x000fe400078e004e */
[----:B------:R-:W-:Y:S02]  /*5130*/  IMAD.MOV.U32 R23, RZ, RZ, R79 ;  /* 0x000000ffff177224 */ /* 0x000fe400078e004f */
[----:B0-----:R-:W-:Y:S01]  /*5140*/  IMAD.MOV.U32 R215, RZ, RZ, R76 ;  /* 0x000000ffffd77224 */ /* 0x001fe200078e004c */
[----:B------:R-:W4:Y:S01]  /*5150*/  LDL.LU.64 R78, [R1+0x238] ;  /* 0x00023800014e7983 */ /* 0x000f220000300a00 */
[----:B------:R-:W-:Y:S02]  /*5160*/  IMAD.MOV.U32 R233, RZ, RZ, R77 ;  /* 0x000000ffffe97224 */ /* 0x000fe400078e004d */
[----:B------:R-:W-:Y:S01]  /*5170*/  IMAD.MOV.U32 R213, RZ, RZ, R74 ;  /* 0x000000ffffd57224 */ /* 0x000fe200078e004a */
[----:B------:R-:W4:Y:S01]  /*5180*/  LDL.LU.64 R76, [R1+0x230] ;  /* 0x00023000014c7983 */ /* 0x000f220000300a00 */
[----:B------:R-:W-:-:S02]  /*5190*/  IMAD.MOV.U32 R214, RZ, RZ, R75 ;  /* 0x000000ffffd67224 */ /* 0x000fc400078e004b */
[----:B------:R-:W-:Y:S01]  /*51a0*/  IMAD.MOV.U32 R211, RZ, RZ, R72 ;  /* 0x000000ffffd37224 */ /* 0x000fe200078e0048 */
[----:B------:R-:W4:Y:S01]  /*51b0*/  LDL.LU.64 R74, [R1+0x228] ;  /* 0x00022800014a7983 */ /* 0x000f220000300a00 */
[----:B------:R-:W-:-:S03]  /*51c0*/  IMAD.MOV.U32 R212, RZ, RZ, R73 ;  /* 0x000000ffffd47224 */ /* 0x000fc600078e0049 */
[----:B------:R-:W4:Y:S01]  /*51d0*/  LDL.LU.64 R72, [R1+0x220] ;  /* 0x0002200001487983 */ /* 0x000f220000300a00 */
[----:B------:R-:W-:Y:S01]  /*51e0*/  UMOV UR32, UR48 ;  /* 0x0000003000207c82 */ /* 0x000fe20008000000 */
[----:B------:R-:W-:Y:S01]  /*51f0*/  UMOV UR33, UR49 ;  /* 0x0000003100217c82 */ /* 0x000fe20008000000 */
[----:B------:R-:W-:Y:S02]  /*5200*/  WARPGROUP.DEPBAR.LE gsb0, 0x0 ;  /* 0x00008000000079c5 */ /* 0x000fe40000010000 */
[----:B------:R-:W-:-:S06]  /*5210*/  WARPGROUP.ARRIVE ;  /* 0x00000000000079c5 */ /* 0x000fcc0000000000 */
[----:B------:R-:W-:Y:S01]  /*5220*/  IGMMA.64x16x32.S8.S8 R192, gdesc[UR32], R192, gsb0 ;  /* 0x0060000020c079f1 */ /* 0x000fe200080410c0 */
[----:B------:R0:W-:Y:S04]  /*5230*/  STL.64 [R1+0x138], R222 ;  /* 0x000138de01007387 */ /* 0x0001e80000100a00 */
[----:B------:R1:W-:Y:S04]  /*5240*/  STL.64 [R1+0x130], R220 ;  /* 0x000130dc01007387 */ /* 0x0003e80000100a00 */
[----:B------:R1:W-:Y:S04]  /*5250*/  STL.64 [R1+0x128], R218 ;  /* 0x000128da01007387 */ /* 0x0003e80000100a00 */
[----:B------:R1:W-:Y:S01]  /*5260*/  STL.64 [R1+0x120], R216 ;  /* 0x000120d801007387 */ /* 0x0003e20000100a00 */
[----:B0-----:R-:W-:-:S02]  /*5270*/  IMAD.MOV.U32 R222, RZ, RZ, R54 ;  /* 0x000000ffffde7224 */ /* 0x001fc400078e0036 */
[----:B-1----:R-:W-:Y:S02]  /*5280*/  IMAD.MOV.U32 R220, RZ, RZ, R52 ;  /* 0x000000ffffdc7224 */ /* 0x002fe400078e0034 */
[----:B------:R-:W-:Y:S02]  /*5290*/  IMAD.MOV.U32 R218, RZ, RZ, R50 ;  /* 0x000000ffffda7224 */ /* 0x000fe400078e0032 */
[----:B------:R-:W-:Y:S02]  /*52a0*/  IMAD.MOV.U32 R216, RZ, RZ, R48 ;  /* 0x000000ffffd87224 */ /* 0x000fe400078e0030 */
[----:B------:R-:W4:Y:S01]  /*52b0*/  LDL.LU R48, [R1+0x21c] ;  /* 0x00021c0001307983 */ /* 0x000f220000300800 */
[----:B------:R-:W-:Y:S02]  /*52c0*/  IMAD.MOV.U32 R217, RZ, RZ, R49 ;  /* 0x000000ffffd97224 */ /* 0x000fe400078e0031 */
[----:B------:R-:W-:Y:S01]  /*52d0*/  IMAD.MOV.U32 R219, RZ, RZ, R51 ;  /* 0x000000ffffdb7224 */ /* 0x000fe200078e0033 */
[----:B------:R-:W4:Y:S01]  /*52e0*/  LDL.LU R49, [R1+0x218] ;  /* 0x0002180001317983 */ /* 0x000f220000300800 */
[----:B------:R-:W-:-:S03]  /*52f0*/  IMAD.MOV.U32 R221, RZ, RZ, R53 ;  /* 0x000000ffffdd7224 */ /* 0x000fc600078e0035 */
[----:B------:R-:W4:Y:S01]  /*5300*/  LDL.LU R50, [R1+0x214] ;  /* 0x0002140001327983 */ /* 0x000f220000300800 */
[----:B------:R-:W-:-:S03]  /*5310*/  IMAD.MOV.U32 R223, RZ, RZ, R55 ;  /* 0x000000ffffdf7224 */ /* 0x000fc600078e0037 */
[----:B------:R-:W4:Y:S04]  /*5320*/  LDL.LU R51, [R1+0x210] ;  /* 0x0002100001337983 */ /* 0x000f280000300800 */
[----:B------:R-:W4:Y:S04]  /*5330*/  LDL.LU R52, [R1+0x20c] ;  /* 0x00020c0001347983 */ /* 0x000f280000300800 */
[----:B------:R-:W4:Y:S04]  /*5340*/  LDL.LU R53, [R1+0x208] ;  /* 0x0002080001357983 */ /* 0x000f280000300800 */
[----:B------:R-:W4:Y:S04]  /*5350*/  LDL.LU R54, [R1+0x204] ;  /* 0x0002040001367983 */ /* 0x000f280000300800 */
[----:B------:R-:W4:Y:S01]  /*5360*/  LDL.LU R55, [R1+0x200] ;  /* 0x0002000001377983 */ /* 0x000f220000300800 */
[----:B------:R-:W-:-:S02]  /*5370*/  WARPGROUP.DEPBAR.LE gsb0, 0x0 ;  /* 0x00008000000079c5 */ /* 0x000fc40000010000 */
[----:B------:R-:W-:Y:S01]  /*5380*/  WARPGROUP.ARRIVE ;  /* 0x00000000000079c5 */ /* 0x000fe20000000000 */
[----:B------:R-:W-:Y:S01]  /*5390*/  UMOV UR28, UR48 ;  /* 0x00000030001c7c82 */ /* 0x000fe20008000000 */
[----:B------:R-:W-:-:S04]  /*53a0*/  UMOV UR29, UR49 ;  /* 0x00000031001d7c82 */ /* 0x000fc80008000000 */
        /* <DEDUP_REMOVED lines=26> */
[----:B------:R-:W-:Y:S04]  /*5550*/  STL.64 [R1+0x178], R174 ;  /* 0x000178ae01007387 */ /* 0x000fe80000100a00 */
[----:B------:R-:W-:Y:S04]  /*5560*/  STL.64 [R1+0x170], R172 ;  /* 0x000170ac01007387 */ /* 0x000fe80000100a00 */
[----:B------:R-:W-:Y:S04]  /*5570*/  STL.64 [R1+0x168], R170 ;  /* 0x000168aa01007387 */ /* 0x000fe80000100a00 */
[----:B------:R0:W-:Y:S04]  /*5580*/  STL.64 [R1+0x160], R168 ;  /* 0x000160a801007387 */ /* 0x0001e80000100a00 */
[----:B0-----:R-:W4:Y:S04]  /*5590*/  LDL.LU R168, [R1+0xc0] ;  /* 0x0000c00001a87983 */ /* 0x001f280000300800 */
[----:B------:R-:W4:Y:S04]  /*55a0*/  LDL.LU R169, [R1+0xc4] ;  /* 0x0000c40001a97983 */ /* 0x000f280000300800 */
[----:B------:R-:W4:Y:S04]  /*55b0*/  LDL.LU R170, [R1+0xc8] ;  /* 0x0000c80001aa7983 */ /* 0x000f280000300800 */
[----:B------:R-:W4:Y:S04]  /*55c0*/  LDL.LU R171, [R1+0xcc] ;  /* 0x0000cc0001ab7983 */ /* 0x000f280000300800 */
[----:B------:R-:W4:Y:S04]  /*55d0*/  LDL.LU R172, [R1+0xd0] ;  /* 0x0000d00001ac7983 */ /* 0x000f280000300800 */
[----:B------:R-:W4:Y:S04]  /*55e0*/  LDL.LU R173, [R1+0xd4] ;  /* 0x0000d40001ad7983 */ /* 0x000f280000300800 */
[----:B------:R-:W4:Y:S04]  /*55f0*/  LDL.LU R174, [R1+0xd8] ;  /* 0x0000d80001ae7983 */ /* 0x000f280000300800 */
[----:B------:R-:W4:Y:S01]  /*5600*/  LDL.LU R175, [R1+0xdc] ;  /* 0x0000dc0001af7983 */ /* 0x000f220000300800 */
[----:B------:R-:W-:-:S02]  /*5610*/  WARPGROUP.DEPBAR.LE gsb0, 0x0 ;  /* 0x00008000000079c5 */ /* 0x000fc40000010000 */
[----:B--2---:R-:W-:Y:S01]  /*5620*/  WARPGROUP.ARRIVE ;  /* 0x00000000000079c5 */ /* 0x004fe20000000000 */
[----:B------:R-:W-:Y:S01]  /*5630*/  UMOV UR20, UR48 ;  /* 0x0000003000147c82 */ /* 0x000fe20008000000 */
[----:B------:R-:W-:-:S04]  /*5640*/  UMOV UR21, UR49 ;  /* 0x0000003100157c82 */ /* 0x000fc80008000000 */
[----:B------:R-:W-:Y:S01]  /*5650*/  IGMMA.64x16x32.S8.S8 R120, gdesc[UR20], R120, gsb0 ;  /* 0x00600000147879f1 */ /* 0x000fe20008041078 */
[----:B------:R-:W-:Y:S01]  /*5660*/  UMOV UR16, UR48 ;  /* 0x0000003000107c82 */ /* 0x000fe20008000000 */
[----:B------:R-:W-:Y:S01]  /*5670*/  UMOV UR17, UR49 ;  /* 0x0000003100117c82 */ /* 0x000fe20008000000 */
[----:B------:R-:W-:Y:S02]  /*5680*/  WARPGROUP.DEPBAR.LE gsb0, 0x0 ;  /* 0x00008000000079c5 */ /* 0x000fe40000010000 */
[----:B---3--:R-:W-:-:S06]  /*5690*/  WARPGROUP.ARRIVE ;  /* 0x00000000000079c5 */ /* 0x008fcc0000000000 */
[----:B------:R-:W-:Y:S01]  /*56a0*/  IGMMA.64x16x32.S8.S8 R96, gdesc[UR16], R96, gsb0 ;  /* 0x00600000106079f1 */ /* 0x000fe20008041060 */
[----:B------:R-:W-:Y:S01]  /*56b0*/  UMOV UR12, UR48 ;  /* 0x00000030000c7c82 */ /* 0x000fe20008000000 */
[----:B------:R-:W-:Y:S01]  /*56c0*/  UMOV UR13, UR49 ;  /* 0x00000031000d7c82 */ /* 0x000fe20008000000 */
[----:B------:R-:W-:Y:S02]  /*56d0*/  WARPGROUP.DEPBAR.LE gsb0, 0x0 ;  /* 0x00008000000079c5 */ /* 0x000fe40000010000 */
[----:B----4-:R-:W-:-:S06]  /*56e0*/  WARPGROUP.ARRIVE ;  /* 0x00000000000079c5 */ /* 0x010fcc0000000000 */
[----:B------:R-:W-:Y:S01]  /*56f0*/  IGMMA.64x16x32.S8.S8 R72, gdesc[UR12], R72, gsb0 ;  /* 0x006000000c4879f1 */ /* 0x000fe20008041048 */
[----:B------:R-:W-:Y:S01]  /*5700*/  UMOV UR8, UR48 ;  /* 0x0000003000087c82 */ /* 0x000fe20008000000 */
[----:B------:R-:W-:Y:S01]  /*5710*/  UMOV UR9, UR49 ;  /* 0x0000003100097c82 */ /* 0x000fe20008000000 */
[----:B------:R-:W-:Y:S02]  /*5720*/  WARPGROUP.DEPBAR.LE gsb0, 0x0 ;  /* 0x00008000000079c5 */ /* 0x000fe40000010000 */
[----:B------:R-:W-:-:S06]  /*5730*/  WARPGROUP.ARRIVE ;  /* 0x00000000000079c5 */ /* 0x000fcc0000000000 */
[----:B------:R-:W-:Y:S01]  /*5740*/  IGMMA.64x16x32.S8.S8 R48, gdesc[UR8], R48, gsb0 ;  /* 0x00600000083079f1 */ /* 0x000fe20008041030 */
[----:B------:R-:W-:Y:S01]  /*5750*/  UMOV UR50, UR54 ;  /* 0x0000003600327c82 */ /* 0x000fe20008000000 */
[----:B------:R-:W-:Y:S01]  /*5760*/  UMOV UR51, UR55 ;  /* 0x0000003700337c82 */ /* 0x000fe20008000000 */
[----:B------:R-:W-:Y:S02]  /*5770*/  WARPGROUP.DEPBAR.LE gsb0, 0x0 ;  /* 0x00008000000079c5 */ /* 0x000fe40000010000 */
[----:B------:R-:W-:-:S06]  /*5780*/  WARPGROUP.ARRIVE ;  /* 0x00000000000079c5 */ /* 0x000fcc0000000000 */
[----:B------:R-:W-:Y:S01]  /*5790*/  IGMMA.64x16x32.S8.S8 R24, gdesc[UR48], R24, gsb0 ;  /* 0x00600000301879f1 */ /* 0x000fe20008041018 */
[----:B------:R-:W-:Y:S02]  /*57a0*/  UIADD3 UR40, UR6, 0x2, URZ ;  /* 0x0000000206287890 */ /* 0x000fe4000fffe03f */
[----:B------:R-:W-:Y:S01]  /*57b0*/  UIADD3 UR42, UR5, 0x2, URZ ;  /* 0x00000002052a7890 */ /* 0x000fe2000fffe03f */
[----:B------:R-:W-:Y:S01]  /*57c0*/  UMOV UR41, 0x80000020 ;  /* 0x8000002000297882 */ /* 0x000fe20000000000 */
[----:B------:R-:W-:Y:S01]  /*57d0*/  UMOV UR43, 0x80000020 ;  /* 0x80000020002b7882 */ /* 0x000fe20000000000 */
[----:B------:R-:W-:Y:S02]  /*57e0*/  WARPGROUP.DEPBAR.LE gsb0, 0x0 ;  /* 0x00008000000079c5 */ /* 0x000fe40000010000 */
[----:B------:R-:W-:-:S06]  /*57f0*/  WARPGROUP.ARRIVE ;  /* 0x00000000000079c5 */ /* 0x000fcc0000000000 */
[----:B------:R-:W-:Y:S01]  /*5800*/  IGMMA.64x16x32.S8.S8 R168, gdesc[UR40], R168, gsb0 ;  /* 0x0060000028a879f1 */ /* 0x000fe200080410a8 */
[----:B------:R-:W-:Y:S01]  /*5810*/  UIADD3 UR34, UR5, 0x42, URZ ;  /* 0x0000004205227890 */ /* 0x000fe2000fffe03f */
[----:B------:R-:W-:Y:S01]  /*5820*/  UMOV UR32, UR40 ;  /* 0x0000002800207c82 */ /* 0x000fe20008000000 */
[----:B------:R-:W-:Y:S01]  /*5830*/  UMOV UR33, UR41 ;  /* 0x0000002900217c82 */ /* 0x000fe20008000000 */
        /* <DEDUP_REMOVED lines=11> */
[----:B------:R-:W-:Y:S04]  /*58f0*/  STL.64 [R1+0x198], R150 ;  /* 0x0001989601007387 */ /* 0x000fe80000100a00 */
        /* <DEDUP_REMOVED lines=10> */
[----:B------:R-:W-:Y:S01]  /*59a0*/  STL.64 [R1+0x78], R198 ;  /* 0x000078c601007387 */ /* 0x000fe20000100a00 */
[----:B------:R-:W-:-:S03]  /*59b0*/  WARPGROUP.DEPBAR.LE gsb0, 0x0 ;  /* 0x00008000000079c5 */ /* 0x000fc60000010000 */
[----:B------:R0:W-:Y:S04]  /*59c0*/  STL.64 [R1], R216 ;  /* 0x000000d801007387 */ /* 0x0001e80000100a00 */
[----:B------:R1:W-:Y:S04]  /*59d0*/  STL.64 [R1+0x8], R218 ;  /* 0x000008da01007387 */ /* 0x0003e80000100a00 */
[----:B------:R2:W-:Y:S04]  /*59e0*/  STL.64 [R1+0x10], R220 ;  /* 0x000010dc01007387 */ /* 0x0005e80000100a00 */
[----:B------:R3:W-:Y:S01]  /*59f0*/  STL.64 [R1+0x18], R222 ;  /* 0x000018de01007387 */ /* 0x0007e20000100a00 */
[----:B0-----:R-:W-:-:S02]  /*5a00*/  IMAD.MOV.U32 R216, RZ, RZ, R211 ;  /* 0x000000ffffd87224 */ /* 0x001fc400078e00d3 */
[----:B------:R-:W-:Y:S01]  /*5a10*/  IMAD.MOV.U32 R217, RZ, RZ, R212 ;  /* 0x000000ffffd97224 */ /* 0x000fe200078e00d4 */
[----:B------:R-:W4:Y:S01]  /*5a20*/  LDL.LU R211, [R1+0x1dc] ;  /* 0x0001dc0001d37983 */ /* 0x000f220000300800 */
[----:B-1----:R-:W-:Y:S02]  /*5a30*/  IMAD.MOV.U32 R218, RZ, RZ, R213 ;  /* 0x000000ffffda7224 */ /* 0x002fe400078e00d5 */
[----:B------:R-:W-:Y:S01]  /*5a40*/  IMAD.MOV.U32 R219, RZ, RZ, R214 ;  /* 0x000000ffffdb7224 */ /* 0x000fe200078e00d6 */
[----:B------:R-:W4:Y:S01]  /*5a50*/  LDL.LU R212, [R1+0x1d8] ;  /* 0x0001d80001d47983 */ /* 0x000f220000300800 */
[----:B--2---:R-:W-:-:S03]  /*5a60*/  IMAD.MOV.U32 R220, RZ, RZ, R215 ;  /* 0x000000ffffdc7224 */ /* 0x004fc600078e00d7 */
[----:B------:R-:W4:Y:S04]  /*5a70*/  LDL.LU R213, [R1+0x1d4] ;  /* 0x0001d40001d57983 */ /* 0x000f280000300800 */
[----:B------:R-:W4:Y:S04]  /*5a80*/  LDL.LU R214, [R1+0x1d0] ;  /* 0x0001d00001d67983 */ /* 0x000f280000300800 */
[----:B------:R-:W4:Y:S01]  /*5a90*/  LDL.LU R215, [R1+0x1cc] ;  /* 0x0001cc0001d77983 */ /* 0x000f220000300800 */
        /* <DEDUP_REMOVED lines=20> */
[----:B----4-:R-:W-:-:S06]  /*5be0*/  WARPGROUP.ARRIVE ;  /* 0x00000000000079c5 */ /* 0x010fcc0000000000 */
        /* <DEDUP_REMOVED lines=35> */
[----:B------:R-:W-:-:S06]  /*5e20*/  UMOV UR53, 0x80000020 ;  /* 0x8000002000357882 */ /* 0x000fcc0000000000 */
        /* <DEDUP_REMOVED lines=44> */
[----:B------:R-:W-:Y:S02]  /*60f0*/  IMAD.MOV.U32 R144, RZ, RZ, R11 ;  /* 0x000000ffff907224 */ /* 0x000fe400078e000b */
[----:B------:R-:W-:Y:S02]  /*6100*/  IMAD.MOV.U32 R145, RZ, RZ, R10 ;  /* 0x000000ffff917224 */ /* 0x000fe400078e000a */
[----:B------:R-:W-:Y:S02]  /*6110*/  IMAD.MOV.U32 R146, RZ, RZ, R9 ;  /* 0x000000ffff927224 */ /* 0x000fe400078e0009 */
[----:B------:R-:W-:Y:S02]  /*6120*/  IMAD.MOV.U32 R147, RZ, RZ, R8 ;  /* 0x000000ffff937224 */ /* 0x000fe400078e0008 */
[----:B------:R-:W-:Y:S02]  /*6130*/  IMAD.MOV.U32 R148, RZ, RZ, R7 ;  /* 0x000000ffff947224 */ /* 0x000fe400078e0007 */
[----:B------:R-:W-:-:S02]  /*6140*/  IMAD.MOV.U32 R149, RZ, RZ, R6 ;  /* 0x000000ffff957224 */ /* 0x000fc400078e0006 */
[----:B------:R-:W-:Y:S02]  /*6150*/  IMAD.MOV.U32 R150, RZ, RZ, R5 ;  /* 0x000000ffff967224 */ /* 0x000fe400078e0005 */
[----:B------:R-:W-:Y:S01]  /*6160*/  IMAD.MOV.U32 R151, RZ, RZ, R4 ;  /* 0x000000ffff977224 */ /* 0x000fe200078e0004 */
[----:B------:R-:W-:Y:S01]  /*6170*/  UMOV UR32, UR52 ;  /* 0x0000003400207c82 */ /* 0x000fe20008000000 */
[----:B------:R-:W-:Y:S01]  /*6180*/  UMOV UR33, UR53 ;  /* 0x0000003500217c82 */ /* 0x000fe20008000000 */
[----:B------:R-:W-:-:S03]  /*6190*/  WARPGROUP.DEPBAR.LE gsb0, 0x0 ;  /* 0x00008000000079c5 */ /* 0x000fc60000010000 */
        /* <DEDUP_REMOVED lines=23> */
[----:B------:R-:W-:Y:S01]  /*6310*/  UIADD3 UR6, UR6, 0x402, URZ ;  /* 0x0000040206067890 */ /* 0x000fe2000fffe03f */
[----:B------:R-:W-:-:S06]  /*6320*/  UMOV UR41, 0x80000020 ;  /* 0x8000002000297882 */ /* 0x000fcc0000000000 */
[----:B------:R-:W-:Y:S01]  /*6330*/  UMOV UR40, UR6 ;  /* 0x0000000600287c82 */ /* 0x000fe20008000000 */
[----:B------:R-:W-:Y:S02]  /*6340*/  WARPGROUP.DEPBAR.LE gsb0, 0x0 ;  /* 0x00008000000079c5 */ /* 0x000fe40000010000 */
[----:B------:R-:W-:-:S06]  /*6350*/  WARPGROUP.ARRIVE ;  /* 0x00000000000079c5 */ /* 0x000fcc0000000000 */
[----:B------:R-:W-:Y:S01]  /*6360*/  IGMMA.64x16x32.S8.S8 R192, gdesc[UR40], R192, gsb0 ;  /* 0x0060000028c079f1 */ /* 0x000fe200080410c0 */
[----:B------:R-:W-:Y:S02]  /*6370*/  IMAD.MOV.U32 R221, RZ, RZ, R233 ;  /* 0x000000ffffdd7224 */ /* 0x000fe400078e00e9 */
[----:B---3--:R-:W-:Y:S02]  /*6380*/  IMAD.MOV.U32 R222, RZ, RZ, R232 ;  /* 0x000000ffffde7224 */ /* 0x008fe400078e00e8 */
[----:B------:R-:W-:Y:S01]  /*6390*/  IMAD.MOV.U32 R223, RZ, RZ, R23 ;  /* 0x000000ffffdf7224 */ /* 0x000fe200078e0017 */
[----:B------:R-:W-:Y:S01]  /*63a0*/  UMOV UR32, UR40 ;  /* 0x0000002800207c82 */ /* 0x000fe20008000000 */
[----:B------:R-:W-:Y:S01]  /*63b0*/  UMOV UR33, UR41 ;  /* 0x0000002900217c82 */ /* 0x000fe20008000000 */
[----:B------:R0:W5:Y:S04]  /*63c0*/  LDL.LU R233, [R1+0x1c8] ;  /* 0x0001c80001e97983 */ /* 0x0001680000300800 */
        /* <DEDUP_REMOVED lines=9> */
[----:B------:R0:W5:Y:S01]  /*6460*/  LDL.LU R0, [R1+0x1a0] ;  /* 0x0001a00001007983 */ /* 0x0001620000300800 */
[----:B------:R-:W-:-:S02]  /*6470*/  WARPGROUP.DEPBAR.LE gsb0, 0x0 ;  /* 0x00008000000079c5 */ /* 0x000fc40000010000 */
[----:B------:R-:W-:-:S06]  /*6480*/  WARPGROUP.ARRIVE ;  /* 0x00000000000079c5 */ /* 0x000fcc0000000000 */
[----:B------:R-:W-:Y:S01]  /*6490*/  IGMMA.64x16x32.S8.S8 R216, gdesc[UR32], R216, gsb0 ;  /* 0x0060000020d879f1 */ /* 0x000fe200080410d8 */
[----:B------:R-:W-:Y:S04]  /*64a0*/  STL.64 [R1+0x40], R144 ;  /* 0x0000409001007387 */ /* 0x000fe80000100a00 */
[----:B------:R-:W-:Y:S04]  /*64b0*/  STL.64 [R1+0x48], R146 ;  /* 0x0000489201007387 */ /* 0x000fe80000100a00 */
[----:B------:R-:W-:Y:S04]  /*64c0*/  STL.64 [R1+0x50], R148 ;  /* 0x0000509401007387 */ /* 0x000fe80000100a00 */
[----:B------:R1:W-:Y:S04]  /*64d0*/  STL.64 [R1+0x58], R150 ;  /* 0x0000589601007387 */ /* 0x0003e80000100a00 */
[----:B-1----:R-:W2:Y:S04]  /*64e0*/  LDL.LU.64 R150, [R1+0x198] ;  /* 0x0001980001967983 */ /* 0x002ea80000300a00 */
[----:B------:R-:W2:Y:S04]  /*64f0*/  LDL.LU.64 R148, [R1+0x190] ;  /* 0x0001900001947983 */ /* 0x000ea80000300a00 */
[----:B------:R-:W2:Y:S04]  /*6500*/  LDL.LU.64 R146, [R1+0x188] ;  /* 0x0001880001927983 */ /* 0x000ea80000300a00 */
[----:B------:R-:W2:Y:S04]  /*6510*/  LDL.LU.64 R144, [R1+0x180] ;  /* 0x0001800001907983 */ /* 0x000ea80000300a00 */
[----:B------:R-:W-:Y:S04]  /*6520*/  STL.64 [R1+0xa0], R168 ;  /* 0x0000a0a801007387 */ /* 0x000fe80000100a00 */
[----:B------:R-:W-:Y:S04]  /*6530*/  STL.64 [R1+0xa8], R170 ;  /* 0x0000a8aa01007387 */ /* 0x000fe80000100a00 */
[----:B------:R-:W-:Y:S04]  /*6540*/  STL.64 [R1+0xb0], R172 ;  /* 0x0000b0ac01007387 */ /* 0x000fe80000100a00 */
[----:B------:R1:W-:Y:S04]  /*6550*/  STL.64 [R1+0xb8], R174 ;  /* 0x0000b8ae01007387 */ /* 0x0003e80000100a00 */
[----:B-1----:R-:W3:Y:S04]  /*6560*/  LDL.LU.64 R174, [R1+0x178] ;  /* 0x0001780001ae7983 */ /* 0x002ee80000300a00 */
[----:B------:R-:W3:Y:S04]  /*6570*/  LDL.LU.64 R172, [R1+0x170] ;  /* 0x0001700001ac7983 */ /* 0x000ee80000300a00 */
[----:B------:R-:W3:Y:S04]  /*6580*/  LDL.LU.64 R170, [R1+0x168] ;  /* 0x0001680001aa7983 */ /* 0x000ee80000300a00 */
[----:B------:R-:W3:Y:S04]  /*6590*/  LDL.LU.64 R168, [R1+0x160] ;  /* 0x0001600001a87983 */ /* 0x000ee80000300a00 */
[----:B------:R-:W-:Y:S04]  /*65a0*/  STL.64 [R1+0x80], R192 ;  /* 0x000080c001007387 */ /* 0x000fe80000100a00 */
[----:B------:R-:W-:Y:S04]  /*65b0*/  STL.64 [R1+0x88], R194 ;  /* 0x000088c201007387 */ /* 0x000fe80000100a00 */
[----:B------:R-:W-:Y:S04]  /*65c0*/  STL.64 [R1+0x90], R196 ;  /* 0x000090c401007387 */ /* 0x000fe80000100a00 */
[----:B------:R1:W-:Y:S01]  /*65d0*/  STL.64 [R1+0x98], R198 ;  /* 0x000098c601007387 */ /* 0x0003e20000100a00 */
[----:B------:R-:W-:-:S03]  /*65e0*/  WARPGROUP.DEPBAR.LE gsb0, 0x0 ;  /* 0x00008000000079c5 */ /* 0x000fc60000010000 */
[----:B-1----:R-:W4:Y:S04]  /*65f0*/  LDL.LU.64 R198, [R1+0x158] ;  /* 0x0001580001c67983 */ /* 0x002f280000300a00 */
[----:B------:R-:W4:Y:S04]  /*6600*/  LDL.LU.64 R196, [R1+0x150] ;  /* 0x0001500001c47983 */ /* 0x000f280000300a00 */
[----:B------:R-:W4:Y:S04]  /*6610*/  LDL.LU.64 R194, [R1+0x148] ;  /* 0x0001480001c27983 */ /* 0x000f280000300a00 */
[----:B------:R-:W4:Y:S04]  /*6620*/  LDL.LU.64 R192, [R1+0x140] ;  /* 0x0001400001c07983 */ /* 0x000f280000300a00 */
[----:B------:R-:W-:Y:S04]  /*6630*/  STL.64 [R1+0x20], R216 ;  /* 0x000020d801007387 */ /* 0x000fe80000100a00 */
[----:B------:R-:W-:Y:S04]  /*6640*/  STL.64 [R1+0x28], R218 ;  /* 0x000028da01007387 */ /* 0x000fe80000100a00 */
[----:B------:R-:W-:Y:S04]  /*6650*/  STL.64 [R1+0x30], R220 ;  /* 0x000030dc01007387 */ /* 0x000fe80000100a00 */
[----:B------:R1:W-:Y:S04]  /*6660*/  STL.64 [R1+0x38], R222 ;  /* 0x000038de01007387 */ /* 0x0003e80000100a00 */
[----:B-1----:R-:W2:Y:S04]  /*6670*/  LDL.LU.64 R222, [R1+0x138] ;  /* 0x0001380001de7983 */ /* 0x002ea80000300a00 */
        /* <DEDUP_REMOVED lines=46> */
[----:B------:R-:W-:Y:S03]  /*6960*/  IGMMA.64x16x32.S8.S8 R24, gdesc[UR40], R24, gsb0 ;  /* 0x00600000281879f1 */ /* 0x000fe60008041018 */
[----:B------:R-:W-:Y:S02]  /*6970*/  WARPGROUP.DEPBAR.LE gsb0, 0x0 ;  /* 0x00008000000079c5 */ /* 0x000fe40000010000 */
[----:B0-----:R-:W-:Y:S05]  /*6980*/  @!P0 BRA `(.L_x_23) ;  /* 0x0000000000048947 */ /* 0x001fea0003800000 */
[----:B------:R-:W-:Y:S01]  /*6990*/  BPT.TRAP 0x1 ;  /* 0x000000040000795c */ /* 0x000fe20000300000 */
.L_x_23:
[----:B------:R-:W-:Y:S01]  /*69a0*/  UISETP.GT.U32.AND UP0, UPT, UR60, 0x1, UPT ;  /* 0x000000013c00788c */ /* 0x000fe2000bf04070 */
[----:B------:R-:W-:-:S04]  /*69b0*/  IMAD.U32 R4, RZ, RZ, UR38 ;  /* 0x00000026ff047e24 */ /* 0x000fc8000f8e00ff */
[----:B-----5:R-:W-:Y:S01]  /*69c0*/  IMAD R4, R4, 0x8, R0 ;  /* 0x0000000804047824 */ /* 0x020fe200078e0200 */
[----:B------:R-:W-:-:S03]  /*69d0*/  PLOP3.LUT P1, PT, PT, PT, UP0, 0x80, 0x0 ;  /* 0x000000000000781c */ /* 0x000fc60003f2f008 */
[----:B------:R-:W-:-:S05]  /*69e0*/  VIADD R4, R4, 0x30 ;  /* 0x0000003004047836 */ /* 0x000fca0000000000 */
[----:B------:R-:W-:-:S04]  /*69f0*/  PRMT R4, RZ, 0x654, R4 ;  /* 0x00000654ff047816 */ /* 0x000fc80000000004 */
[----:B------:R0:W-:Y:S01]  /*6a00*/  SYNCS.ARRIVE.TRANS64.RED.A1T0 RZ, [R4+URZ], RZ ;  /* 0x000000ff04ff79a7 */ /* 0x0001e2000810043f */
[----:B------:R-:W-:Y:S05]  /*6a10*/  @P1 BRA `(.L_x_24) ;  /* 0x0000000000041947 */ /* 0x000fea0003800000 */
[----:B------:R-:W-:Y:S01]  /*6a20*/  BPT.TRAP 0x1 ;  /* 0x000000040000795c */ /* 0x000fe20000300000 */
.L_x_24:
[----:B------:R-:W-:Y:S01]  /*6a30*/  UIADD3 UR4, UR4, 0x1, URZ ;  /* 0x0000000104047890 */ /* 0x000fe2000fffe03f */
[C---:B------:R-:W-:Y:S01]  /*6a40*/  ISETP.GT.AND P1, PT, R3.reuse, 0x1, PT ;  /* 0x000000010300780c */ /* 0x040fe20003f24270 */
[----:B------:R-:W-:Y:S01]  /*6a50*/  UIADD3 UR38, UR38, 0x1, URZ ;  /* 0x0000000126267890 */ /* 0x000fe2000fffe03f */
[----:B------:R-:W-:Y:S01]  /*6a60*/  VIADD R3, R3, 0xffffffff ;  /* 0xffffffff03037836 */ /* 0x000fe20000000000 */
[----:B------:R-:W-:Y:S02]  /*6a70*/  UISETP.NE.AND UP0, UPT, UR4, 0x6, UPT ;  /* 0x000000060400788c */ /* 0x000fe4000bf05270 */
[----:B------:R-:W-:Y:S02]  /*6a80*/  UISETP.NE.AND UP1, UPT, UR38, 0x6, UPT ;  /* 0x000000062600788c */ /* 0x000fe4000bf25270 */
[----:B------:R-:W-:Y:S02]  /*6a90*/  USEL UR5, URZ, 0x1, UP0 ;  /* 0x000000013f057887 */ /* 0x000fe40008000000 */
[----:B------:R-:W-:-:S02]  /*6aa0*/  USEL UR4, UR4, URZ, UP0 ;  /* 0x0000003f04047287 */ /* 0x000fc40008000000 */
[----:B------:R-:W-:Y:S02]  /*6ab0*/  USEL UR38, UR38, URZ, UP1 ;  /* 0x0000003f26267287 */ /* 0x000fe40008800000 */
[----:B------:R-:W-:Y:S01]  /*6ac0*/  LOP3.LUT R2, R2, UR5, RZ, 0x3c, !PT ;  /* 0x0000000502027c12 */ /* 0x000fe2000f8e3cff */
[----:B------:R-:W-:Y:S09]  /*6ad0*/  @P1 BRA `(.L_x_25) ;  /* 0xffffffd000fc1947 */ /* 0x000ff2000383ffff */
.L_x_18:
[----:B------:R1:W5:Y:S01]  /*6ae0*/  LDL R5, [R1+0x118] ;  /* 0x0001180001057983 */ /* 0x0003620000100800 */
[----:B------:R-:W2:Y:S02]  /*6af0*/  LDC R2, c[0x0][0x28c] ;  /* 0x0000a300ff027b82 */ /* 0x000ea40000000800 */
[----:B--2---:R-:W-:-:S13]  /*6b00*/  ISETP.GE.AND P1, PT, R2, 0x1, PT ;  /* 0x000000010200780c */ /* 0x004fda0003f26270 */
[----:B-1----:R-:W-:Y:S05]  /*6b10*/  @!P1 BRA `(.L_x_26) ;  /* 0x0000000000489947 */ /* 0x002fea0003800000 */
[----:B------:R-:W-:Y:S05]  /*6b20*/  @!P0 BRA `(.L_x_27) ;  /* 0x0000000000048947 */ /* 0x000fea0003800000 */
[----:B------:R-:W-:Y:S01]  /*6b30*/  BPT.TRAP 0x1 ;  /* 0x000000040000795c */ /* 0x000fe20000300000 */
.L_x_27:
[----:B-----5:R-:W-:-:S13]  /*6b40*/  R2UR UR4, R5 ;  /* 0x00000000050472ca */ /* 0x020fda00000e0000 */
[----:B------:R-:W-:-:S04]  /*6b50*/  UISETP.LT.AND UP0, UPT, UR4, 0x1, UPT ;  /* 0x000000010400788c */ /* 0x000fc8000bf01270 */
[----:B------:R-:W-:Y:S02]  /*6b60*/  USEL UR6, UR4, 0x1, UP0 ;  /* 0x0000000104067887 */ /* 0x000fe40008000000 */
[----:B------:R-:W-:Y:S02]  /*6b70*/  UISETP.GT.U32.AND UP0, UPT, UR60, 0x1, UPT ;  /* 0x000000013c00788c */ /* 0x000fe4000bf04070 */
[----:B------:R-:W-:-:S04]  /*6b80*/  UIADD3 UR6, UR61, UR4, -UR6 ;  /* 0x000000043d067290 */ /* 0x000fc8000fffe806 */
[----:B------:R-:W-:Y:S01]  /*6b90*/  UIMAD.WIDE.U32 UR4, UR6, -0x55555555, URZ ;  /* 0xaaaaaaab060478a5 */ /* 0x000fe2000f8e003f */
[----:B------:R-:W-:-:S03]  /*6ba0*/  PLOP3.LUT P0, PT, PT, PT, UP0, 0x80, 0x0 ;  /* 0x000000000000781c */ /* 0x000fc60003f0f008 */
[----:B------:R-:W-:-:S04]  /*6bb0*/  USHF.R.U32.HI UR4, URZ, 0x2, UR5 ;  /* 0x000000023f047899 */ /* 0x000fc80008011605 */
[----:B------:R-:W-:-:S06]  /*6bc0*/  UIMAD UR6, UR4, -0x6, UR6 ;  /* 0xfffffffa040678a4 */ /* 0x000fcc000f8e0206 */
[----:B------:R-:W-:-:S04]  /*6bd0*/  IMAD.U32 R2, RZ, RZ, UR6 ;  /* 0x00000006ff027e24 */ /* 0x000fc8000f8e00ff */
[----:B------:R-:W-:-:S04]  /*6be0*/  IMAD R0, R2, 0x8, R0 ;  /* 0x0000000802007824 */ /* 0x000fc800078e0200 */
[----:B------:R-:W-:-:S05]  /*6bf0*/  VIADD R0, R0, 0x30 ;  /* 0x0000003000007836 */ /* 0x000fca0000000000 */
[----:B------:R-:W-:-:S04]  /*6c00*/  PRMT R0, RZ, 0x654, R0 ;  /* 0x00000654ff007816 */ /* 0x000fc80000000000 */
[----:B------:R1:W-:Y:S01]  /*6c10*/  SYNCS.ARRIVE.TRANS64.RED.A1T0 RZ, [R0+URZ], RZ ;  /* 0x000000ff00ff79a7 */ /* 0x0003e2000810043f */
[----:B------:R-:W-:Y:S05]  /*6c20*/  @P0 BRA `(.L_x_26) ;  /* 0x0000000000040947 */ /* 0x000fea0003800000 */
[----:B------:R-:W-:Y:S01]  /*6c30*/  BPT.TRAP 0x1 ;  /* 0x000000040000795c */ /* 0x000fe20000300000 */
.L_x_26:
[----:B------:R-:W2:Y:S01]  /*6c40*/  LDL.LU R2, [R1+0xf0] ;  /* 0x0000f00001027983 */ /* 0x000ea20000300800 */
[----:B------:R-:W3:Y:S01]  /*6c50*/  S2R R8, SR_TID.X ;  /* 0x0000000000087919 */ /* 0x000ee20000002100 */
[----:B-----5:R-:W-:Y:S01]  /*6c60*/  R2UR UR5, R5 ;  /* 0x00000000050572ca */ /* 0x020fe200000e0000 */
[----:B------:R-:W-:Y:S01]  /*6c70*/  ULDC.64 UR8, c[0x0][0x5d0] ;  /* 0x0001740000087ab9 */ /* 0x000fe20000000a00 */
[----:B-1----:R-:W4:Y:S04]  /*6c80*/  LDL.LU R0, [R1+0xf4] ;  /* 0x0000f40001007983 */ /* 0x002f280000300800 */
[----:B------:R-:W4:Y:S04]  /*6c90*/  LDL.LU R6, [R1+0x114] ;  /* 0x0001140001067983 */ /* 0x000f280000300800 */
[----:B0-----:R-:W4:Y:S03]  /*6ca0*/  LDL R4, [R1+0x110] ;  /* 0x0001100001047983 */ /* 0x001f260000100800 */
[----:B------:R-:W-:-:S02]  /*6cb0*/  UIADD3 UR61, UR5, UR61, URZ ;  /* 0x0000003d053d7290 */ /* 0x000fc4000fffe03f */
[----:B------:R-:W-:Y:S02]  /*6cc0*/  UISETP.GE.U32.AND UP2, UPT, UR5, 0x6, UPT ;  /* 0x000000060500788c */ /* 0x000fe4000bf46070 */
[----:B------:R-:W-:-:S04]  /*6cd0*/  UISETP.GT.U32.AND UP1, UPT, UR61, 0x5, UPT ;  /* 0x000000053d00788c */ /* 0x000fc8000bf24070 */
[----:B------:R-:W-:Y:S01]  /*6ce0*/  UISETP.LT.U32.AND UP1, UPT, UR5, 0x6, UP1 ;  /* 0x000000060500788c */ /* 0x000fe20008f21070 */
[C---:B---3--:R-:W-:Y:S01]  /*6cf0*/  LOP3.LUT R3, R8.reuse, 0x60, RZ, 0xc0, !PT ;  /* 0x0000006008037812 */ /* 0x048fe200078ec0ff */
[----:B------:R-:W-:-:S03]  /*6d00*/  IMAD.SHL.U32 R11, R8, 0x2, RZ ;  /* 0x00000002080b7824 */ /* 0x000fc600078e00ff */
[----:B------:R-:W-:Y:S02]  /*6d10*/  SHF.R.U32.HI R3, RZ, 0x1, R3 ;  /* 0x00000001ff037819 */ /* 0x000fe40000011603 */
[----:B--2---:R-:W-:Y:S02]  /*6d20*/  R2UR UR4, R2 ;  /* 0x00000000020472ca */ /* 0x004fe400000e0000 */
[----:B------:R-:W-:-:S04]  /*6d30*/  SHF.R.U32.HI R2, RZ, 0x7, R8 ;  /* 0x00000007ff027819 */ /* 0x000fc80000011608 */
[----:B------:R-:W-:Y:S02]  /*6d40*/  LOP3.LUT R2, R2, 0x1, RZ, 0xc0, !PT ;  /* 0x0000000102027812 */ /* 0x000fe400078ec0ff */
[----:B----4-:R-:W-:Y:S02]  /*6d50*/  R2UR UR7, R0 ;  /* 0x00000000000772ca */ /* 0x010fe400000e0000 */
[----:B------:R-:W-:Y:S01]  /*6d60*/  SHF.R.U32.HI R0, RZ, 0x2, R8 ;  /* 0x00000002ff007819 */ /* 0x000fe20000011608 */
[----:B------:R-:W-:Y:S01]  /*6d70*/  IMAD.SHL.U32 R5, R2, 0x40, RZ ;  /* 0x0000004002057824 */ /* 0x000fe200078e00ff */
[----:B------:R-:W-:Y:S01]  /*6d80*/  R2UR UR13, R6 ;  /* 0x00000000060d72ca */ /* 0x000fe200000e0000 */
[----:B------:R-:W-:Y:S01]  /*6d90*/  UIMAD UR6, UR4, 0xb0, URZ ;  /* 0x000000b0040678a4 */ /* 0x000fe2000f8e023f */
[----:B------:R-:W-:Y:S01]  /*6da0*/  LOP3.LUT R0, R0, 0x7, RZ, 0xc0, !PT ;  /* 0x0000000700007812 */ /* 0x000fe200078ec0ff */
[----:B------:R-:W-:Y:S01]  /*6db0*/  IMAD.U32 R6, RZ, RZ, UR8 ;  /* 0x00000008ff067e24 */ /* 0x000fe2000f8e00ff */
[----:B------:R-:W-:-:S02]  /*6dc0*/  R2UR UR14, R4 ;  /* 0x00000000040e72ca */ /* 0x000fc400000e0000 */
[--C-:B------:R-:W-:Y:S01]  /*6dd0*/  LOP3.LUT R5, R5, 0x40, R0.reuse, 0xe2, !PT ;  /* 0x0000004005057812 */ /* 0x100fe200078ee200 */
[----:B------:R-:W-:Y:S01]  /*6de0*/  IMAD.U32 R10, RZ, RZ, UR6 ;  /* 0x00000006ff0a7e24 */ /* 0x000fe2000f8e00ff */
[----:B------:R-:W-:Y:S01]  /*6df0*/  IADD3 R0, RZ, -R3, -R0 ;  /* 0x80000003ff007210 */ /* 0x000fe20007ffe800 */
[----:B------:R-:W-:Y:S02]  /*6e00*/  UIMAD.WIDE UR10, UR7, 0x180, URZ ;  /* 0x00000180070a78a5 */ /* 0x000fe4000f8e023f */
[----:B------:R-:W-:Y:S01]  /*6e10*/  UIMAD UR7, UR7, 0x180, URZ ;  /* 0x00000180070778a4 */ /* 0x000fe2000f8e023f */
[----:B------:R-:W-:Y:S01]  /*6e20*/  LOP3.LUT R10, R10, 0x6, R11, 0xf8, !PT ;  /* 0x000000060a0a7812 */ /* 0x000fe200078ef80b */
[----:B------:R-:W-:Y:S02]  /*6e30*/  IMAD R0, R2, -0x40, R0 ;  /* 0xffffffc002007824 */ /* 0x000fe400078e0200 */
[----:B------:R-:W-:Y:S01]  /*6e40*/  LOP3.LUT R5, R5, UR10, R3, 0xfe, !PT ;  /* 0x0000000a05057c12 */ /* 0x000fe2000f8efe03 */
[----:B------:R-:W-:Y:S01]  /*6e50*/  IMAD.MOV.U32 R3, RZ, RZ, -0x2 ;  /* 0xfffffffeff037424 */ /* 0x000fe200078e00ff */
[----:B------:R-:W-:Y:S01]  /*6e60*/  USHF.R.S32.HI UR12, URZ, 0x1f, UR14 ;  /* 0x0000001f3f0c7899 */ /* 0x000fe2000801140e */
[----:B------:R-:W-:-:S03]  /*6e70*/  SHF.R.S32.HI R11, RZ, 0x1f, R10 ;  /* 0x0000001fff0b7819 */ /* 0x000fc6000001140a */
[----:B------:R-:W-:Y:S01]  /*6e80*/  UIMAD UR4, UR12, UR8, URZ ;  /* 0x000000080c0472a4 */ /* 0x000fe2000f8e023f */
[----:B------:R-:W-:Y:S02]  /*6e90*/  IMAD.WIDE.U32 R6, R6, UR14, R10 ;  /* 0x0000000e06067c25 */ /* 0x000fe4000f8e000a */
[----:B------:R-:W-:Y:S01]  /*6ea0*/  ULDC UR8, c[0x0][0x284] ;  /* 0x0000a10000087ab9 */ /* 0x000fe20000000800 */
[----:B------:R-:W-:Y:S01]  /*6eb0*/  UIMAD UR4, UR14, UR9, UR4 ;  /* 0x000000090e0472a4 */ /* 0x000fe2000f8e0204 */
[----:B------:R-:W-:-:S05]  /*6ec0*/  IMAD.U32 R2, RZ, RZ, UR8 ;  /* 0x00000008ff027e24 */ /* 0x000fca000f8e00ff */
[----:B------:R-:W-:Y:S01]  /*6ed0*/  VIADD R7, R7, UR4 ;  /* 0x0000000407077c36 */ /* 0x000fe20008000000 */
[----:B------:R-:W-:Y:S01]  /*6ee0*/  IADD3 R234, R2, -UR7, R0 ;  /* 0x8000000702ea7c10 */ /* 0x000fe2000fffe000 */
[----:B------:R-:W-:Y:S01]  /*6ef0*/  ULDC UR4, c[0x0][0x288] ;  /* 0x0000a20000047ab9 */ /* 0x000fe20000000800 */
[----:B------:R-:W-:Y:S01]  /*6f00*/  LOP3.LUT R0, R8, 0x3, RZ, 0xc0, !PT ;  /* 0x0000000308007812 */ /* 0x000fe200078ec0ff */
[----:B------:R-:W-:Y:S02]  /*6f10*/  UISETP.GE.AND UP0, UPT, UR6, UR4, UPT ;  /* 0x000000040600728c */ /* 0x000fe4000bf06270 */
[----:B------:R0:W-:Y:S02]  /*6f20*/  STL [R1+0xf0], R234 ;  /* 0x0000f0ea01007387 */ /* 0x0001e40000100800 */
[----:B------:R-:W-:Y:S01]  /*6f30*/  IMAD R0, R0, R3, UR4 ;  /* 0x0000000400007e24 */ /* 0x000fe2000f8e0203 */
[----:B------:R-:W-:Y:S02]  /*6f40*/  UISETP.GE.OR UP0, UPT, UR7, UR8, UP0 ;  /* 0x000000080700728c */ /* 0x000fe40008706670 */
[----:B------:R-:W-:Y:S01]  /*6f50*/  UIMAD.WIDE.U32 UR4, UR61, -0x55555555, URZ ;  /* 0xaaaaaaab3d0478a5 */ /* 0x000fe2000f8e003f */
[----:B------:R-:W-:Y:S01]  /*6f60*/  VIADD R0, R0, -UR6 ;  /* 0x8000000600007c36 */ /* 0x000fe20008000000 */
[----:B------:R-:W-:-:S02]  /*6f70*/  USEL UR7, URZ, 0x1, !UP1 ;  /* 0x000000013f077887 */ /* 0x000fc4000c800000 */
[----:B------:R-:W-:Y:S01]  /*6f80*/  USHF.R.U32.HI UR4, URZ, 0x2, UR5 ;  /* 0x000000023f047899 */ /* 0x000fe20008011605 */
[----:B------:R-:W-:Y:S01]  /*6f90*/  PLOP3.LUT P0, PT, PT, PT, UP0, 0x80, 0x0 ;  /* 0x000000000000781c */ /* 0x000fe20003f0f008 */
[----:B------:R-:W-:Y:S02]  /*6fa0*/  ULOP3.LUT UR13, UR13, UR7, URZ, 0x3c, !UPT ;  /* 0x000000070d0d7292 */ /* 0x000fe4000f8e3c3f */
[----:B------:R-:W-:Y:S02]  /*6fb0*/  UIMAD UR61, UR4, -0x6, UR61 ;  /* 0xfffffffa043d78a4 */ /* 0x000fe4000f8e023d */
[----:B------:R-:W-:Y:S01]  /*6fc0*/  @UP2 ULOP3.LUT UR13, UR13, 0x1, UR4, 0x78, !UPT ;  /* 0x000000010d0d2892 */ /* 0x000fe2000f8e7804 */
[----:B------:R-:W-:-:S05]  /*6fd0*/  UMOV UR7, 0xffffffff ;  /* 0xffffffff00077882 */ /* 0x000fca0000000000 */
[----:B------:R-:W-:-:S05]  /*6fe0*/  IMAD.U32 R2, RZ, RZ, UR13 ;  /* 0x0000000dff027e24 */ /* 0x000fca000f8e00ff */
[----:B------:R0:W-:Y:S01]  /*6ff0*/  STL [R1+0x114], R2 ;  /* 0x0001140201007387 */ /* 0x0001e20000100800 */
[----:B------:R-:W-:Y:S05]  /*7000*/  @P0 BRA `(.L_x_28) ;  /* 0x000000e400000947 */ /* 0x000fea0003800000 */
[----:B0-----:R-:W0:Y:S01]  /*7010*/  LDC.64 R2, c[0x0][0x5c8] ;  /* 0x00017200ff027b82 */ /* 0x001e220000000a00 */
[----:B------:R-:W-:Y:S01]  /*7020*/  ISETP.NE.AND P0, PT, R18, RZ, PT ;  /* 0x000000ff1200720c */ /* 0x000fe20003f05270 */
[----:B------:R-:W-:Y:S01]  /*7030*/  BSSY B0, `(.L_x_28) ;  /* 0x0000e3d000007945 */ /* 0x000fe20003800000 */
[----:B0-----:R-:W-:Y:S02]  /*7040*/  IMAD R14, R2, UR11, RZ ;  /* 0x0000000b020e7c24 */ /* 0x001fe4000f8e02ff */
[----:B------:R-:W-:-:S04]  /*7050*/  IMAD.WIDE.U32 R12, R5, R2, R6 ;  /* 0x00000002050c7225 */ /* 0x000fc800078e0006 */
[----:B------:R-:W-:-:S04]  /*7060*/  IMAD R14, R5, R3, R14 ;  /* 0x00000003050e7224 */ /* 0x000fc800078e020e */
[----:B------:R-:W-:Y:S01]  /*7070*/  IMAD.IADD R14, R13, 0x1, R14 ;  /* 0x000000010d0e7824 */ /* 0x000fe200078e020e */
[----:B------:R-:W-:Y:S06]  /*7080*/  @!P0 BRA `(.L_x_29) ;  /* 0x0000009800688947 */ /* 0x000fec0003800000 */
[----:B------:R-:W0:Y:S01]  /*7090*/  LDC.64 R6, c[0x0][0x5b0] ;  /* 0x00016c00ff067b82 */ /* 0x000e220000000a00 */
[----:B------:R-:W-:Y:S01]  /*70a0*/  R2UR UR5, R4 ;  /* 0x00000000040572ca */ /* 0x000fe200000e0000 */
[----:B------:R-:W-:Y:S01]  /*70b0*/  ULDC.64 UR8, c[0x0][0x5b8] ;  /* 0x00016e0000087ab9 */ /* 0x000fe20000000a00 */
[----:B------:R-:W-:Y:S01]  /*70c0*/  ISETP.GE.AND P0, PT, R234, 0x1, PT ;  /* 0x00000001ea00780c */ /* 0x000fe20003f06270 */
[----:B------:R-:W-:Y:S02]  /*70d0*/  UIMAD UR4, UR12, UR8, URZ ;  /* 0x000000080c0472a4 */ /* 0x000fe4000f8e023f */
[----:B------:R-:W-:Y:S01]  /*70e0*/  IMAD.U32 R2, RZ, RZ, UR8 ;  /* 0x00000008ff027e24 */ /* 0x000fe2000f8e00ff */
[----:B------:R-:W-:Y:S01]  /*70f0*/  BSSY B1, `(.L_x_30) ;  /* 0x000000e000017945 */ /* 0x000fe20003800000 */
[----:B------:R-:W-:Y:S01]  /*7100*/  ISETP.LT.OR P2, PT, R0, 0x1, !P0 ;  /* 0x000000010000780c */ /* 0x000fe20004741670 */
[----:B------:R-:W1:Y:S05]  /*7110*/  LDC.64 R8, c[0x0][0x5a8] ;  /* 0x00016a00ff087b82 */ /* 0x000e6a0000000a00 */
[----:B------:R-:W-:-:S02]  /*7120*/  UIMAD UR4, UR5, UR9, UR4 ;  /* 0x00000009050472a4 */ /* 0x000fc4000f8e0204 */
[----:B------:R-:W-:-:S04]  /*7130*/  IMAD.WIDE.U32 R10, R2, UR5, R10 ;  /* 0x00000005020a7c25 */ /* 0x000fc8000f8e000a */
[----:B------:R-:W-:Y:S02]  /*7140*/  IMAD.MOV.U32 R20, RZ, RZ, R10 ;  /* 0x000000ffff147224 */ /* 0x000fe400078e000a */
[----:B------:R-:W-:Y:S02]  /*7150*/  VIADD R21, R11, UR4 ;  /* 0x000000040b157c36 */ /* 0x000fe40008000000 */
[----:B0-----:R-:W-:Y:S02]  /*7160*/  IMAD R15, R6, UR11, RZ ;  /* 0x0000000b060f7c24 */ /* 0x001fe4000f8e02ff */
[----:B------:R-:W-:-:S04]  /*7170*/  IMAD.WIDE.U32 R2, R5, R6, R20 ;  /* 0x0000000605027225 */ /* 0x000fc800078e0014 */
[----:B------:R-:W-:Y:S01]  /*7180*/  IMAD R15, R5, R7, R15 ;  /* 0x00000007050f7224 */ /* 0x000fe200078e020f */
[----:B-1----:R-:W-:-:S04]  /*7190*/  IADD3 R236, P1, R2, R8, RZ ;  /* 0x0000000802ec7210 */ /* 0x002fc80007f3e0ff */
[----:B------:R-:W-:Y:S01]  /*71a0*/  IADD3.X R237, R9, R3, R15, P1, !PT ;  /* 0x0000000309ed7210 */ /* 0x000fe20000ffe40f */
[----:B------:R-:W-:Y:S08]  /*71b0*/  @P2 BRA `(.L_x_31) ;  /* 0x0000000000042947 */ /* 0x000ff00003800000 */
[----:B------:R0:W5:Y:S02]  /*71c0*/  LDG.E.U8 R16, desc[UR36][R236.64] ;  /* 0x00000024ec107981 */ /* 0x000164000c1e1100 */
.L_x_31:
[----:B------:R-:W-:Y:S05]  /*71d0*/  BSYNC B1 ;  /* 0x0000000000017941 */ /* 0x000fea0003800000 */
.L_x_30:
[----:B------:R-:W2:Y:S01]  /*71e0*/  LDL.LU R235, [R1+0xc0] ;  /* 0x0000c00001eb7983 */ /* 0x000ea20000300800 */
[----:B-----5:R-:W-:Y:S01]  /*71f0*/  LOP3.LUT R2, R16, 0xffff, RZ, 0xc0, !PT ;  /* 0x0000ffff10027812 */ /* 0x020fe200078ec0ff */
[----:B------:R-:W-:Y:S01]  /*7200*/  ULDC.64 UR4, c[0x0][0x5c0] ;  /* 0x0001700000047ab9 */ /* 0x000fe20000000a00 */
[----:B------:R-:W-:Y:S01]  /*7210*/  ISETP.LT.OR P3, PT, R0, 0x2, !P0 ;  /* 0x000000020000780c */ /* 0x000fe20004761670 */
[----:B------:R-:W-:Y:S01]  /*7220*/  BSSY B1, `(.L_x_32) ;  /* 0x000000c000017945 */ /* 0x000fe20003800000 */
[----:B------:R-:W-:-:S05]  /*7230*/  PRMT R2, R2, 0x8880, RZ ;  /* 0x0000888002027816 */ /* 0x000fca00000000ff */
[----:B------:R-:W-:Y:S01]  /*7240*/  IMAD.MOV.U32 R4, RZ, RZ, R2 ;  /* 0x000000ffff047224 */ /* 0x000fe200078e0002 */
[----:B------:R-:W-:-:S03]  /*7250*/  IADD3 R2, P1, R12, UR4, RZ ;  /* 0x000000040c027c10 */ /* 0x000fc6000ff3e0ff */
[----:B------:R-:W-:Y:S01]  /*7260*/  IMAD R4, R4, R18, RZ ;  /* 0x0000001204047224 */ /* 0x000fe200078e02ff */
[----:B------:R-:W-:-:S03]  /*7270*/  IADD3.X R3, R14, UR5, RZ, P1, !PT ;  /* 0x000000050e037c10 */ /* 0x000fc60008ffe4ff */
[----:B--2---:R-:W-:-:S05]  /*7280*/  @!P2 IMAD R12, R235, R17, R4 ;  /* 0x00000011eb0ca224 */ /* 0x004fca00078e0204 */
[----:B------:R1:W-:Y:S01]  /*7290*/  @!P2 STG.E.U8 desc[UR36][R2.64], R12 ;  /* 0x0000000c0200a986 */ /* 0x0003e2000c101124 */
[----:B------:R-:W-:Y:S05]  /*72a0*/  @P3 BRA `(.L_x_33) ;  /* 0x00000000000c3947 */ /* 0x000fea0003800000 */
[----:B------:R-:W2:Y:S02]  /*72b0*/  LDG.E.U8 R16, desc[UR36][R236.64+0x1] ;  /* 0x00000124ec107981 */ /* 0x000ea4000c1e1100 */
[----:B--2---:R-:W-:-:S05]  /*72c0*/  PRMT R4, R16, 0x8880, RZ ;  /* 0x0000888010047816 */ /* 0x004fca00000000ff */
[----:B------:R-:W-:-:S07]  /*72d0*/  IMAD R4, R4, R18, RZ ;  /* 0x0000001204047224 */ /* 0x000fce00078e02ff */
.L_x_33:
[----:B------:R-:W-:Y:S05]  /*72e0*/  BSYNC B1 ;  /* 0x0000000000017941 */ /* 0x000fea0003800000 */
.L_x_32:
[----:B-1----:R-:W2:Y:S01]  /*72f0*/  LDL.LU R12, [R1+0xc4] ;  /* 0x0000c400010c7983 */ /* 0x002ea20000300800 */
[----:B------:R-:W-:Y:S01]  /*7300*/  ISETP.GE.AND P5, PT, R234, 0x9, PT ;  /* 0x00000009ea00780c */ /* 0x000fe20003fa6270 */
[C---:B------:R-:W-:Y:S01]  /*7310*/  IMAD.SHL.U32 R234, R6.reuse, 0x8, RZ ;  /* 0x0000000806ea7824 */ /* 0x040fe200078e00ff */
[----:B------:R-:W-:Y:S01]  /*7320*/  SHF.L.U64.HI R235, R6, 0x3, R7 ;  /* 0x0000000306eb7819 */ /* 0x000fe20000010207 */
[----:B------:R-:W-:Y:S01]  /*7330*/  BSSY B1, `(.L_x_34) ;  /* 0x000000f000017945 */ /* 0x000fe20003800000 */
[C---:B------:R-:W-:Y:S02]  /*7340*/  ISETP.LT.OR P6, PT, R0.reuse, 0x1, !P5 ;  /* 0x000000010000780c */ /* 0x040fe40006fc1670 */
[----:B------:R-:W-:Y:S01]  /*7350*/  ISETP.LT.OR P1, PT, R0, 0x2, !P5 ;  /* 0x000000020000780c */ /* 0x000fe20006f21670 */
[----:B------:R1:W-:Y:S02]  /*7360*/  STL.64 [R1+0xc0], R234 ;  /* 0x0000c0ea01007387 */ /* 0x0003e40000100a00 */
[----:B-1----:R-:W-:-:S04]  /*7370*/  IMAD.WIDE.U32 R234, R5, R6, R234 ;  /* 0x0000000605ea7225 */ /* 0x002fc800078e00ea */
[----:B------:R-:W-:Y:S02]  /*7380*/  IMAD.IADD R15, R15, 0x1, R235 ;  /* 0x000000010f0f7824 */ /* 0x000fe400078e02eb */
[----:B--2---:R-:W-:-:S05]  /*7390*/  @!P3 IMAD R12, R12, R17, R4 ;  /* 0x000000110c0cb224 */ /* 0x004fca00078e0204 */
[----:B------:R1:W-:Y:S01]  /*73a0*/  @!P3 STG.E.U8 desc[UR36][R2.64+0x1], R12 ;  /* 0x0000010c0200b986 */ /* 0x0003e2000c101124 */
[----:B------:R-:W-:-:S04]  /*73b0*/  IADD3 R234, P2, P3, R10, R8, R234 ;  /* 0x000000080aea7210 */ /* 0x000fc80007b5e0ea */
[----:B------:R-:W-:Y:S02]  /*73c0*/  IADD3.X R235, R21, R9, R15, P2, P3 ;  /* 0x0000000915eb7210 */ /* 0x000fe400017e640f */
[----:B-1----:R-:W-:Y:S01]  /*73d0*/  @!P6 IADD3 R12, P4, R2, R23, RZ ;  /* 0x00000017020ce210 */ /* 0x002fe20007f9e0ff */
[----:B------:R-:W-:-:S12]  /*73e0*/  @P6 BRA `(.L_x_35) ;  /* 0x00000000000c6947 */ /* 0x000fd80003800000 */
[----:B------:R-:W2:Y:S02]  /*73f0*/  LDG.E.U8 R16, desc[UR36][R234.64] ;  /* 0x00000024ea107981 */ /* 0x000ea4000c1e1100 */
[----:B--2---:R-:W-:-:S05]  /*7400*/  PRMT R4, R16, 0x8880, RZ ;  /* 0x0000888010047816 */ /* 0x004fca00000000ff */
[----:B------:R-:W-:-:S07]  /*7410*/  IMAD R4, R4, R18, RZ ;  /* 0x0000001204047224 */ /* 0x000fce00078e02ff */
.L_x_35:
[----:B------:R-:W-:Y:S05]  /*7420*/  BSYNC B1 ;  /* 0x0000000000017941 */ /* 0x000fea0003800000 */
.L_x_34:
[----:B------:R-:W2:Y:S01]  /*7430*/  LDL.LU R14, [R1+0xc8] ;  /* 0x0000c800010e7983 */ /* 0x000ea20000300800 */
[----:B------:R-:W-:Y:S01]  /*7440*/  @!P6 IMAD.X R13, R3, 0x1, R19, P4 ;  /* 0x00000001030de824 */ /* 0x000fe200020e0613 */
[----:B------:R-:W-:Y:S01]  /*7450*/  BSSY B1, `(.L_x_36) ;  /* 0x000000b000017945 */ /* 0x000fe20003800000 */
[C---:B------:R-:W-:Y:S02]  /*7460*/  ISETP.LT.OR P3, PT, R0.reuse, 0x9, !P0 ;  /* 0x000000090000780c */ /* 0x040fe40004761670 */
[C---:B------:R-:W-:Y:S02]  /*7470*/  ISETP.LT.OR P4, PT, R0.reuse, 0xa, !P0 ;  /* 0x0000000a0000780c */ /* 0x040fe40004781670 */
[----:B------:R-:W-:Y:S01]  /*7480*/  ISETP.LT.OR P2, PT, R0, 0x9, !P5 ;  /* 0x000000090000780c */ /* 0x000fe20006f41670 */
[----:B--2---:R-:W-:-:S05]  /*7490*/  @!P6 IMAD R14, R14, R17, R4 ;  /* 0x000000110e0ee224 */ /* 0x004fca00078e0204 */
[----:B------:R1:W-:Y:S02]  /*74a0*/  @!P6 STG.E.U8 desc[UR36][R12.64], R14 ;  /* 0x0000000e0c00e986 */ /* 0x0003e4000c101124 */
[----:B-1----:R-:W-:Y:S01]  /*74b0*/  @!P1 IADD3 R12, P6, R2, R23, RZ ;  /* 0x00000017020c9210 */ /* 0x002fe20007fde0ff */
[----:B------:R-:W-:-:S12]  /*74c0*/  @P1 BRA `(.L_x_37) ;  /* 0x00000000000c1947 */ /* 0x000fd80003800000 */
[----:B------:R-:W2:Y:S02]  /*74d0*/  LDG.E.U8 R16, desc[UR36][R234.64+0x1] ;  /* 0x00000124ea107981 */ /* 0x000ea4000c1e1100 */
[----:B--2---:R-:W-:-:S05]  /*74e0*/  PRMT R4, R16, 0x8880, RZ ;  /* 0x0000888010047816 */ /* 0x004fca00000000ff */
[----:B------:R-:W-:-:S07]  /*74f0*/  IMAD R4, R4, R18, RZ ;  /* 0x0000001204047224 */ /* 0x000fce00078e02ff */
.L_x_37:
[----:B------:R-:W-:Y:S05]  /*7500*/  BSYNC B1 ;  /* 0x0000000000017941 */ /* 0x000fea0003800000 */
.L_x_36:
[----:B------:R-:W2:Y:S01]  /*7510*/  LDL.LU R14, [R1+0xcc] ;  /* 0x0000cc00010e7983 */ /* 0x000ea20000300800 */
[----:B------:R-:W-:Y:S01]  /*7520*/  @!P1 IMAD.X R13, R3, 0x1, R19, P6 ;  /* 0x00000001030d9824 */ /* 0x000fe200030e0613 */
[----:B------:R-:W-:Y:S01]  /*7530*/  BSSY B1, `(.L_x_38) ;  /* 0x0000007000017945 */ /* 0x000fe20003800000 */
[----:B--2---:R-:W-:-:S05]  /*7540*/  @!P1 IMAD R14, R14, R17, R4 ;  /* 0x000000110e0e9224 */ /* 0x004fca00078e0204 */
[----:B------:R1:W-:Y:S01]  /*7550*/  @!P1 STG.E.U8 desc[UR36][R12.64+0x1], R14 ;  /* 0x0000010e0c009986 */ /* 0x0003e2000c101124 */
[----:B------:R-:W-:Y:S05]  /*7560*/  @P3 BRA `(.L_x_39) ;  /* 0x00000000000c3947 */ /* 0x000fea0003800000 */
[----:B------:R-:W2:Y:S02]  /*7570*/  LDG.E.U8 R16, desc[UR36][R236.64+0x8] ;  /* 0x00000824ec107981 */ /* 0x000ea4000c1e1100 */
[----:B--2---:R-:W-:-:S05]  /*7580*/  PRMT R4, R16, 0x8880, RZ ;  /* 0x0000888010047816 */ /* 0x004fca00000000ff */
[----:B------:R-:W-:-:S07]  /*7590*/  IMAD R4, R4, R18, RZ ;  /* 0x0000001204047224 */ /* 0x000fce00078e02ff */
.L_x_39:
[----:B------:R-:W-:Y:S05]  /*75a0*/  BSYNC B1 ;  /* 0x0000000000017941 */ /* 0x000fea0003800000 */
.L_x_38:
[----:B-1----:R-:W2:Y:S01]  /*75b0*/  LDL.LU R12, [R1+0xd0] ;  /* 0x0000d000010c7983 */ /* 0x002ea20000300800 */
[----:B------:R-:W-:Y:S01]  /*75c0*/  BSSY B1, `(.L_x_40) ;  /* 0x0000007000017945 */ /* 0x000fe20003800000 */
[----:B--2---:R-:W-:-:S05]  /*75d0*/  @!P3 IMAD R12, R12, R17, R4 ;  /* 0x000000110c0cb224 */ /* 0x004fca00078e0204 */
[----:B------:R1:W-:Y:S01]  /*75e0*/  @!P3 STG.E.U8 desc[UR36][R2.64+0x8], R12 ;  /* 0x0000080c0200b986 */ /* 0x0003e2000c101124 */
[----:B------:R-:W-:Y:S05]  /*75f0*/  @P4 BRA `(.L_x_41) ;  /* 0x00000000000c4947 */ /* 0x000fea0003800000 */
[----:B------:R-:W2:Y:S02]  /*7600*/  LDG.E.U8 R16, desc[UR36][R236.64+0x9] ;  /* 0x00000924ec107981 */ /* 0x000ea4000c1e1100 */
[----:B--2---:R-:W-:-:S05]  /*7610*/  PRMT R4, R16, 0x8880, RZ ;  /* 0x0000888010047816 */ /* 0x004fca00000000ff */
[----:B------:R-:W-:-:S07]  /*7620*/  IMAD R4, R4, R18, RZ ;  /* 0x0000001204047224 */ /* 0x000fce00078e02ff */
.L_x_41:
[----:B------:R-:W-:Y:S05]  /*7630*/  BSYNC B1 ;  /* 0x0000000000017941 */ /* 0x000fea0003800000 */
.L_x_40:
[----:B-1----:R-:W2:Y:S01]  /*7640*/  LDL.LU R12, [R1+0xd4] ;  /* 0x0000d400010c7983 */ /* 0x002ea20000300800 */
[----:B------:R-:W-:Y:S01]  /*7650*/  BSSY B1, `(.L_x_42) ;  /* 0x0000009000017945 */ /* 0x000fe20003800000 */
        /* <DEDUP_REMOVED lines=8> */
.L_x_43:
[----:B------:R-:W-:Y:S05]  /*76e0*/  BSYNC B1 ;  /* 0x0000000000017941 */ /* 0x000fea0003800000 */
.L_x_42:
[----:B------:R-:W2:Y:S01]  /*76f0*/  LDL.LU R14, [R1+0xd8] ;  /* 0x0000d800010e7983 */ /* 0x000ea20000300800 */
[----:B------:R-:W-:Y:S01]  /*7700*/  @!P2 IMAD.X R13, R3, 0x1, R19, P3 ;  /* 0x00000001030da824 */ /* 0x000fe200018e0613 */
[----:B------:R-:W-:Y:S01]  /*7710*/  BSSY B1, `(.L_x_44) ;  /* 0x0000008000017945 */ /* 0x000fe20003800000 */
[----:B--2---:R-:W-:-:S05]  /*7720*/  @!P2 IMAD R14, R14, R17, R4 ;  /* 0x000000110e0ea224 */ /* 0x004fca00078e0204 */
[----:B------:R1:W-:Y:S02]  /*7730*/  @!P2 STG.E.U8 desc[UR36][R12.64+0x8], R14 ;  /* 0x0000080e0c00a986 */ /* 0x0003e4000c101124 */
[----:B-1----:R-:W-:Y:S01]  /*7740*/  @!P1 IADD3 R12, P2, R2, R23, RZ ;  /* 0x00000017020c9210 */ /* 0x002fe20007f5e0ff */
[----:B------:R-:W-:-:S12]  /*7750*/  @P1 BRA `(.L_x_45) ;  /* 0x00000000000c1947 */ /* 0x000fd80003800000 */
[----:B------:R-:W2:Y:S02]  /*7760*/  LDG.E.U8 R16, desc[UR36][R234.64+0x9] ;  /* 0x00000924ea107981 */ /* 0x000ea4000c1e1100 */
[----:B--2---:R-:W-:-:S05]  /*7770*/  PRMT R4, R16, 0x8880, RZ ;  /* 0x0000888010047816 */ /* 0x004fca00000000ff */
[----:B------:R-:W-:-:S07]  /*7780*/  IMAD R4, R4, R18, RZ ;  /* 0x0000001204047224 */ /* 0x000fce00078e02ff */
.L_x_45:
[----:B------:R-:W-:Y:S05]  /*7790*/  BSYNC B1 ;  /* 0x0000000000017941 */ /* 0x000fea0003800000 */
.L_x_44:
[----:B------:R-:W2:Y:S04]  /*77a0*/  LDL.LU R14, [R1+0xdc] ;  /* 0x0000dc00010e7983 */ /* 0x000ea80000300800 */
[----:B------:R-:W-:Y:S04]  /*77b0*/  STL [R1+0x140], R18 ;  /* 0x0001401201007387 */ /* 0x000fe80000100800 */
[----:B------:R-:W-:Y:S04]  /*77c0*/  STL.64 [R1+0x138], R28 ;  /* 0x0001381c01007387 */ /* 0x000fe80000100a00 */
[----:B------:R1:W-:Y:S04]  /*77d0*/  STL.64 [R1+0x130], R26 ;  /* 0x0001301a01007387 */ /* 0x0003e80000100a00 */
[----:B-1----:R-:W3:Y:S04]  /*77e0*/  LDL.64 R26, [R1+0xc0] ;  /* 0x0000c000011a7983 */ /* 0x002ee80000100a00 */
[----:B------:R1:W-:Y:S04]  /*77f0*/  STL [R1+0x128], R16 ;  /* 0x0001281001007387 */ /* 0x0003e80000100800 */
[----:B------:R4:W-:Y:S04]  /*7800*/  STL.64 [R1+0x120], R24 ;  /* 0x0001201801007387 */ /* 0x0009e80000100a00 */
[----:B-1----:R-:W3:Y:S04]  /*7810*/  LDL R16, [R1+0xe0] ;  /* 0x0000e00001107983 */ /* 0x002ee80000100800 */
[----:B----4-:R-:W4:Y:S04]  /*7820*/  LDL R25, [R1+0xf0] ;  /* 0x0000f00001197983 */ /* 0x010f280000100800 */
[----:B------:R-:W3:Y:S01]  /*7830*/  LDL R24, [R1+0xe4] ;  /* 0x0000e40001187983 */ /* 0x000ee20000100800 */
[----:B------:R-:W-:Y:S01]  /*7840*/  @!P1 IMAD.X R13, R3, 0x1, R19, P2 ;  /* 0x00000001030d9824 */ /* 0x000fe200010e0613 */
[----:B------:R-:W-:Y:S01]  /*7850*/  LOP3.LUT R232, R232, 0xfffffffe, RZ, 0xc0, !PT ;  /* 0xfffffffee8e87812 */ /* 0x000fe200078ec0ff */
[----:B--2---:R-:W-:-:S05]  /*7860*/  @!P1 IMAD R11, R14, R17, R4 ;  /* 0x000000110e0b9224 */ /* 0x004fca00078e0204 */
[----:B------:R1:W-:Y:S02]  /*7870*/  @!P1 STG.E.U8 desc[UR36][R12.64+0x9], R11 ;  /* 0x0000090b0c009986 */ /* 0x0003e4000c101124 */
[----:B-1----:R-:W-:-:S05]  /*7880*/  IADD3 R11, P1, R5, 0x80, RZ ;  /* 0x00000080050b7810 */ /* 0x002fca0007f3e0ff */
[----:B------:R-:W-:-:S04]  /*7890*/  IMAD.X R12, RZ, RZ, UR11, P1 ;  /* 0x0000000bff0c7e24 */ /* 0x000fc800088e06ff */
[----:B------:R-:W-:-:S04]  /*78a0*/  IMAD R12, R12, R6, RZ ;  /* 0x000000060c0c7224 */ /* 0x000fc800078e02ff */
[C---:B------:R-:W-:Y:S02]  /*78b0*/  IMAD R18, R11.reuse, R7, R12 ;  /* 0x000000070b127224 */ /* 0x040fe400078e020c */
[----:B------:R-:W-:-:S03]  /*78c0*/  IMAD.WIDE.U32 R12, R11, R6, R20 ;  /* 0x000000060b0c7225 */ /* 0x000fc600078e0014 */
[----:B------:R-:W-:Y:S02]  /*78d0*/  IADD3 R14, P1, R12, R8, RZ ;  /* 0x000000080c0e7210 */ /* 0x000fe40007f3e0ff */
[----:B----4-:R-:W-:Y:S01]  /*78e0*/  ISETP.GE.AND P3, PT, R25, 0x89, PT ;  /* 0x000000891900780c */ /* 0x010fe20003f66270 */
[----:B---3--:R-:W-:Y:S01]  /*78f0*/  IMAD.WIDE.U32 R28, R11, R6, R26 ;  /* 0x000000060b1c7225 */ /* 0x008fe200078e001a */
[----:B------:R-:W-:Y:S02]  /*7900*/  IADD3.X R15, R9, R13, R18, P1, !PT ;  /* 0x0000000d090f7210 */ /* 0x000fe40000ffe412 */
[----:B------:R-:W-:Y:S02]  /*7910*/  ISETP.LT.OR P6, PT, R0, 0x1, !P3 ;  /* 0x000000010000780c */ /* 0x000fe40005fc1670 */
[----:B------:R-:W-:Y:S01]  /*7920*/  IADD3 R5, P1, R5, 0x100, RZ ;  /* 0x0000010005057810 */ /* 0x000fe20007f3e0ff */
[----:B------:R-:W-:Y:S01]  /*7930*/  IMAD.IADD R13, R18, 0x1, R29 ;  /* 0x00000001120d7824 */ /* 0x000fe200078e021d */
[----:B------:R-:W-:Y:S01]  /*7940*/  IADD3 R12, P4, P2, R10, R8, R28 ;  /* 0x000000080a0c7210 */ /* 0x000fe20007a9e01c */
[----:B------:R1:W5:Y:S02]  /*7950*/  LDL.LU R18, [R1+0x140] ;  /* 0x0001400001127983 */ /* 0x0003640000300800 */
[----:B------:R-:W-:Y:S01]  /*7960*/  IMAD.X R11, RZ, RZ, UR11, P1 ;  /* 0x0000000bff0b7e24 */ /* 0x000fe200088e06ff */
[----:B------:R-:W-:-:S02]  /*7970*/  ISETP.LT.OR P1, PT, R0, 0x2, !P3 ;  /* 0x000000020000780c */ /* 0x000fc40005f21670 */
[----:B------:R-:W-:Y:S01]  /*7980*/  IADD3.X R13, R21, R9, R13, P4, P2 ;  /* 0x00000009150d7210 */ /* 0x000fe200027e440d */
[----:B------:R-:W-:Y:S02]  /*7990*/  IMAD R11, R11, R6, RZ ;  /* 0x000000060b0b7224 */ /* 0x000fe400078e02ff */
[----:B------:R-:W-:Y:S02]  /*79a0*/  @!P6 IADD3 R28, P2, P4, R23, R2, R24 ;  /* 0x00000002171ce210 */ /* 0x000fe40007c5e018 */
[----:B------:R-:W-:Y:S02]  /*79b0*/  IMAD R7, R5, R7, R11 ;  /* 0x0000000705077224 */ /* 0x000fe400078e020b */
[----:B------:R-:W-:Y:S01]  /*79c0*/  @!P6 IADD3.X R29, R19, R3, R16, P2, P4 ;  /* 0x00000003131de210 */ /* 0x000fe200017e8410 */
[----:B------:R-:W-:Y:S02]  /*79d0*/  IMAD.WIDE.U32 R26, R5, R6, R26 ;  /* 0x00000006051a7225 */ /* 0x000fe400078e001a */
[----:B------:R2:W-:Y:S04]  /*79e0*/  STL [R1+0xf4], R7 ;  /* 0x0000f40701007387 */ /* 0x0005e80000100800 */
[----:B------:R3:W-:Y:S01]  /*79f0*/  @!P6 STL.64 [R1+0xd0], R28 ;  /* 0x0000d01c0100e387 */ /* 0x0007e20000100a00 */
[----:B--2---:R-:W-:Y:S01]  /*7a00*/  IMAD.IADD R7, R7, 0x1, R27 ;  /* 0x0000000107077824 */ /* 0x004fe200078e021b */
[----:B---3--:R-:W-:-:S04]  /*7a10*/  @!P1 IADD3 R28, P2, P4, R23, R2, R24 ;  /* 0x00000002171c9210 */ /* 0x008fc80007c5e018 */
[----:B------:R-:W-:Y:S02]  /*7a20*/  @!P1 IADD3.X R29, R19, R3, R16, P2, P4 ;  /* 0x00000003131d9210 */ /* 0x000fe400017e8410 */
[----:B------:R-:W-:-:S04]  /*7a30*/  IADD3 R10, P2, P4, R10, R8, R26 ;  /* 0x000000080a0a7210 */ /* 0x000fc80007c5e01a */
[----:B------:R-:W-:Y:S02]  /*7a40*/  IADD3.X R11, R21, R9, R7, P2, P4 ;  /* 0x00000009150b7210 */ /* 0x000fe400017e8407 */
[----:B------:R-:W-:-:S04]  /*7a50*/  ISETP.GE.AND P4, PT, R25, 0x81, PT ;  /* 0x000000811900780c */ /* 0x000fc80003f86270 */
[----:B------:R-:W-:Y:S02]  /*7a60*/  ISETP.LT.OR P2, PT, R0, 0x1, !P4 ;  /* 0x000000010000780c */ /* 0x000fe40006741670 */
[----:B------:R-:W-:Y:S01]  /*7a70*/  @P6 LOP3.LUT R232, R232, 0x1, RZ, 0xfc, !PT ;  /* 0x00000001e8e86812 */ /* 0x000fe200078efcff */
[----:B------:R2:W-:Y:S10]  /*7a80*/  @!P1 STL.64 [R1+0xc8], R28 ;  /* 0x0000c81c01009387 */ /* 0x0005f40000100a00 */
[----:B------:R-:W-:Y:S01]  /*7a90*/  @!P2 IADD3 R24, P6, R2, R24, RZ ;  /* 0x000000180218a210 */ /* 0x000fe20007fde0ff */
[----:B--2---:R1:W5:Y:S04]  /*7aa0*/  LDL.LU.64 R28, [R1+0x138] ;  /* 0x00013800011c7983 */ /* 0x0043680000300a00 */
[----:B------:R-:W-:Y:S01]  /*7ab0*/  @!P2 IMAD.X R25, R3, 0x1, R16, P6 ;  /* 0x000000010319a824 */ /* 0x000fe200030e0610 */
[----:B------:R1:W5:Y:S04]  /*7ac0*/  LDL.LU.64 R26, [R1+0x130] ;  /* 0x00013000011a7983 */ /* 0x0003680000300a00 */
[----:B------:R1:W5:Y:S04]  /*7ad0*/  LDL.LU R16, [R1+0x128] ;  /* 0x0001280001107983 */ /* 0x0003680000300800 */
[----:B------:R2:W-:Y:S04]  /*7ae0*/  @!P2 STL.64 [R1+0xc0], R24 ;  /* 0x0000c0180100a387 */ /* 0x0005e80000100a00 */
[----:B--2---:R1:W5:Y:S01]  /*7af0*/  LDL.LU.64 R24, [R1+0x120] ;  /* 0x0001200001187983 */ /* 0x0043620000300a00 */
[----:B------:R-:W-:Y:S04]  /*7b00*/  BSSY B1, `(.L_x_46) ;  /* 0x0000005000017945 */ /* 0x000fe80003800000 */
[----:B------:R-:W-:Y:S05]  /*7b10*/  @P2 BRA `(.L_x_47) ;  /* 0x00000000000c2947 */ /* 0x000fea0003800000 */
[----:B-----5:R-:W2:Y:S02]  /*7b20*/  LDG.E.U8 R16, desc[UR36][R14.64] ;  /* 0x000000240e107981 */ /* 0x020ea4000c1e1100 */
[----:B--2---:R-:W-:-:S05]  /*7b30*/  PRMT R4, R16, 0x8880, RZ ;  /* 0x0000888010047816 */ /* 0x004fca00000000ff */
[----:B------:R-:W-:-:S07]  /*7b40*/  IMAD R4, R4, R18, RZ ;  /* 0x0000001204047224 */ /* 0x000fce00078e02ff */
.L_x_47:
[----:B------:R-:W-:Y:S05]  /*7b50*/  BSYNC B1 ;  /* 0x0000000000017941 */ /* 0x000fea0003800000 */
.L_x_46:
[----:B------:R-:W2:Y:S04]  /*7b60*/  LDL.LU R7, [R1+0xa0] ;  /* 0x0000a00001077983 */ /* 0x000ea80000300800 */
[----:B------:R3:W-:Y:S04]  /*7b70*/  STL.64 [R1+0x120], R2 ;  /* 0x0001200201007387 */ /* 0x0007e80000100a00 */
[----:B---3--:R-:W3:Y:S01]  /*7b80*/  LDL.LU.64 R2, [R1+0xc0] ;  /* 0x0000c00001027983 */ /* 0x008ee20000300a00 */
[----:B--2---:R-:W-:-:S05]  /*7b90*/  @!P2 IMAD R7, R7, R17, R4 ;  /* 0x000000110707a224 */ /* 0x004fca00078e0204 */
[----:B---3--:R2:W-:Y:S04]  /*7ba0*/  @!P2 STG.E.U8 desc[UR36][R2.64], R7 ;  /* 0x000000070200a986 */ /* 0x0085e8000c101124 */
[----:B--2---:R2:W5:Y:S01]  /*7bb0*/  LDL.LU.64 R2, [R1+0x120] ;  /* 0x0001200001027983 */ /* 0x0045620000300a00 */
[----:B------:R-:W-:Y:S01]  /*7bc0*/  ISETP.LT.OR P6, PT, R0, 0x2, !P4 ;  /* 0x000000020000780c */ /* 0x000fe200067c1670 */
[----:B------:R-:W-:-:S12]  /*7bd0*/  BSSY B1, `(.L_x_48) ;  /* 0x0000005000017945 */ /* 0x000fd80003800000 */
[----:B--2---:R-:W-:Y:S05]  /*7be0*/  @P6 BRA `(.L_x_49) ;  /* 0x00000000000c6947 */ /* 0x004fea0003800000 */
[----:B-----5:R-:W2:Y:S02]  /*7bf0*/  LDG.E.U8 R16, desc[UR36][R14.64+0x1] ;  /* 0x000001240e107981 */ /* 0x020ea4000c1e1100 */
[----:B--2---:R-:W-:-:S05]  /*7c00*/  PRMT R4, R16, 0x8880, RZ ;  /* 0x0000888010047816 */ /* 0x004fca00000000ff */
[----:B------:R-:W-:-:S07]  /*7c10*/  IMAD R4, R4, R18, RZ ;  /* 0x0000001204047224 */ /* 0x000fce00078e02ff */
.L_x_49:
[----:B------:R-:W-:Y:S05]  /*7c20*/  BSYNC B1 ;  /* 0x0000000000017941 */ /* 0x000fea0003800000 */
.L_x_48:
[----:B------:R2:W-:Y:S04]  /*7c30*/  STL [R1+0x128], R5 ;  /* 0x0001280501007387 */ /* 0x0005e80000100800 */
[----:B--2---:R-:W2:Y:S04]  /*7c40*/  LDL R5, [R1+0xe0] ;  /* 0x0000e00001057983 */ /* 0x004ea80000100800 */
[----:B------:R-:W3:Y:S04]  /*7c50*/  LDL.LU R7, [R1+0xa4] ;  /* 0x0000a40001077983 */ /* 0x000ee80000300800 */
[----:B------:R4:W-:Y:S04]  /*7c60*/  STL.64 [R1+0x120], R8 ;  /* 0x0001200801007387 */ /* 0x0009e80000100a00 */
[----:B----4-:R-:W4:Y:S01]  /*7c70*/  LDL R9, [R1+0xe4] ;  /* 0x0000e40001097983 */ /* 0x010f220000100800 */
[----:B------:R-:W-:-:S02]  /*7c80*/  LOP3.LUT R233, R233, 0xffdfffff, RZ, 0xc0, !PT ;  /* 0xffdfffffe9e97812 */ /* 0x000fc400078ec0ff */
[----:B------:R-:W-:Y:S02]  /*7c90*/  ISETP.LT.OR P2, PT, R0, 0x9, !P3 ;  /* 0x000000090000780c */ /* 0x000fe40005f41670 */
[----:B------:R-:W-:-:S04]  /*7ca0*/  @P1 LOP3.LUT R233, R233, 0x200000, RZ, 0xfc, !PT ;  /* 0x00200000e9e91812 */ /* 0x000fc800078efcff */
[----:B------:R-:W-:-:S04]  /*7cb0*/  LOP3.LUT R233, R233, 0xffefffff, RZ, 0xc0, !PT ;  /* 0xffefffffe9e97812 */ /* 0x000fc800078ec0ff */
[----:B------:R-:W-:-:S03]  /*7cc0*/  @P0 LOP3.LUT R233, R233, 0x100000, RZ, 0xfc, !PT ;  /* 0x00100000e9e90812 */ /* 0x000fc600078efcff */
[----:B----45:R-:W-:-:S05]  /*7cd0*/  @!P2 IADD3 R8, P0, P1, R9, 0x8, R2 ;  /* 0x000000080908a810 */ /* 0x030fca000791e002 */
[----:B------:R2:W-:Y:S02]  /*7ce0*/  @!P2 STL [R1+0xfc], R8 ;  /* 0x0000fc080100a387 */ /* 0x0005e40000100800 */
[----:B--2---:R-:W-:Y:S01]  /*7cf0*/  @!P2 IADD3.X R8, R5, RZ, R3, P0, P1 ;  /* 0x000000ff0508a210 */ /* 0x004fe200007e2403 */
[----:B---3--:R-:W-:Y:S01]  /*7d00*/  @!P6 IMAD R7, R7, R17, R4 ;  /* 0x000000110707e224 */ /* 0x008fe200078e0204 */
[----:B------:R-:W-:Y:S01]  /*7d10*/  BSSY B1, `(.L_x_50) ;  /* 0x000000e000017945 */ /* 0x000fe20003800000 */
[----:B------:R-:W-:Y:S02]  /*7d20*/  LOP3.LUT P1, RZ, R233, 0x200000, RZ, 0xc0, !PT ;  /* 0x00200000e9ff7812 */ /* 0x000fe4000782c0ff */
[----:B------:R2:W-:Y:S02]  /*7d30*/  @!P2 STL [R1+0x104], R8 ;  /* 0x000104080100a387 */ /* 0x0005e40000100800 */
[----:B--2---:R-:W-:-:S05]  /*7d40*/  @!P6 IADD3 R8, P0, R2, R9, RZ ;  /* 0x000000090208e210 */ /* 0x004fca0007f1e0ff */
[----:B------:R-:W-:Y:S02]  /*7d50*/  @!P6 IMAD.X R9, R3, 0x1, R5, P0 ;  /* 0x000000010309e824 */ /* 0x000fe400000e0605 */
[----:B------:R2:W5:Y:S01]  /*7d60*/  LDL.LU R5, [R1+0x128] ;  /* 0x0001280001057983 */ /* 0x0005620000300800 */
[----:B------:R-:W-:-:S03]  /*7d70*/  LOP3.LUT P0, RZ, R233, 0x100000, RZ, 0xc0, !PT ;  /* 0x00100000e9ff7812 */ /* 0x000fc6000780c0ff */
[----:B------:R3:W-:Y:S04]  /*7d80*/  @!P6 STG.E.U8 desc[UR36][R8.64+0x1], R7 ;  /* 0x000001070800e986 */ /* 0x0007e8000c101124 */
[----:B---3--:R2:W5:Y:S01]  /*7d90*/  LDL.LU.64 R8, [R1+0x120] ;  /* 0x0001200001087983 */ /* 0x0085620000300a00 */
[----:B------:R-:W-:-:S13]  /*7da0*/  LOP3.LUT P6, RZ, R232, 0x1, RZ, 0xc0, !PT ;  /* 0x00000001e8ff7812 */ /* 0x000fda00078cc0ff */
[----:B--2---:R-:W-:Y:S05]  /*7db0*/  @P6 BRA `(.L_x_51) ;  /* 0x00000000000c6947 */ /* 0x004fea0003800000 */
[----:B------:R-:W2:Y:S02]  /*7dc0*/  LDG.E.U8 R16, desc[UR36][R12.64] ;  /* 0x000000240c107981 */ /* 0x000ea4000c1e1100 */
[----:B--2---:R-:W-:-:S05]  /*7dd0*/  PRMT R4, R16, 0x8880, RZ ;  /* 0x0000888010047816 */ /* 0x004fca00000000ff */
[----:B------:R-:W-:-:S07]  /*7de0*/  IMAD R4, R4, R18, RZ ;  /* 0x0000001204047224 */ /* 0x000fce00078e02ff */
.L_x_51:
[----:B------:R-:W-:Y:S05]  /*7df0*/  BSYNC B1 ;  /* 0x0000000000017941 */ /* 0x000fea0003800000 */
.L_x_50:
[----:B------:R2:W-:Y:S04]  /*7e00*/  STL [R1+0x12c], R6 ;  /* 0x00012c0601007387 */ /* 0x0005e80000100800 */
[----:B--2---:R-:W2:Y:S04]  /*7e10*/  LDL R6, [R1+0xe4] ;  /* 0x0000e40001067983 */ /* 0x004ea80000100800 */
[----:B-----5:R3:W-:Y:S04]  /*7e20*/  STL [R1+0x128], R5 ;  /* 0x0001280501007387 */ /* 0x0207e80000100800 */
[----:B---3--:R-:W3:Y:S04]  /*7e30*/  LDL R5, [R1+0xe0] ;  /* 0x0000e00001057983 */ /* 0x008ee80000100800 */
[----:B------:R-:W4:Y:S04]  /*7e40*/  LDL.LU R7, [R1+0xa8] ;  /* 0x0000a80001077983 */ /* 0x000f280000300800 */
[----:B------:R0:W-:Y:S04]  /*7e50*/  STL.64 [R1+0x120], R8 ;  /* 0x0001200801007387 */ /* 0x0001e80000100a00 */
[----:B0-----:R-:W4:Y:S01]  /*7e60*/  LDL.LU.64 R8, [R1+0xd0] ;  /* 0x0000d00001087983 */ /* 0x001f220000300a00 */
[----:B------:R-:W-:-:S02]  /*7e70*/  LOP3.LUT R233, R233, 0xffbfffff, RZ, 0xc0, !PT ;  /* 0xffbfffffe9e97812 */ /* 0x000fc400078ec0ff */
[----:B------:R-:W-:Y:S02]  /*7e80*/  ISETP.LT.OR P6, PT, R0, 0xa, !P3 ;  /* 0x0000000a0000780c */ /* 0x000fe40005fc1670 */
[----:B------:R-:W-:-:S04]  /*7e90*/  @P4 LOP3.LUT R233, R233, 0x400000, RZ, 0xfc, !PT ;  /* 0x00400000e9e94812 */ /* 0x000fc800078efcff */
[----:B------:R-:W-:-:S04]  /*7ea0*/  LOP3.LUT R233, R233, 0xffdfffff, RZ, 0xc0, !PT ;  /* 0xffdfffffe9e97812 */ /* 0x000fc800078ec0ff */
[----:B------:R-:W-:-:S04]  /*7eb0*/  @P2 LOP3.LUT R233, R233, 0x200000, RZ, 0xfc, !PT ;  /* 0x00200000e9e92812 */ /* 0x000fc800078efcff */
[----:B------:R-:W-:-:S04]  /*7ec0*/  LOP3.LUT R233, R233, 0xffefffff, RZ, 0xc0, !PT ;  /* 0xffefffffe9e97812 */ /* 0x000fc800078ec0ff */
[----:B------:R-:W-:Y:S02]  /*7ed0*/  @P0 LOP3.LUT R233, R233, 0x100000, RZ, 0xfc, !PT ;  /* 0x00100000e9e90812 */ /* 0x000fe400078efcff */
[----:B------:R-:W-:Y:S02]  /*7ee0*/  LOP3.LUT P0, RZ, R232, 0x1, RZ, 0xc0, !PT ;  /* 0x00000001e8ff7812 */ /* 0x000fe4000780c0ff */
[----:B--2---:R-:W-:-:S05]  /*7ef0*/  @!P6 IADD3 R6, P2, P4, R6, 0x9, R2 ;  /* 0x000000090606e810 */ /* 0x004fca0007c5e002 */
[----:B------:R0:W-:Y:S01]  /*7f00*/  @!P6 STL [R1+0xf8], R6 ;  /* 0x0000f8060100e387 */ /* 0x0001e20000100800 */
[----:B---3--:R-:W-:-:S03]  /*7f10*/  @!P6 IADD3.X R5, R5, RZ, R3, P2, P4 ;  /* 0x000000ff0505e210 */ /* 0x008fc600017e8403 */
[----:B0-----:R0:W5:Y:S02]  /*7f20*/  LDL.LU R6, [R1+0x12c] ;  /* 0x00012c0001067983 */ /* 0x0011640000300800 */
[----:B----4-:R-:W-:Y:S02]  /*7f30*/  @!P0 IMAD R7, R7, R17, R4 ;  /* 0x0000001107078224 */ /* 0x010fe400078e0204 */
[----:B------:R2:W-:Y:S04]  /*7f40*/  @!P6 STL [R1+0x100], R5 ;  /* 0x000100050100e387 */ /* 0x0005e80000100800 */
[----:B--2---:R0:W5:Y:S01]  /*7f50*/  LDL.LU R5, [R1+0x128] ;  /* 0x0001280001057983 */ /* 0x0041620000300800 */
[----:B------:R-:W-:Y:S01]  /*7f60*/  BSSY B1, `(.L_x_52) ;  /* 0x000000a000017945 */ /* 0x000fe20003800000 */
[----:B------:R-:W-:-:S02]  /*7f70*/  LOP3.LUT P4, RZ, R233, 0x400000, RZ, 0xc0, !PT ;  /* 0x00400000e9ff7812 */ /* 0x000fc4000788c0ff */
[C---:B------:R-:W-:Y:S01]  /*7f80*/  LOP3.LUT P2, RZ, R233.reuse, 0x200000, RZ, 0xc0, !PT ;  /* 0x00200000e9ff7812 */ /* 0x040fe2000784c0ff */
[----:B------:R2:W-:Y:S04]  /*7f90*/  @!P0 STG.E.U8 desc[UR36][R8.64], R7 ;  /* 0x0000000708008986 */ /* 0x0005e8000c101124 */
[----:B--2---:R0:W5:Y:S01]  /*7fa0*/  LDL.LU.64 R8, [R1+0x120] ;  /* 0x0001200001087983 */ /* 0x0041620000300a00 */
[----:B------:R-:W-:Y:S01]  /*7fb0*/  LOP3.LUT P0, RZ, R233, 0x100000, RZ, 0xc0, !PT ;  /* 0x00100000e9ff7812 */ /* 0x000fe2000780c0ff */
[----:B------:R-:W-:-:S12]  /*7fc0*/  @P1 BRA `(.L_x_53) ;  /* 0x00000000000c1947 */ /* 0x000fd80003800000 */
[----:B------:R-:W2:Y:S02]  /*7fd0*/  LDG.E.U8 R16, desc[UR36][R12.64+0x1] ;  /* 0x000001240c107981 */ /* 0x000ea4000c1e1100 */
[----:B--2---:R-:W-:-:S05]  /*7fe0*/  PRMT R4, R16, 0x8880, RZ ;  /* 0x0000888010047816 */ /* 0x004fca00000000ff */
[----:B------:R-:W-:-:S07]  /*7ff0*/  IMAD R4, R4, R18, RZ ;  /* 0x0000001204047224 */ /* 0x000fce00078e02ff */
.L_x_53:
[----:B------:R-:W-:Y:S05]  /*8000*/  BSYNC B1 ;  /* 0x0000000000017941 */ /* 0x000fea0003800000 */
.L_x_52:
[----:B------:R-:W2:Y:S04]  /*8010*/  LDL.LU R7, [R1+0xac] ;  /* 0x0000ac0001077983 */ /* 0x000ea80000300800 */
[----:B------:R3:W-:Y:S04]  /*8020*/  STL.64 [R1+0x128], R10 ;  /* 0x0001280a01007387 */ /* 0x0007e80000100a00 */
[----:B---3--:R-:W3:Y:S04]  /*8030*/  LDL.LU.64 R10, [R1+0xc8] ;  /* 0x0000c800010a7983 */ /* 0x008ee80000300a00 */
[----:B-----5:R4:W-:Y:S04]  /*8040*/  STL.64 [R1+0x120], R8 ;  /* 0x0001200801007387 */ /* 0x0209e80000100a00 */
[----:B----4-:R-:W4:Y:S01]  /*8050*/  LDL R9, [R1+0xe4] ;  /* 0x0000e40001097983 */ /* 0x010f220000100800 */
[----:B------:R-:W-:-:S04]  /*8060*/  LOP3.LUT R233, R233, 0xffefffff, RZ, 0xc0, !PT ;  /* 0xffefffffe9e97812 */ /* 0x000fc800078ec0ff */
[----:B------:R-:W-:Y:S01]  /*8070*/  @P0 LOP3.LUT R233, R233, 0x100000, RZ, 0xfc, !PT ;  /* 0x00100000e9e90812 */ /* 0x000fe200078efcff */
[----:B--2---:R-:W-:-:S05]  /*8080*/  @!P1 IMAD R7, R7, R17, R4 ;  /* 0x0000001107079224 */ /* 0x004fca00078e0204 */
[----:B---3--:R2:W-:Y:S04]  /*8090*/  @!P1 STG.E.U8 desc[UR36][R10.64+0x1], R7 ;  /* 0x000001070a009986 */ /* 0x0085e8000c101124 */
[----:B--2---:R2:W5:Y:S04]  /*80a0*/  LDL.LU.64 R10, [R1+0x128] ;  /* 0x00012800010a7983 */ /* 0x0045680000300a00 */
[----:B------:R-:W3:Y:S01]  /*80b0*/  LDL R7, [R1+0xe0] ;  /* 0x0000e00001077983 */ /* 0x000ee20000100800 */
[----:B------:R-:W-:-:S13]  /*80c0*/  ISETP.LT.OR P1, PT, R0, 0x9, !P4 ;  /* 0x000000090000780c */ /* 0x000fda0006721670 */
[----:B----4-:R-:W-:-:S05]  /*80d0*/  @!P1 IADD3 R8, P0, R2, R9, RZ ;  /* 0x0000000902089210 */ /* 0x010fca0007f1e0ff */
[----:B---3--:R-:W-:-:S05]  /*80e0*/  @!P1 IMAD.X R9, R3, 0x1, R7, P0 ;  /* 0x0000000103099824 */ /* 0x008fca00000e0607 */
[----:B------:R3:W-:Y:S04]  /*80f0*/  @!P1 STL.64 [R1+0xa0], R8 ;  /* 0x0000a00801009387 */ /* 0x0007e80000100a00 */
[----:B---3--:R2:W5:Y:S01]  /*8100*/  LDL.LU.64 R8, [R1+0x120] ;  /* 0x0001200001087983 */ /* 0x0085620000300a00 */
[----:B------:R-:W-:Y:S01]  /*8110*/  BSSY B1, `(.L_x_54) ;  /* 0x0000006000017945 */ /* 0x000fe20003800000 */
[----:B------:R-:W-:-:S03]  /*8120*/  LOP3.LUT P0, RZ, R233, 0x100000, RZ, 0xc0, !PT ;  /* 0x00100000e9ff7812 */ /* 0x000fc6000780c0ff */
[----:B------:R-:W-:Y:S10]  /*8130*/  @P1 BRA `(.L_x_55) ;  /* 0x00000000000c1947 */ /* 0x000ff40003800000 */
[----:B------:R-:W3:Y:S02]  /*8140*/  LDG.E.U8 R16, desc[UR36][R14.64+0x8] ;  /* 0x000008240e107981 */ /* 0x000ee4000c1e1100 */
[----:B---3--:R-:W-:-:S05]  /*8150*/  PRMT R4, R16, 0x8880, RZ ;  /* 0x0000888010047816 */ /* 0x008fca00000000ff */
[----:B------:R-:W-:-:S07]  /*8160*/  IMAD R4, R4, R18, RZ ;  /* 0x0000001204047224 */ /* 0x000fce00078e02ff */
.L_x_55:
[----:B------:R-:W-:Y:S05]  /*8170*/  BSYNC B1 ;  /* 0x0000000000017941 */ /* 0x000fea0003800000 */
.L_x_54:
[----:B------:R-:W3:Y:S04]  /*8180*/  LDL.LU R7, [R1+0xb0] ;  /* 0x0000b00001077983 */ /* 0x000ee80000300800 */
[----:B------:R4:W-:Y:S04]  /*8190*/  STL.64 [R1+0x120], R2 ;  /* 0x0001200201007387 */ /* 0x0009e80000100a00 */
[----:B----4-:R-:W4:Y:S01]  /*81a0*/  LDL.LU.64 R2, [R1+0xa0] ;  /* 0x0000a00001027983 */ /* 0x010f220000300a00 */
[----:B---3--:R-:W-:-:S05]  /*81b0*/  @!P1 IMAD R7, R7, R17, R4 ;  /* 0x0000001107079224 */ /* 0x008fca00078e0204 */
[----:B----4-:R3:W-:Y:S04]  /*81c0*/  @!P1 STG.E.U8 desc[UR36][R2.64+0x8], R7 ;  /* 0x0000080702009986 */ /* 0x0107e8000c101124 */
[----:B---3--:R3:W5:Y:S01]  /*81d0*/  LDL.LU.64 R2, [R1+0x120] ;  /* 0x0001200001027983 */ /* 0x0087620000300a00 */
[----:B------:R-:W-:Y:S01]  /*81e0*/  ISETP.LT.OR P1, PT, R0, 0xa, !P4 ;  /* 0x0000000a0000780c */ /* 0x000fe20006721670 */
[----:B------:R-:W-:Y:S01]  /*81f0*/  BSSY B1, `(.L_x_56) ;  /* 0x0000007000017945 */ /* 0x000fe20003800000 */
[----:B------:R-:W-:-:S11]  /*8200*/  LOP3.LUT R232, R232, 0xfffff7ff, RZ, 0xc0, !PT ;  /* 0xfffff7ffe8e87812 */ /* 0x000fd600078ec0ff */
[----:B------:R-:W-:Y:S01]  /*8210*/  @P1 LOP3.LUT R232, R232, 0x800, RZ, 0xfc, !PT ;  /* 0x00000800e8e81812 */ /* 0x000fe200078efcff */
[----:B---3--:R-:W-:Y:S06]  /*8220*/  @P1 BRA `(.L_x_57) ;  /* 0x00000000000c1947 */ /* 0x008fec0003800000 */
[----:B------:R-:W3:Y:S02]  /*8230*/  LDG.E.U8 R16, desc[UR36][R14.64+0x9] ;  /* 0x000009240e107981 */ /* 0x000ee4000c1e1100 */
[----:B---3--:R-:W-:-:S05]  /*8240*/  PRMT R4, R16, 0x8880, RZ ;  /* 0x0000888010047816 */ /* 0x008fca00000000ff */
[----:B------:R-:W-:-:S07]  /*8250*/  IMAD R4, R4, R18, RZ ;  /* 0x0000001204047224 */ /* 0x000fce00078e02ff */
.L_x_57:
[----:B------:R-:W-:Y:S05]  /*8260*/  BSYNC B1 ;  /* 0x0000000000017941 */ /* 0x000fea0003800000 */
.L_x_56:
[----:B------:R-:W-:Y:S04]  /*8270*/  STL.64 [R1+0x268], R110 ;  /* 0x0002686e01007387 */ /* 0x000fe80000100a00 */
[----:B------:R3:W-:Y:S04]  /*8280*/  STL.64 [R1+0x260], R96 ;  /* 0x0002606001007387 */ /* 0x0007e80000100a00 */
[----:B---3--:R-:W3:Y:S04]  /*8290*/  LDL.LU R96, [R1+0x100] ;  /* 0x0001000001607983 */ /* 0x008ee80000300800 */
[----:B------:R-:W4:Y:S04]  /*82a0*/  LDL.LU R97, [R1+0xf0] ;  /* 0x0000f00001617983 */ /* 0x000f280000300800 */
[----:B------:R-:W-:Y:S04]  /*82b0*/  STL.64 [R1+0x258], R98 ;  /* 0x0002586201007387 */ /* 0x000fe80000100a00 */
[----:B------:R0:W-:Y:S04]  /*82c0*/  STL.64 [R1+0x250], R100 ;  /* 0x0002506401007387 */ /* 0x0001e80000100a00 */
[----:B0-----:R-:W2:Y:S04]  /*82d0*/  LDL.LU R100, [R1+0xf8] ;  /* 0x0000f80001647983 */ /* 0x001ea80000300800 */
[----:B------:R-:W3:Y:S04]  /*82e0*/  LDL.LU R101, [R1+0xbc] ;  /* 0x0000bc0001657983 */ /* 0x000ee80000300800 */
[----:B------:R0:W-:Y:S04]  /*82f0*/  STL [R1+0x248], R88 ;  /* 0x0002485801007387 */ /* 0x0001e80000100800 */
[----:B0-----:R-:W2:Y:S04]  /*8300*/  LDL R88, [R1+0xe8] ;  /* 0x0000e80001587983 */ /* 0x001ea80000100800 */
[----:B------:R-:W-:Y:S04]  /*8310*/  STL.64 [R1+0x240], R102 ;  /* 0x0002406601007387 */ /* 0x000fe80000100a00 */
[----:B------:R0:W-:Y:S04]  /*8320*/  STL [R1+0x238], R89 ;  /* 0x0002385901007387 */ /* 0x0001e80000100800 */
[----:B0-----:R-:W3:Y:S04]  /*8330*/  LDL R89, [R1+0xec] ;  /* 0x0000ec0001597983 */ /* 0x001ee80000100800 */
[----:B------:R0:W-:Y:S04]  /*8340*/  STL.64 [R1+0x230], R90 ;  /* 0x0002305a01007387 */ /* 0x0001e80000100a00 */
[----:B0-----:R-:W2:Y:S04]  /*8350*/  LDL.LU R91, [R1+0xf4] ;  /* 0x0000f400015b7983 */ /* 0x001ea80000300800 */
[----:B------:R-:W2:Y:S04]  /*8360*/  LDL.LU R90, [R1+0xb8] ;  /* 0x0000b800015a7983 */ /* 0x000ea80000300800 */
[----:B------:R0:W-:Y:S04]  /*8370*/  STL.64 [R1+0x228], R92 ;  /* 0x0002285c01007387 */ /* 0x0001e80000100a00 */
[----:B0-----:R-:W2:Y:S04]  /*8380*/  LDL.LU R92, [R1+0xfc] ;  /* 0x0000fc00015c7983 */ /* 0x001ea80000300800 */
[----:B------:R-:W2:Y:S04]  /*8390*/  LDL.LU R93, [R1+0x104] ;  /* 0x00010400015d7983 */ /* 0x000ea80000300800 */
[----:B------:R0:W-:Y:S04]  /*83a0*/  STL.64 [R1+0x220], R94 ;  /* 0x0002205e01007387 */ /* 0x0001e80000100a00 */
[----:B0-----:R-:W2:Y:S04]  /*83b0*/  LDL.LU R95, [R1+0xb4] ;  /* 0x0000b400015f7983 */ /* 0x001ea80000300800 */
        /* <DEDUP_REMOVED lines=31> */
[----:B------:R0:W-:Y:S04]  /*85b0*/  STL [R1+0x124], R30 ;  /* 0x0001241e01007387 */ /* 0x0001e80000100800 */
[----:B0-----:R-:W2:Y:S04]  /*85c0*/  LDL R30, [R1+0xe4] ;  /* 0x0000e400011e7983 */ /* 0x001ea80000100800 */
[----:B------:R0:W-:Y:S04]  /*85d0*/  STL [R1+0x120], R31 ;  /* 0x0001201f01007387 */ /* 0x0001e80000100800 */
[----:B0-----:R-:W2:Y:S01]  /*85e0*/  LDL R31, [R1+0xe0] ;  /* 0x0000e000011f7983 */ /* 0x001ea20000100800 */
[----:B------:R-:W-:Y:S01]  /*85f0*/  LOP3.LUT R233, R233, 0xfffeffff, RZ, 0xc0, !PT ;  /* 0xfffeffffe9e97812 */ /* 0x000fe200078ec0ff */
[----:B------:R-:W-:-:S03]  /*8600*/  IMAD.WIDE.U32 R6, R5, R6, R20 ;  /* 0x0000000605067225 */ /* 0x000fc600078e0014 */
[----:B------:R-:W-:-:S04]  /*8610*/  @P6 LOP3.LUT R233, R233, 0x10000, RZ, 0xfc, !PT ;  /* 0x00010000e9e96812 */ /* 0x000fc800078efcff */
[----:B------:R-:W-:-:S04]  /*8620*/  LOP3.LUT R233, R233, 0xffffefff, RZ, 0xc0, !PT ;  /* 0xffffefffe9e97812 */ /* 0x000fc800078ec0ff */
[----:B------:R-:W-:-:S04]  /*8630*/  @P0 LOP3.LUT R233, R233, 0x1000, RZ, 0xfc, !PT ;  /* 0x00001000e9e90812 */ /* 0x000fc800078efcff */
[----:B------:R-:W-:-:S04]  /*8640*/  LOP3.LUT R233, R233, 0xfffff7ff, RZ, 0xc0, !PT ;  /* 0xfffff7ffe9e97812 */ /* 0x000fc800078ec0ff */
[----:B------:R-:W-:-:S04]  /*8650*/  @P5 LOP3.LUT R233, R233, 0x800, RZ, 0xfc, !PT ;  /* 0x00000800e9e95812 */ /* 0x000fc800078efcff */
[----:B------:R-:W-:-:S04]  /*8660*/  LOP3.LUT R233, R233, 0xfffffbff, RZ, 0xc0, !PT ;  /* 0xfffffbffe9e97812 */ /* 0x000fc800078ec0ff */
[----:B------:R-:W-:-:S04]  /*8670*/  @P4 LOP3.LUT R233, R233, 0x400, RZ, 0xfc, !PT ;  /* 0x00000400e9e94812 */ /* 0x000fc800078efcff */
[----:B------:R-:W-:Y:S02]  /*8680*/  LOP3.LUT R233, R233, 0xffffbfff, RZ, 0xc0, !PT ;  /* 0xffffbfffe9e97812 */ /* 0x000fe400078ec0ff */
[----:B----4-:R-:W-:-:S04]  /*8690*/  ISETP.GE.AND P1, PT, R97, 0x109, PT ;  /* 0x000001096100780c */ /* 0x010fc80003f26270 */
[----:B------:R-:W-:-:S13]  /*86a0*/  ISETP.LT.OR P5, PT, R0, 0x1, !P1 ;  /* 0x000000010000780c */ /* 0x000fda0004fa1670 */
[----:B------:R-:W-:-:S04]  /*86b0*/  @P5 LOP3.LUT R233, R233, 0x4000, RZ, 0xfc, !PT ;  /* 0x00004000e9e95812 */ /* 0x000fc800078efcff */
[----:B------:R-:W-:Y:S02]  /*86c0*/  LOP3.LUT R233, R233, 0xffff7fff, RZ, 0xc0, !PT ;  /* 0xffff7fffe9e97812 */ /* 0x000fe400078ec0ff */
[----:B---3-5:R-:W-:-:S04]  /*86d0*/  @!P5 IADD3 R102, P6, P0, R23, R2, R89 ;  /* 0x000000021766d210 */ /* 0x028fc800078de059 */
[----:B--2---:R-:W-:Y:S02]  /*86e0*/  @!P5 IADD3.X R103, R19, R3, R88, P6, P0 ;  /* 0x000000031367d210 */ /* 0x004fe400037e0458 */
[----:B------:R-:W-:Y:S02]  /*86f0*/  ISETP.LT.OR P0, PT, R0, 0x2, !P1 ;  /* 0x000000020000780c */ /* 0x000fe40004f01670 */
[----:B------:R-:W-:-:S11]  /*8700*/  LOP3.LUT P5, RZ, R232, 0x800, RZ, 0xc0, !PT ;  /* 0x00000800e8ff7812 */ /* 0x000fd600078ac0ff */
[----:B------:R-:W-:Y:S02]  /*8710*/  @!P0 IADD3 R110, P4, P6, R23, R2, R89 ;  /* 0x00000002176e8210 */ /* 0x000fe40007e9e059 */
[----:B------:R-:W-:Y:S02]  /*8720*/  @P0 LOP3.LUT R233, R233, 0x8000, RZ, 0xfc, !PT ;  /* 0x00008000e9e90812 */ /* 0x000fe400078efcff */
[----:B------:R-:W-:Y:S02]  /*8730*/  @!P0 IADD3.X R111, R19, R3, R88, P4, P6 ;  /* 0x00000003136f8210 */ /* 0x000fe400027ec458 */
[----:B------:R-:W-:Y:S02]  /*8740*/  ISETP.LT.OR P4, PT, R0, 0xa, !P1 ;  /* 0x0000000a0000780c */ /* 0x000fe40004f81670 */
[----:B------:R-:W-:-:S11]  /*8750*/  LOP3.LUT R233, R233, 0xffffdfff, RZ, 0xc0, !PT ;  /* 0xffffdfffe9e97812 */ /* 0x000fd600078ec0ff */
[----:B------:R-:W-:Y:S02]  /*8760*/  @!P4 IADD3 R98, P6, P0, R23, R2, R89 ;  /* 0x000000021762c210 */ /* 0x000fe400078de059 */
[----:B------:R-:W-:Y:S02]  /*8770*/  @P4 LOP3.LUT R233, R233, 0x2000, RZ, 0xfc, !PT ;  /* 0x00002000e9e94812 */ /* 0x000fe400078efcff */
[----:B------:R-:W-:Y:S02]  /*8780*/  @!P4 IADD3.X R99, R19, R3, R88, P6, P0 ;  /* 0x000000031363c210 */ /* 0x000fe400037e0458 */
[----:B------:R-:W-:Y:S01]  /*8790*/  ISETP.LT.OR P6, PT, R0, 0x12, !P3 ;  /* 0x000000120000780c */ /* 0x000fe20005fc1670 */
[----:B------:R-:W-:-:S12]  /*87a0*/  @!P5 IMAD R5, R95, R17, R4 ;  /* 0x000000115f05d224 */ /* 0x000fd800078e0204 */
[----:B------:R-:W-:-:S04]  /*87b0*/  @!P6 IADD3 R80, P0, P4, R23, R2, R30 ;  /* 0x000000021750e210 */ /* 0x000fc80007c1e01e */
[----:B------:R-:W-:Y:S02]  /*87c0*/  @!P6 IADD3.X R81, R19, R3, R31, P0, P4 ;  /* 0x000000031351e210 */ /* 0x000fe400007e841f */
[----:B------:R-:W-:-:S13]  /*87d0*/  ISETP.LT.OR P6, PT, R0, 0x19, !P3 ;  /* 0x000000190000780c */ /* 0x000fda0005fc1670 */
        /* <DEDUP_REMOVED lines=14> */
[----:B------:R-:W-:Y:S02]  /*88c0*/  IADD3 R8, P0, R6, R8, RZ ;  /* 0x0000000806087210 */ /* 0x000fe40007f1e0ff */
[----:B------:R-:W-:Y:S02]  /*88d0*/  LOP3.LUT P6, RZ, R233, 0x10000, RZ, 0xc0, !PT ;  /* 0x00010000e9ff7812 */ /* 0x000fe400078cc0ff */
[----:B------:R-:W-:Y:S02]  /*88e0*/  IADD3.X R9, R9, R7, R91, P0, !PT ;  /* 0x0000000709097210 */ /* 0x000fe400007fe45b */
[----:B------:R-:W-:Y:S01]  /*88f0*/  IADD3 R20, P0, R2, R30, RZ ;  /* 0x0000001e02147210 */ /* 0x000fe20007f1e0ff */
[----:B------:R-:W2:Y:S04]  /*8900*/  LDL.LU R91, [R1+0x80] ;  /* 0x00008000015b7983 */ /* 0x000ea80000300800 */
[----:B------:R-:W-:-:S05]  /*8910*/  IMAD.X R21, R3, 0x1, R31, P0 ;  /* 0x0000000103157824 */ /* 0x000fca00000e061f */
[----:B------:R0:W-:Y:S04]  /*8920*/  @!P5 STG.E.U8 desc[UR36][R20.64+0x9], R5 ;  /* 0x000009051400d986 */ /* 0x0001e8000c101124 */
[----:B------:R-:W0:Y:S01]  /*8930*/  @!P2 LDG.E.U8 R16, desc[UR36][R12.64+0x8] ;  /* 0x000008240c10a981 */ /* 0x000e22000c1e1100 */
[----:B------:R-:W-:-:S13]  /*8940*/  ISETP.LT.OR P5, PT, R0, 0x1a, !P1 ;  /* 0x0000001a0000780c */ /* 0x000fda0004fa1670 */
[----:B------:R-:W-:-:S04]  /*8950*/  @!P5 IADD3 R42, P0, P4, R23, R2, R89 ;  /* 0x00000002172ad210 */ /* 0x000fc80007c1e059 */
[----:B------:R-:W-:Y:S02]  /*8960*/  @!P5 IADD3.X R43, R19, R3, R88, P0, P4 ;  /* 0x00000003132bd210 */ /* 0x000fe400007e8458 */
[----:B------:R-:W-:Y:S02]  /*8970*/  @!P2 IADD3 R6, P0, R92, R23, RZ ;  /* 0x000000175c06a210 */ /* 0x000fe40007f1e0ff */
[----:B------:R-:W-:-:S03]  /*8980*/  ISETP.LT.OR P4, PT, R0, 0x21, !P3 ;  /* 0x000000210000780c */ /* 0x000fc60005f81670 */
[----:B------:R-:W-:Y:S01]  /*8990*/  @!P2 IMAD.X R7, R93, 0x1, R19, P0 ;  /* 0x000000015d07a824 */ /* 0x000fe200000e0613 */
[----:B0-----:R-:W-:-:S05]  /*89a0*/  @!P2 PRMT R5, R16, 0x8880, RZ ;  /* 0x000088801005a816 */ /* 0x001fca00000000ff */
[----:B------:R-:W-:-:S04]  /*89b0*/  @!P2 IMAD R4, R5, R18, RZ ;  /* 0x000000120504a224 */ /* 0x000fc800078e02ff */
[----:B------:R-:W-:-:S05]  /*89c0*/  @!P2 IMAD R5, R90, R17, R4 ;  /* 0x000000115a05a224 */ /* 0x000fca00078e0204 */
[----:B------:R0:W-:Y:S01]  /*89d0*/  @!P2 STG.E.U8 desc[UR36][R6.64], R5 ;  /* 0x000000050600a986 */ /* 0x0001e2000c101124 */
[----:B------:R-:W-:-:S03]  /*89e0*/  @!P4 IADD3 R40, P0, P2, R23, R2, R30 ;  /* 0x000000021728c210 */ /* 0x000fc60007a1e01e */
[----:B------:R-:W3:Y:S01]  /*89f0*/  @!P6 LDG.E.U8 R16, desc[UR36][R12.64+0x9] ;  /* 0x000009240c10e981 */ /* 0x000ee2000c1e1100 */
[----:B------:R-:W-:Y:S02]  /*8a00*/  @!P4 IADD3.X R41, R19, R3, R31, P0, P2 ;  /* 0x000000031329c210 */ /* 0x000fe400007e441f */
[----:B0-----:R-:W-:Y:S02]  /*8a10*/  @!P6 IADD3 R6, P2, R100, R23, RZ ;  /* 0x000000176406e210 */ /* 0x001fe40007f5e0ff */
[----:B------:R-:W4:Y:S03]  /*8a20*/  LDL.LU R100, [R1+0x84] ;  /* 0x0000840001647983 */ /* 0x000f260000300800 */
[----:B------:R-:W-:Y:S01]  /*8a30*/  @!P6 IMAD.X R7, R96, 0x1, R19, P2 ;  /* 0x000000016007e824 */ /* 0x000fe200010e0613 */
[----:B------:R-:W-:Y:S01]  /*8a40*/  ISETP.GE.AND P2, PT, R97, 0x101, PT ;  /* 0x000001016100780c */ /* 0x000fe20003f46270 */
[----:B------:R-:W4:Y:S01]  /*8a50*/  LDL.LU R96, [R1+0x88] ;  /* 0x0000880001607983 */ /* 0x000f220000300800 */
[----:B---3--:R-:W-:-:S03]  /*8a60*/  @!P6 PRMT R5, R16, 0x8880, RZ ;  /* 0x000088801005e816 */ /* 0x008fc600000000ff */
[----:B------:R-:W3:Y:S02]  /*8a70*/  LDL.LU R97, [R1+0x8c] ;  /* 0x00008c0001617983 */ /* 0x000ee40000300800 */
[----:B------:R-:W-:-:S04]  /*8a80*/  @!P6 IMAD R4, R5, R18, RZ ;  /* 0x000000120504e224 */ /* 0x000fc800078e02ff */
[----:B------:R-:W-:Y:S01]  /*8a90*/  @!P6 IMAD R5, R101, R17, R4 ;  /* 0x000000116505e224 */ /* 0x000fe200078e0204 */
[----:B------:R-:W-:Y:S01]  /*8aa0*/  ISETP.LT.OR P0, PT, R0, 0x22, !P3 ;  /* 0x000000220000780c */ /* 0x000fe20005f01670 */
[----:B------:R-:W3:Y:S04]  /*8ab0*/  LDL.LU R101, [R1+0x90] ;  /* 0x0000900001657983 */ /* 0x000ee80000300800 */
[----:B------:R0:W-:Y:S02]  /*8ac0*/  @!P6 STG.E.U8 desc[UR36][R6.64], R5 ;  /* 0x000000050600e986 */ /* 0x0001e4000c101124 */
[----:B0-----:R-:W-:-:S05]  /*8ad0*/  IADD3 R6, P6, R2, R89, RZ ;  /* 0x0000005902067210 */ /* 0x001fca0007fde0ff */
[----:B------:R-:W-:Y:S01]  /*8ae0*/  IMAD.X R7, R3, 0x1, R88, P6 ;  /* 0x0000000103077824 */ /* 0x000fe200030e0658 */
[----:B------:R-:W-:-:S13]  /*8af0*/  ISETP.LT.OR P6, PT, R0, 0x1, !P2 ;  /* 0x000000010000780c */ /* 0x000fda00057c1670 */
[----:B------:R-:W2:Y:S02]  /*8b00*/  @!P6 LDG.E.U8 R16, desc[UR36][R8.64] ;  /* 0x000000240810e981 */ /* 0x000ea4000c1e1100 */
[----:B--2---:R-:W-:-:S05]  /*8b10*/  @!P6 PRMT R5, R16, 0x8880, RZ ;  /* 0x000088801005e816 */ /* 0x004fca00000000ff */
[----:B------:R-:W-:-:S04]  /*8b20*/  @!P6 IMAD R4, R5, R18, RZ ;  /* 0x000000120504e224 */ /* 0x000fc800078e02ff */
[----:B------:R-:W-:-:S05]  /*8b30*/  @!P6 IMAD R5, R91, R17, R4 ;  /* 0x000000115b05e224 */ /* 0x000fca00078e0204 */
[----:B------:R0:W-:Y:S01]  /*8b40*/  @!P6 STG.E.U8 desc[UR36][R6.64], R5 ;  /* 0x000000050600e986 */ /* 0x0001e2000c101124 */
[----:B------:R-:W-:-:S13]  /*8b50*/  ISETP.LT.OR P6, PT, R0, 0x2, !P2 ;  /* 0x000000020000780c */ /* 0x000fda00057c1670 */
[----:B------:R-:W0:Y:S01]  /*8b60*/  @!P6 LDG.E.U8 R16, desc[UR36][R8.64+0x1] ;  /* 0x000001240810e981 */ /* 0x000e22000c1e1100 */
[----:B------:R-:W-:-:S04]  /*8b70*/  @!P0 IADD3 R38, P4, P5, R23, R2, R30 ;  /* 0x0000000217268210 */ /* 0x000fc80007d9e01e */
[----:B------:R-:W-:Y:S02]  /*8b80*/  @!P0 IADD3.X R39, R19, R3, R31, P4, P5 ;  /* 0x0000000313278210 */ /* 0x000fe400027ea41f */
[----:B------:R-:W-:Y:S02]  /*8b90*/  LOP3.LUT P5, RZ, R233, 0x4000, RZ, 0xc0, !PT ;  /* 0x00004000e9ff7812 */ /* 0x000fe400078ac0ff */
[----:B0-----:R-:W-:-:S05]  /*8ba0*/  @!P6 PRMT R5, R16, 0x8880, RZ ;  /* 0x000088801005e816 */ /* 0x001fca00000000ff */
[----:B------:R-:W-:-:S04]  /*8bb0*/  @!P6 IMAD R4, R5, R18, RZ ;  /* 0x000000120504e224 */ /* 0x000fc800078e02ff */
[----:B----4-:R-:W-:-:S05]  /*8bc0*/  @!P6 IMAD R5, R100, R17, R4 ;  /* 0x000000116405e224 */ /* 0x010fca00078e0204 */
[----:B------:R0:W-:Y:S04]  /*8bd0*/  @!P6 STG.E.U8 desc[UR36][R6.64+0x1], R5 ;  /* 0x000001050600e986 */ /* 0x0001e8000c101124 */
[----:B------:R-:W0:Y:S01]  /*8be0*/  @!P5 LDG.E.U8 R16, desc[UR36][R10.64] ;  /* 0x000000240a10d981 */ /* 0x000e22000c1e1100 */
[----:B------:R-:W-:Y:S02]  /*8bf0*/  LOP3.LUT P0, RZ, R233, 0x8000, RZ, 0xc0, !PT ;  /* 0x00008000e9ff7812 */ /* 0x000fe4000780c0ff */
[----:B0-----:R-:W-:-:S05]  /*8c00*/  @!P5 PRMT R5, R16, 0x8880, RZ ;  /* 0x000088801005d816 */ /* 0x001fca00000000ff */
[----:B------:R-:W-:-:S04]  /*8c10*/  @!P5 IMAD R4, R5, R18, RZ ;  /* 0x000000120504d224 */ /* 0x000fc800078e02ff */
[----:B------:R-:W-:Y:S02]  /*8c20*/  @!P5 IMAD R5, R96, R17, R4 ;  /* 0x000000116005d224 */ /* 0x000fe400078e0204 */
[----:B------:R-:W2:Y:S04]  /*8c30*/  LDL.LU R96, [R1+0x94] ;  /* 0x0000940001607983 */ /* 0x000ea80000300800 */
[----:B------:R0:W-:Y:S04]  /*8c40*/  @!P5 STG.E.U8 desc[UR36][R102.64], R5 ;  /* 0x000000056600d986 */ /* 0x0001e8000c101124 */
[----:B------:R-:W0:Y:S01]  /*8c50*/  @!P0 LDG.E.U8 R16, desc[UR36][R10.64+0x1] ;  /* 0x000001240a108981 */ /* 0x000e22000c1e1100 */
[----:B------:R-:W-:-:S13]  /*8c60*/  ISETP.LT.OR P5, PT, R0, 0x29, !P3 ;  /* 0x000000290000780c */ /* 0x000fda0005fa1670 */
[----:B------:R-:W-:-:S04]  /*8c70*/  @!P5 IADD3 R34, P4, P6, R23, R2, R30 ;  /* 0x000000021722d210 */ /* 0x000fc80007e9e01e */
[----:B------:R-:W-:Y:S02]  /*8c80*/  @!P5 IADD3.X R35, R19, R3, R31, P4, P6 ;  /* 0x000000031323d210 */ /* 0x000fe400027ec41f */
[----:B------:R-:W-:-:S13]  /*8c90*/  ISETP.LT.OR P4, PT, R0, 0x2a, !P3 ;  /* 0x0000002a0000780c */ /* 0x000fda0005f81670 */
[----:B------:R-:W-:-:S04]  /*8ca0*/  @!P4 IADD3 R32, P5, P6, R23, R2, R30 ;  /* 0x000000021720c210 */ /* 0x000fc80007ebe01e */
[----:B------:R-:W-:Y:S02]  /*8cb0*/  @!P4 IADD3.X R33, R19, R3, R31, P5, P6 ;  /* 0x000000031321c210 */ /* 0x000fe40002fec41f */
[----:B------:R-:W-:Y:S02]  /*8cc0*/  ISETP.LT.OR P5, PT, R0, 0x21, !P1 ;  /* 0x000000210000780c */ /* 0x000fe40004fa1670 */
[----:B0-----:R-:W-:-:S05]  /*8cd0*/  @!P0 PRMT R5, R16, 0x8880, RZ ;  /* 0x0000888010058816 */ /* 0x001fca00000000ff */
[----:B------:R-:W-:-:S04]  /*8ce0*/  @!P0 IMAD R4, R5, R18, RZ ;  /* 0x0000001205048224 */ /* 0x000fc800078e02ff */
[----:B---3--:R-:W-:Y:S02]  /*8cf0*/  @!P0 IMAD R5, R97, R17, R4 ;  /* 0x0000001161058224 */ /* 0x008fe400078e0204 */
[----:B------:R-:W3:Y:S04]  /*8d00*/  LDL.LU R97, [R1+0x98] ;  /* 0x0000980001617983 */ /* 0x000ee80000300800 */
[----:B------:R0:W-:Y:S01]  /*8d10*/  @!P0 STG.E.U8 desc[UR36][R110.64+0x1], R5 ;  /* 0x000001056e008986 */ /* 0x0001e2000c101124 */
[----:B------:R-:W-:-:S04]  /*8d20*/  @!P5 IADD3 R36, P0, P6, R23, R2, R89 ;  /* 0x000000021724d210 */ /* 0x000fc80007e1e059 */
[----:B------:R-:W-:Y:S02]  /*8d30*/  @!P5 IADD3.X R37, R19, R3, R88, P0, P6 ;  /* 0x000000031325d210 */ /* 0x000fe400007ec458 */
[C---:B------:R-:W-:Y:S02]  /*8d40*/  ISETP.LT.OR P6, PT, R0.reuse, 0x9, !P2 ;  /* 0x000000090000780c */ /* 0x040fe400057c1670 */
[----:B------:R-:W-:Y:S01]  /*8d50*/  LOP3.LUT P4, RZ, R233, 0x2000, RZ, 0xc0, !PT ;  /* 0x00002000e9ff7812 */ /* 0x000fe2000788c0ff */
[----:B0-----:R-:W4:Y:S10]  /*8d60*/  LDL.LU R110, [R1+0x9c] ;  /* 0x00009c00016e7983 */ /* 0x001f340000300800 */
[----:B------:R-:W2:Y:S01]  /*8d70*/  @!P6 LDG.E.U8 R16, desc[UR36][R8.64+0x8] ;  /* 0x000008240810e981 */ /* 0x000ea2000c1e1100 */
[----:B------:R-:W-:-:S02]  /*8d80*/  ISETP.LT.OR P0, PT, R0, 0x22, !P1 ;  /* 0x000000220000780c */ /* 0x000fc40004f01670 */
[----:B------:R-:W-:Y:S01]  /*8d90*/  LOP3.LUT R233, R233, 0xfffffdff, RZ, 0xc0, !PT ;  /* 0xfffffdffe9e97812 */ /* 0x000fe200078ec0ff */
[----:B------:R-:W4:Y:S01]  /*8da0*/  LDL.LU R111, [R1+0x60] ;  /* 0x00006000016f7983 */ /* 0x000f220000300800 */
[----:B--2---:R-:W-:-:S05]  /*8db0*/  @!P6 PRMT R5, R16, 0x8880, RZ ;  /* 0x000088801005e816 */ /* 0x004fca00000000ff */
[----:B------:R-:W-:-:S04]  /*8dc0*/  @!P6 IMAD R4, R5, R18, RZ ;  /* 0x000000120504e224 */ /* 0x000fc800078e02ff */
[----:B------:R-:W-:-:S05]  /*8dd0*/  @!P6 IMAD R5, R101, R17, R4 ;  /* 0x000000116505e224 */ /* 0x000fca00078e0204 */
[----:B------:R0:W-:Y:S01]  /*8de0*/  @!P6 STG.E.U8 desc[UR36][R6.64+0x8], R5 ;  /* 0x000008050600e986 */ /* 0x0001e2000c101124 */
[----:B------:R-:W-:-:S13]  /*8df0*/  ISETP.LT.OR P6, PT, R0, 0xa, !P2 ;  /* 0x0000000a0000780c */ /* 0x000fda00057c1670 */
[----:B------:R-:W0:Y:S02]  /*8e00*/  @!P6 LDG.E.U8 R16, desc[UR36][R8.64+0x9] ;  /* 0x000009240810e981 */ /* 0x000e24000c1e1100 */
[----:B0-----:R-:W-:-:S05]  /*8e10*/  @!P6 PRMT R5, R16, 0x8880, RZ ;  /* 0x000088801005e816 */ /* 0x001fca00000000ff */
[----:B------:R-:W-:-:S04]  /*8e20*/  @!P6 IMAD R4, R5, R18, RZ ;  /* 0x000000120504e224 */ /* 0x000fc800078e02ff */
[----:B------:R-:W-:Y:S01]  /*8e30*/  @!P6 IMAD R5, R96, R17, R4 ;  /* 0x000000116005e224 */ /* 0x000fe200078e0204 */
[----:B------:R-:W-:Y:S01]  /*8e40*/  @P2 LOP3.LUT R233, R233, 0x200, RZ, 0xfc, !PT ;  /* 0x00000200e9e92812 */ /* 0x000fe200078efcff */
[----:B------:R-:W2:Y:S04]  /*8e50*/  LDL.LU R96, [R1+0x64] ;  /* 0x0000640001607983 */ /* 0x000ea80000300800 */
[----:B------:R0:W-:Y:S01]  /*8e60*/  @!P6 STG.E.U8 desc[UR36][R6.64+0x9], R5 ;  /* 0x000009050600e986 */ /* 0x0001e2000c101124 */
[----:B------:R-:W-:-:S13]  /*8e70*/  ISETP.LT.OR P6, PT, R0, 0x9, !P1 ;  /* 0x000000090000780c */ /* 0x000fda0004fc1670 */
[----:B------:R-:W0:Y:S01]  /*8e80*/  @!P6 LDG.E.U8 R16, desc[UR36][R10.64+0x8] ;  /* 0x000008240a10e981 */ /* 0x000e22000c1e1100 */
[----:B------:R-:W-:-:S04]  /*8e90*/  @!P0 IADD3 R26, P2, P5, R23, R2, R89 ;  /* 0x00000002171a8210 */ /* 0x000fc80007d5e059 */
[----:B------:R-:W-:Y:S02]  /*8ea0*/  @!P0 IADD3.X R27, R19, R3, R88, P2, P5 ;  /* 0x00000003131b8210 */ /* 0x000fe400017ea458 */
[----:B------:R-:W-:-:S05]  /*8eb0*/  @!P6 IADD3 R24, P2, R23, R6, RZ ;  /* 0x000000061718e210 */ /* 0x000fca0007f5e0ff */
[----:B------:R-:W-:Y:S01]  /*8ec0*/  @!P6 IMAD.X R25, R19, 0x1, R7, P2 ;  /* 0x000000011319e824 */ /* 0x000fe200010e0607 */
[----:B------:R-:W-:Y:S02]  /*8ed0*/  ISETP.LT.OR P5, PT, R0, 0x29, !P1 ;  /* 0x000000290000780c */ /* 0x000fe40004fa1670 */
[----:B0-----:R-:W-:-:S05]  /*8ee0*/  @!P6 PRMT R5, R16, 0x8880, RZ ;  /* 0x000088801005e816 */ /* 0x001fca00000000ff */
[----:B------:R-:W-:-:S04]  /*8ef0*/  @!P6 IMAD R4, R5, R18, RZ ;  /* 0x000000120504e224 */ /* 0x000fc800078e02ff */
[----:B---3--:R-:W-:Y:S01]  /*8f00*/  @!P6 IMAD R5, R97, R17, R4 ;  /* 0x000000116105e224 */ /* 0x008fe200078e0204 */
[----:B------:R-:W-:Y:S01]  /*8f10*/  LOP3.LUT P0, RZ, R233, 0x1000, RZ, 0xc0, !PT ;  /* 0x00001000e9ff7812 */ /* 0x000fe2000780c0ff */
[----:B------:R-:W3:Y:S04]  /*8f20*/  LDL.LU R97, [R1+0x68] ;  /* 0x0000680001617983 */ /* 0x000ee80000300800 */
[----:B------:R0:W-:Y:S04]  /*8f30*/  @!P6 STG.E.U8 desc[UR36][R24.64+0x8], R5 ;  /* 0x000008051800e986 */ /* 0x0001e8000c101124 */
[----:B------:R-:W4:Y:S01]  /*8f40*/  @!P4 LDG.E.U8 R16, desc[UR36][R10.64+0x9] ;  /* 0x000009240a10c981 */ /* 0x000f22000c1e1100 */
[----:B------:R-:W-:-:S04]  /*8f50*/  @!P5 IADD3 R28, P2, P6, R23, R2, R89 ;  /* 0x00000002171cd210 */ /* 0x000fc80007e5e059 */
[----:B------:R-:W-:Y:S02]  /*8f60*/  @!P5 IADD3.X R29, R19, R3, R88, P2, P6 ;  /* 0x00000003131dd210 */ /* 0x000fe400017ec458 */
[----:B------:R-:W-:-:S13]  /*8f70*/  ISETP.LT.OR P5, PT, R0, 0x2a, !P1 ;  /* 0x0000002a0000780c */ /* 0x000fda0004fa1670 */
[----:B0-----:R-:W-:-:S04]  /*8f80*/  @!P5 IADD3 R24, P2, P6, R23, R2, R89 ;  /* 0x000000021718d210 */ /* 0x001fc80007e5e059 */
[----:B------:R-:W-:Y:S02]  /*8f90*/  @!P5 IADD3.X R25, R19, R3, R88, P2, P6 ;  /* 0x000000031319d210 */ /* 0x000fe400017ec458 */
[----:B------:R-:W-:Y:S02]  /*8fa0*/  ISETP.LT.OR P6, PT, R0, 0x11, !P0 ;  /* 0x000000110000780c */ /* 0x000fe400047c1670 */
[----:B----4-:R-:W-:-:S05]  /*8fb0*/  @!P4 PRMT R5, R16, 0x8880, RZ ;  /* 0x000088801005c816 */ /* 0x010fca00000000ff */
[----:B------:R-:W-:-:S04]  /*8fc0*/  @!P4 IMAD R4, R5, R18, RZ ;  /* 0x000000120504c224 */ /* 0x000fc800078e02ff */
[----:B------:R-:W-:-:S05]  /*8fd0*/  @!P4 IMAD R5, R110, R17, R4 ;  /* 0x000000116e05c224 */ /* 0x000fca00078e0204 */
[----:B------:R0:W-:Y:S04]  /*8fe0*/  @!P4 STG.E.U8 desc[UR36][R98.64+0x9], R5 ;  /* 0x000009056200c986 */ /* 0x0001e8000c101124 */
[----:B------:R-:W4:Y:S01]  /*8ff0*/  @!P6 LDG.E.U8 R16, desc[UR36][R236.64+0x10] ;  /* 0x00001024ec10e981 */ /* 0x000f22000c1e1100 */
[----:B------:R-:W-:Y:S02]  /*9000*/  ISETP.LT.OR P4, PT, R0, 0x31, !P3 ;  /* 0x000000310000780c */ /* 0x000fe40005f81670 */
[----:B------:R-:W-:Y:S01]  /*9010*/  LOP3.LUT P5, RZ, R233, 0x800, RZ, 0xc0, !PT ;  /* 0x00000800e9ff7812 */ /* 0x000fe200078ac0ff */
[----:B0-----:R-:W3:Y:S04]  /*9020*/  LDL.LU R98, [R1+0x6c] ;  /* 0x00006c0001627983 */ /* 0x001ee80000300800 */
[----:B------:R-:W3:Y:S04]  /*9030*/  LDL.LU R99, [R1+0x70] ;  /* 0x0000700001637983 */ /* 0x000ee80000300800 */
[----:B------:R-:W3:Y:S04]  /*9040*/  LDL.LU R100, [R1+0x74] ;  /* 0x0000740001647983 */ /* 0x000ee80000300800 */
[----:B------:R-:W3:Y:S04]  /*9050*/  LDL.LU R101, [R1+0x78] ;  /* 0x0000780001657983 */ /* 0x000ee80000300800 */
[----:B------:R-:W3:Y:S04]  /*9060*/  LDL.LU R103, [R1+0x7c] ;  /* 0x00007c0001677983 */ /* 0x000ee80000300800 */
[----:B------:R-:W3:Y:S04]  /*9070*/  LDL.LU R91, [R1+0x40] ;  /* 0x00004000015b7983 */ /* 0x000ee80000300800 */
[----:B------:R-:W3:Y:S04]  /*9080*/  LDL.LU R92, [R1+0x44] ;  /* 0x00004400015c7983 */ /* 0x000ee80000300800 */
[----:B------:R-:W3:Y:S04]  /*9090*/  LDL.LU R93, [R1+0x48] ;  /* 0x00004800015d7983 */ /* 0x000ee80000300800 */
[----:B------:R-:W3:Y:S01]  /*90a0*/  LDL.LU R82, [R1+0x4c] ;  /* 0x00004c0001527983 */ /* 0x000ee20000300800 */
[----:B------:R-:W-:-:S03]  /*90b0*/  LOP3.LUT R232, R232, 0xffff7fff, RZ, 0xc0, !PT ;  /* 0xffff7fffe8e87812 */ /* 0x000fc600078ec0ff */
[----:B------:R-:W3:Y:S04]  /*90c0*/  LDL.LU R83, [R1+0x50] ;  /* 0x0000500001537983 */ /* 0x000ee80000300800 */
        /* <DEDUP_REMOVED lines=11> */
[----:B------:R-:W3:Y:S04]  /*9180*/  LDL.LU R57, [R1] ;  /* 0x0000000001397983 */ /* 0x000ee80000300800 */
[----:B------:R-:W3:Y:S04]  /*9190*/  LDL.LU R58, [R1+0x4] ;  /* 0x00000400013a7983 */ /* 0x000ee80000300800 */
[----:B------:R-:W3:Y:S04]  /*91a0*/  LDL.LU R59, [R1+0x8] ;  /* 0x00000800013b7983 */ /* 0x000ee80000300800 */
[----:B------:R-:W3:Y:S04]  /*91b0*/  LDL.LU R60, [R1+0xc] ;  /* 0x00000c00013c7983 */ /* 0x000ee80000300800 */
[----:B------:R-:W3:Y:S04]  /*91c0*/  LDL.LU R61, [R1+0x10] ;  /* 0x00001000013d7983 */ /* 0x000ee80000300800 */
[----:B------:R-:W3:Y:S04]  /*91d0*/  LDL.LU R62, [R1+0x14] ;  /* 0x00001400013e7983 */ /* 0x000ee80000300800 */
[----:B------:R-:W3:Y:S04]  /*91e0*/  LDL.LU R63, [R1+0x18] ;  /* 0x00001800013f7983 */ /* 0x000ee80000300800 */
[----:B------:R-:W3:Y:S01]  /*91f0*/  LDL.LU R49, [R1+0x1c] ;  /* 0x00001c0001317983 */ /* 0x000ee20000300800 */
[----:B----4-:R-:W-:-:S05]  /*9200*/  @!P6 PRMT R5, R16, 0x8880, RZ ;  /* 0x000088801005e816 */ /* 0x010fca00000000ff */
[----:B------:R-:W-:-:S04]  /*9210*/  @!P6 IMAD R4, R5, R18, RZ ;  /* 0x000000120504e224 */ /* 0x000fc800078e02ff */
[----:B------:R-:W-:-:S05]  /*9220*/  @!P6 IMAD R5, R111, R17, R4 ;  /* 0x000000116f05e224 */ /* 0x000fca00078e0204 */
[----:B------:R0:W-:Y:S01]  /*9230*/  @!P6 STG.E.U8 desc[UR36][R2.64+0x10], R5 ;  /* 0x000010050200e986 */ /* 0x0001e2000c101124 */
[----:B------:R-:W-:-:S04]  /*9240*/  @!P4 IADD3 R110, P2, P6, R23, R2, R30 ;  /* 0x00000002176ec210 */ /* 0x000fc80007e5e01e */
[----:B------:R-:W-:Y:S02]  /*9250*/  @!P4 IADD3.X R111, R19, R3, R31, P2, P6 ;  /* 0x00000003136fc210 */ /* 0x000fe400017ec41f */
[----:B------:R-:W-:-:S13]  /*9260*/  ISETP.LT.OR P6, PT, R0, 0x12, !P0 ;  /* 0x000000120000780c */ /* 0x000fda00047c1670 */
[----:B------:R-:W0:Y:S02]  /*9270*/  @!P6 LDG.E.U8 R16, desc[UR36][R236.64+0x11] ;  /* 0x00001124ec10e981 */ /* 0x000e24000c1e1100 */
[----:B0-----:R-:W-:-:S05]  /*9280*/  @!P6 PRMT R5, R16, 0x8880, RZ ;  /* 0x000088801005e816 */ /* 0x001fca00000000ff */
[----:B------:R-:W-:-:S04]  /*9290*/  @!P6 IMAD R4, R5, R18, RZ ;  /* 0x000000120504e224 */ /* 0x000fc800078e02ff */
[----:B--2---:R-:W-:-:S05]  /*92a0*/  @!P6 IMAD R5, R96, R17, R4 ;  /* 0x000000116005e224 */ /* 0x004fca00078e0204 */
[----:B------:R0:W-:Y:S01]  /*92b0*/  @!P6 STG.E.U8 desc[UR36][R2.64+0x11], R5 ;  /* 0x000011050200e986 */ /* 0x0001e2000c101124 */
[----:B------:R-:W-:-:S13]  /*92c0*/  ISETP.LT.OR P6, PT, R0, 0x11, !P5 ;  /* 0x000000110000780c */ /* 0x000fda0006fc1670 */
[----:B------:R-:W0:Y:S01]  /*92d0*/  @!P6 LDG.E.U8 R16, desc[UR36][R234.64+0x10] ;  /* 0x00001024ea10e981 */ /* 0x000e22000c1e1100 */
[----:B------:R-:W-:Y:S02]  /*92e0*/  ISETP.LT.OR P4, PT, R0, 0x32, !P3 ;  /* 0x000000320000780c */ /* 0x000fe40005f81670 */
[----:B------:R-:W-:-:S05]  /*92f0*/  @!P6 IADD3 R44, P2, R2, R23, RZ ;  /* 0x00000017022ce210 */ /* 0x000fca0007f5e0ff */
[----:B------:R-:W-:Y:S01]  /*9300*/  @!P6 IMAD.X R45, R3, 0x1, R19, P2 ;  /* 0x00000001032de824 */ /* 0x000fe200010e0613 */
[----:B0-----:R-:W-:-:S05]  /*9310*/  @!P6 PRMT R5, R16, 0x8880, RZ ;  /* 0x000088801005e816 */ /* 0x001fca00000000ff */
[----:B------:R-:W-:-:S04]  /*9320*/  @!P6 IMAD R4, R5, R18, RZ ;  /* 0x000000120504e224 */ /* 0x000fc800078e02ff */
[----:B---3--:R-:W-:-:S05]  /*9330*/  @!P6 IMAD R5, R97, R17, R4 ;  /* 0x000000116105e224 */ /* 0x008fca00078e0204 */
[----:B------:R0:W-:Y:S01]  /*9340*/  @!P6 STG.E.U8 desc[UR36][R44.64+0x10], R5 ;  /* 0x000010052c00e986 */ /* 0x0001e2000c101124 */
[----:B------:R-:W-:-:S04]  /*9350*/  @!P4 IADD3 R96, P2, P6, R23, R2, R30 ;  /* 0x000000021760c210 */ /* 0x000fc80007e5e01e */
[----:B------:R-:W-:Y:S02]  /*9360*/  @!P4 IADD3.X R97, R19, R3, R31, P2, P6 ;  /* 0x000000031361c210 */ /* 0x000fe400017ec41f */
[----:B------:R-:W-:-:S13]  /*9370*/  ISETP.LT.OR P6, PT, R0, 0x12, !P5 ;  /* 0x000000120000780c */ /* 0x000fda0006fc1670 */
[----:B------:R-:W2:Y:S01]  /*9380*/  @!P6 LDG.E.U8 R16, desc[UR36][R234.64+0x11] ;  /* 0x00001124ea10e981 */ /* 0x000ea2000c1e1100 */
[----:B0-----:R-:W-:-:S05]  /*9390*/  @!P6 IADD3 R44, P2, R2, R23, RZ ;  /* 0x00000017022ce210 */ /* 0x001fca0007f5e0ff */
[----:B------:R-:W-:Y:S01]  /*93a0*/  @!P6 IMAD.X R45, R3, 0x1, R19, P2 ;  /* 0x00000001032de824 */ /* 0x000fe200010e0613 */
[----:B--2---:R-:W-:-:S05]  /*93b0*/  @!P6 PRMT R5, R16, 0x8880, RZ ;  /* 0x000088801005e816 */ /* 0x004fca00000000ff */
[----:B------:R-:W-:-:S04]  /*93c0*/  @!P6 IMAD R4, R5, R18, RZ ;  /* 0x000000120504e224 */ /* 0x000fc800078e02ff */
[----:B------:R-:W-:-:S05]  /*93d0*/  @!P6 IMAD R5, R98, R17, R4 ;  /* 0x000000116205e224 */ /* 0x000fca00078e0204 */
[----:B------:R0:W-:Y:S01]  /*93e0*/  @!P6 STG.E.U8 desc[UR36][R44.64+0x11], R5 ;  /* 0x000011052c00e986 */ /* 0x0001e2000c101124 */
[----:B------:R-:W-:-:S13]  /*93f0*/  ISETP.LT.OR P6, PT, R0, 0x19, !P0 ;  /* 0x000000190000780c */ /* 0x000fda00047c1670 */
[----:B------:R-:W0:Y:S01]  /*9400*/  @!P6 LDG.E.U8 R16, desc[UR36][R236.64+0x18] ;  /* 0x00001824ec10e981 */ /* 0x000e22000c1e1100 */
[----:B------:R-:W-:Y:S02]  /*9410*/  ISETP.LT.OR P4, PT, R0, 0x39, !P3 ;  /* 0x000000390000780c */ /* 0x000fe40005f81670 */
[----:B0-----:R-:W-:-:S05]  /*9420*/  @!P6 PRMT R5, R16, 0x8880, RZ ;  /* 0x000088801005e816 */ /* 0x001fca00000000ff */
        /* <DEDUP_REMOVED lines=9> */
[----:B------:R-:W-:-:S05]  /*94c0*/  @!P6 IMAD R5, R100, R17, R4 ;  /* 0x000000116405e224 */ /* 0x000fca00078e0204 */
[----:B------:R0:W-:Y:S01]  /*94d0*/  @!P6 STG.E.U8 desc[UR36][R2.64+0x19], R5 ;  /* 0x000019050200e986 */ /* 0x0001e2000c101124 */
[----:B------:R-:W-:-:S13]  /*94e0*/  ISETP.LT.OR P6, PT, R0, 0x19, !P5 ;  /* 0x000000190000780c */ /* 0x000fda0006fc1670 */
[----:B------:R-:W0:Y:S01]  /*94f0*/  @!P6 LDG.E.U8 R16, desc[UR36][R234.64+0x18] ;  /* 0x00001824ea10e981 */ /* 0x000e22000c1e1100 */
[----:B------:R-:W-:-:S05]  /*9500*/  @!P6 IADD3 R44, P2, R2, R23, RZ ;  /* 0x00000017022ce210 */ /* 0x000fca0007f5e0ff */
[----:B------:R-:W-:Y:S01]  /*9510*/  @!P6 IMAD.X R45, R3, 0x1, R19, P2 ;  /* 0x00000001032de824 */ /* 0x000fe200010e0613 */
[----:B------:R-:W-:Y:S02]  /*9520*/  ISETP.LT.OR P2, PT, R0, 0x3a, !P3 ;  /* 0x0000003a0000780c */ /* 0x000fe40005f41670 */
[C---:B------:R-:W-:Y:S02]  /*9530*/  LOP3.LUT P4, RZ, R233.reuse, 0x400, RZ, 0xc0, !PT ;  /* 0x00000400e9ff7812 */ /* 0x040fe4000788c0ff */
[----:B------:R-:W-:-:S04]  /*9540*/  LOP3.LUT R233, R233, 0xffffffbf, RZ, 0xc0, !PT ;  /* 0xffffffbfe9e97812 */ /* 0x000fc800078ec0ff */
[----:B------:R-:W-:Y:S02]  /*9550*/  @P0 LOP3.LUT R233, R233, 0x40, RZ, 0xfc, !PT ;  /* 0x00000040e9e90812 */ /* 0x000fe400078efcff */
[----:B0-----:R-:W-:-:S05]  /*9560*/  @!P6 PRMT R5, R16, 0x8880, RZ ;  /* 0x000088801005e816 */ /* 0x001fca00000000ff */
[----:B------:R-:W-:-:S04]  /*9570*/  @!P6 IMAD R4, R5, R18, RZ ;  /* 0x000000120504e224 */ /* 0x000fc800078e02ff */
[----:B------:R-:W-:-:S05]  /*9580*/  @!P6 IMAD R5, R101, R17, R4 ;  /* 0x000000116505e224 */ /* 0x000fca00078e0204 */
[----:B------:R0:W-:Y:S01]  /*9590*/  @!P6 STG.E.U8 desc[UR36][R44.64+0x18], R5 ;  /* 0x000018052c00e986 */ /* 0x0001e2000c101124 */
[----:B------:R-:W-:-:S04]  /*95a0*/  @!P2 IADD3 R100, P0, P6, R23, R2, R30 ;  /* 0x000000021764a210 */ /* 0x000fc80007e1e01e */
[----:B------:R-:W-:Y:S02]  /*95b0*/  @!P2 IADD3.X R101, R19, R3, R31, P0, P6 ;  /* 0x000000031365a210 */ /* 0x000fe400007ec41f */
[----:B------:R-:W-:-:S13]  /*95c0*/  ISETP.LT.OR P6, PT, R0, 0x1a, !P5 ;  /* 0x0000001a0000780c */ /* 0x000fda0006fc1670 */
[----:B------:R-:W2:Y:S01]  /*95d0*/  @!P6 LDG.E.U8 R16, desc[UR36][R234.64+0x19] ;  /* 0x00001924ea10e981 */ /* 0x000ea2000c1e1100 */
[----:B------:R-:W-:Y:S02]  /*95e0*/  ISETP.LT.OR P2, PT, R0, 0x31, !P1 ;  /* 0x000000310000780c */ /* 0x000fe40004f41670 */
[----:B0-----:R-:W-:-:S05]  /*95f0*/  @!P6 IADD3 R44, P0, R2, R23, RZ ;  /* 0x00000017022ce210 */ /* 0x001fca0007f1e0ff */
[----:B------:R-:W-:Y:S01]  /*9600*/  @!P6 IMAD.X R45, R3, 0x1, R19, P0 ;  /* 0x00000001032de824 */ /* 0x000fe200000e0613 */
[----:B--2---:R-:W-:-:S05]  /*9610*/  @!P6 PRMT R5, R16, 0x8880, RZ ;  /* 0x000088801005e816 */ /* 0x004fca00000000ff */
        /* <DEDUP_REMOVED lines=19> */
[----:B------:R-:W-:-:S04]  /*9750*/  LOP3.LUT R233, R233, 0xffffff7f, RZ, 0xc0, !PT ;  /* 0xffffff7fe9e97812 */ /* 0x000fc800078ec0ff */
[----:B------:R-:W-:Y:S02]  /*9760*/  @P5 LOP3.LUT R233, R233, 0x80, RZ, 0xfc, !PT ;  /* 0x00000080e9e95812 */ /* 0x000fe400078efcff */
[----:B------:R-:W-:-:S13]  /*9770*/  ISETP.LT.OR P5, PT, R0, 0x32, !P1 ;  /* 0x000000320000780c */ /* 0x000fda0004fa1670 */
[----:B------:R-:W-:-:S04]  /*9780*/  @!P5 IADD3 R90, P0, P2, R23, R2, R89 ;  /* 0x00000002175ad210 */ /* 0x000fc80007a1e059 */
[----:B------:R-:W-:Y:S02]  /*9790*/  @!P5 IADD3.X R91, R19, R3, R88, P0, P2 ;  /* 0x00000003135bd210 */ /* 0x000fe400007e4458 */
[----:B------:R-:W-:Y:S02]  /*97a0*/  ISETP.LT.OR P2, PT, R0, 0x12, !P3 ;  /* 0x000000120000780c */ /* 0x000fe40005f41670 */
[----:B------:R-:W-:-:S05]  /*97b0*/  @!P6 IADD3 R44, P0, R23, R20, RZ ;  /* 0x00000014172ce210 */ /* 0x000fca0007f1e0ff */
[----:B------:R-:W-:Y:S01]  /*97c0*/  @!P6 IMAD.X R45, R19, 0x1, R21, P0 ;  /* 0x00000001132de824 */ /* 0x000fe200000e0615 */
[----:B0-----:R-:W-:-:S05]  /*97d0*/  @!P6 PRMT R5, R16, 0x8880, RZ ;  /* 0x000088801005e816 */ /* 0x001fca00000000ff */
[----:B------:R-:W-:-:S04]  /*97e0*/  @!P6 IMAD R4, R5, R18, RZ ;  /* 0x000000120504e224 */ /* 0x000fc800078e02ff */
[----:B------:R-:W-:-:S05]  /*97f0*/  @!P6 IMAD R5, R93, R17, R4 ;  /* 0x000000115d05e224 */ /* 0x000fca00078e0204 */
[----:B------:R0:W-:Y:S04]  /*9800*/  @!P6 STG.E.U8 desc[UR36][R44.64+0x10], R5 ;  /* 0x000010052c00e986 */ /* 0x0001e8000c101124 */
[----:B------:R-:W0:Y:S01]  /*9810*/  @!P2 LDG.E.U8 R16, desc[UR36][R12.64+0x11] ;  /* 0x000011240c10a981 */ /* 0x000e22000c1e1100 */
[----:B------:R-:W-:-:S13]  /*9820*/  ISETP.LT.OR P5, PT, R0, 0x39, !P1 ;  /* 0x000000390000780c */ /* 0x000fda0004fa1670 */
[----:B------:R-:W-:Y:S02]  /*9830*/  @!P5 IADD3 R92, P0, P6, R23, R2, R89 ;  /* 0x00000002175cd210 */ /* 0x000fe40007e1e059 */
[----:B------:R-:W-:Y:S02]  /*9840*/  @P5 LOP3.LUT R232, R232, 0x8000, RZ, 0xfc, !PT ;  /* 0x00008000e8e85812 */ /* 0x000fe400078efcff */
[----:B------:R-:W-:Y:S02]  /*9850*/  @!P5 IADD3.X R93, R19, R3, R88, P0, P6 ;  /* 0x00000003135dd210 */ /* 0x000fe400007ec458 */
[----:B------:R-:W-:-:S13]  /*9860*/  ISETP.LT.OR P5, PT, R0, 0x3a, !P1 ;  /* 0x0000003a0000780c */ /* 0x000fda0004fa1670 */
[----:B------:R-:W-:-:S04]  /*9870*/  @!P5 IADD3 R94, P0, P6, R23, R2, R89 ;  /* 0x00000002175ed210 */ /* 0x000fc80007e1e059 */
[----:B------:R-:W-:Y:S02]  /*9880*/  @!P5 IADD3.X R95, R19, R3, R88, P0, P6 ;  /* 0x00000003135fd210 */ /* 0x000fe400007ec458 */
[----:B0-----:R-:W-:-:S05]  /*9890*/  @!P2 PRMT R5, R16, 0x8880, RZ ;  /* 0x000088801005a816 */ /* 0x001fca00000000ff */
[----:B------:R-:W-:-:S04]  /*98a0*/  @!P2 IMAD R4, R5, R18, RZ ;  /* 0x000000120504a224 */ /* 0x000fc800078e02ff */
[----:B------:R-:W-:-:S05]  /*98b0*/  @!P2 IMAD R5, R82, R17, R4 ;  /* 0x000000115205a224 */ /* 0x000fca00078e0204 */
[----:B------:R0:W-:Y:S01]  /*98c0*/  @!P2 STG.E.U8 desc[UR36][R80.64+0x11], R5 ;  /* 0x000011055000a986 */ /* 0x0001e2000c101124 */
[----:B------:R-:W-:-:S13]  /*98d0*/  ISETP.LT.OR P2, PT, R0, 0x41, !P3 ;  /* 0x000000410000780c */ /* 0x000fda0005f41670 */
[----:B0-----:R-:W-:-:S04]  /*98e0*/  @!P2 IADD3 R80, P0, P6, R23, R2, R30 ;  /* 0x000000021750a210 */ /* 0x001fc80007e1e01e */
[----:B------:R-:W-:Y:S02]  /*98f0*/  @!P2 IADD3.X R81, R19, R3, R31, P0, P6 ;  /* 0x000000031351a210 */ /* 0x000fe400007ec41f */
        /* <DEDUP_REMOVED lines=12> */
[----:B------:R0:W-:Y:S04]  /*99c0*/  @!P6 STG.E.U8 desc[UR36][R20.64+0x19], R5 ;  /* 0x000019051400e986 */ /* 0x0001e8000c101124 */
[----:B------:R-:W0:Y:S01]  /*99d0*/  @!P0 LDG.E.U8 R16, desc[UR36][R12.64+0x18] ;  /* 0x000018240c108981 */ /* 0x000e22000c1e1100 */
[----:B------:R-:W-:-:S04]  /*99e0*/  LOP3.LUT R232, R232, 0xfffffffb, RZ, 0xc0, !PT ;  /* 0xfffffffbe8e87812 */ /* 0x000fc800078ec0ff */
[----:B------:R-:W-:-:S04]  /*99f0*/  @P5 LOP3.LUT R232, R232, 0x4, RZ, 0xfc, !PT ;  /* 0x00000004e8e85812 */ /* 0x000fc800078efcff */
[----:B------:R-:W-:Y:S02]  /*9a00*/  LOP3.LUT R232, R232, 0xfbffffff, RZ, 0xc0, !PT ;  /* 0xfbffffffe8e87812 */ /* 0x000fe400078ec0ff */
[----:B0-----:R-:W-:-:S05]  /*9a10*/  @!P0 PRMT R5, R16, 0x8880, RZ ;  /* 0x0000888010058816 */ /* 0x001fca00000000ff */
[----:B------:R-:W-:-:S04]  /*9a20*/  @!P0 IMAD R4, R5, R18, RZ ;  /* 0x0000001205048224 */ /* 0x000fc800078e02ff */
[----:B------:R-:W-:-:S05]  /*9a30*/  @!P0 IMAD R5, R87, R17, R4 ;  /* 0x0000001157058224 */ /* 0x000fca00078e0204 */
[----:B------:R0:W-:Y:S01]  /*9a40*/  @!P0 STG.E.U8 desc[UR36][R84.64+0x18], R5 ;  /* 0x0000180554008986 */ /* 0x0001e2000c101124 */
[----:B------:R-:W-:-:S13]  /*9a50*/  ISETP.LT.OR P0, PT, R0, 0x1a, !P3 ;  /* 0x0000001a0000780c */ /* 0x000fda0005f01670 */
[----:B------:R-:W2:Y:S01]  /*9a60*/  @!P0 LDG.E.U8 R16, desc[UR36][R12.64+0x19] ;  /* 0x000019240c108981 */ /* 0x000ea2000c1e1100 */
[----:B------:R-:W-:Y:S02]  /*9a70*/  @P2 LOP3.LUT R232, R232, 0x4000000, RZ, 0xfc, !PT ;  /* 0x04000000e8e82812 */ /* 0x000fe400078efcff */
[----:B------:R-:W-:Y:S02]  /*9a80*/  ISETP.LT.OR P2, PT, R0, 0x42, !P3 ;  /* 0x000000420000780c */ /* 0x000fe40005f41670 */
[----:B------:R-:W-:-:S04]  /*9a90*/  LOP3.LUT R233, R233, 0xffffffdf, RZ, 0xc0, !PT ;  /* 0xffffffdfe9e97812 */ /* 0x000fc800078ec0ff */
[----:B------:R-:W-:-:S07]  /*9aa0*/  @P4 LOP3.LUT R233, R233, 0x20, RZ, 0xfc, !PT ;  /* 0x00000020e9e94812 */ /* 0x000fce00078efcff */
[----:B------:R-:W-:-:S04]  /*9ab0*/  @!P2 IADD3 R82, P4, P5, R23, R2, R30 ;  /* 0x000000021752a210 */ /* 0x000fc80007d9e01e */
[----:B------:R-:W-:Y:S02]  /*9ac0*/  @!P2 IADD3.X R83, R19, R3, R31, P4, P5 ;  /* 0x000000031353a210 */ /* 0x000fe400027ea41f */
[----:B------:R-:W-:Y:S02]  /*9ad0*/  ISETP.LT.OR P5, PT, R0, 0x49, !P3 ;  /* 0x000000490000780c */ /* 0x000fe40005fa1670 */
[----:B------:R-:W-:-:S04]  /*9ae0*/  LOP3.LUT R232, R232, 0xfeffffff, RZ, 0xc0, !PT ;  /* 0xfeffffffe8e87812 */ /* 0x000fc800078ec0ff */
[----:B------:R-:W-:-:S04]  /*9af0*/  @P2 LOP3.LUT R232, R232, 0x1000000, RZ, 0xfc, !PT ;  /* 0x01000000e8e82812 */ /* 0x000fc800078efcff */
[----:B------:R-:W-:-:S03]  /*9b00*/  LOP3.LUT R232, R232, 0xff7fffff, RZ, 0xc0, !PT ;  /* 0xff7fffffe8e87812 */ /* 0x000fc600078ec0ff */
[----:B0-----:R-:W-:Y:S02]  /*9b10*/  @!P5 IADD3 R84, P4, P6, R23, R2, R30 ;  /* 0x000000021754d210 */ /* 0x001fe40007e9e01e */
[----:B------:R-:W-:Y:S02]  /*9b20*/  LOP3.LUT P2, RZ, R233, 0x200, RZ, 0xc0, !PT ;  /* 0x00000200e9ff7812 */ /* 0x000fe4000784c0ff */
[----:B------:R-:W-:Y:S02]  /*9b30*/  @P5 LOP3.LUT R232, R232, 0x800000, RZ, 0xfc, !PT ;  /* 0x00800000e8e85812 */ /* 0x000fe400078efcff */
[----:B------:R-:W-:Y:S02]  /*9b40*/  @!P5 IADD3.X R85, R19, R3, R31, P4, P6 ;  /* 0x000000031355d210 */ /* 0x000fe400027ec41f */
[----:B------:R-:W-:Y:S02]  /*9b50*/  ISETP.LT.OR P5, PT, R0, 0x4a, !P3 ;  /* 0x0000004a0000780c */ /* 0x000fe40005fa1670 */
[----:B------:R-:W-:-:S04]  /*9b60*/  LOP3.LUT R233, R233, 0xfffffeff, RZ, 0xc0, !PT ;  /* 0xfffffeffe9e97812 */ /* 0x000fc800078ec0ff */
[----:B------:R-:W-:Y:S02]  /*9b70*/  @P3 LOP3.LUT R233, R233, 0x100, RZ, 0xfc, !PT ;  /* 0x00000100e9e93812 */ /* 0x000fe400078efcff */
[----:B------:R-:W-:-:S05]  /*9b80*/  ISETP.LT.OR P3, PT, R0, 0x41, !P1 ;  /* 0x000000410000780c */ /* 0x000fca0004f61670 */
[----:B------:R-:W-:-:S04]  /*9b90*/  @!P5 IADD3 R86, P4, P6, R23, R2, R30 ;  /* 0x000000021756d210 */ /* 0x000fc80007e9e01e */
[----:B------:R-:W-:Y:S02]  /*9ba0*/  @!P5 IADD3.X R87, R19, R3, R31, P4, P6 ;  /* 0x000000031357d210 */ /* 0x000fe400027ec41f */
[----:B--2---:R-:W-:-:S05]  /*9bb0*/  @!P0 PRMT R5, R16, 0x8880, RZ ;  /* 0x0000888010058816 */ /* 0x004fca00000000ff */
[----:B------:R-:W-:-:S04]  /*9bc0*/  @!P0 IMAD R4, R5, R18, RZ ;  /* 0x0000001205048224 */ /* 0x000fc800078e02ff */
[----:B------:R-:W-:-:S05]  /*9bd0*/  @!P0 IMAD R5, R74, R17, R4 ;  /* 0x000000114a058224 */ /* 0x000fca00078e0204 */
[----:B------:R0:W-:Y:S02]  /*9be0*/  @!P0 STG.E.U8 desc[UR36][R72.64+0x19], R5 ;  /* 0x0000190548008986 */ /* 0x0001e4000c101124 */
        /* <DEDUP_REMOVED lines=18> */
[----:B------:R-:W-:-:S04]  /*9d10*/  LOP3.LUT R232, R232, 0xfdffffff, RZ, 0xc0, !PT ;  /* 0xfdffffffe8e87812 */ /* 0x000fc800078ec0ff */
[----:B------:R-:W-:Y:S02]  /*9d20*/  @P3 LOP3.LUT R232, R232, 0x2000000, RZ, 0xfc, !PT ;  /* 0x02000000e8e83812 */ /* 0x000fe400078efcff */
[----:B------:R-:W-:Y:S02]  /*9d30*/  ISETP.LT.OR P3, PT, R0, 0x42, !P1 ;  /* 0x000000420000780c */ /* 0x000fe40004f61670 */
[----:B0-----:R-:W-:-:S05]  /*9d40*/  @!P0 PRMT R5, R16, 0x8880, RZ ;  /* 0x0000888010058816 */ /* 0x001fca00000000ff */
[----:B------:R-:W-:-:S04]  /*9d50*/  @!P0 IMAD R4, R5, R18, RZ ;  /* 0x0000001205048224 */ /* 0x000fc800078e02ff */
[----:B------:R-:W-:-:S05]  /*9d60*/  @!P0 IMAD R5, R79, R17, R4 ;  /* 0x000000114f058224 */ /* 0x000fca00078e0204 */
[----:B------:R0:W-:Y:S01]  /*9d70*/  @!P0 STG.E.U8 desc[UR36][R76.64+0x10], R5 ;  /* 0x000010054c008986 */ /* 0x0001e2000c101124 */
[----:B------:R-:W-:-:S13]  /*9d80*/  ISETP.LT.OR P0, PT, R0, 0x12, !P1 ;  /* 0x000000120000780c */ /* 0x000fda0004f01670 */
[----:B------:R-:W2:Y:S01]  /*9d90*/  @!P0 LDG.E.U8 R16, desc[UR36][R10.64+0x11] ;  /* 0x000011240a108981 */ /* 0x000ea2000c1e1100 */
[----:B------:R-:W-:-:S04]  /*9da0*/  @!P3 IADD3 R74, P4, P5, R23, R2, R89 ;  /* 0x00000002174ab210 */ /* 0x000fc80007d9e059 */
[----:B------:R-:W-:Y:S02]  /*9db0*/  @!P3 IADD3.X R75, R19, R3, R88, P4, P5 ;  /* 0x00000003134bb210 */ /* 0x000fe400027ea458 */
[----:B------:R-:W-:Y:S02]  /*9dc0*/  ISETP.LT.OR P5, PT, R0, 0x49, !P1 ;  /* 0x000000490000780c */ /* 0x000fe40004fa1670 */
[----:B------:R-:W-:-:S04]  /*9dd0*/  LOP3.LUT R232, R232, 0xffffffdf, RZ, 0xc0, !PT ;  /* 0xffffffdfe8e87812 */ /* 0x000fc800078ec0ff */
[----:B------:R-:W-:-:S04]  /*9de0*/  @P3 LOP3.LUT R232, R232, 0x20, RZ, 0xfc, !PT ;  /* 0x00000020e8e83812 */ /* 0x000fc800078efcff */
[----:B------:R-:W-:-:S03]  /*9df0*/  LOP3.LUT R232, R232, 0xffffffef, RZ, 0xc0, !PT ;  /* 0xffffffefe8e87812 */ /* 0x000fc600078ec0ff */
[----:B0-----:R-:W-:Y:S02]  /*9e00*/  @!P5 IADD3 R76, P4, P6, R23, R2, R89 ;  /* 0x00000002174cd210 */ /* 0x001fe40007e9e059 */
[----:B------:R-:W-:Y:S02]  /*9e10*/  @P5 LOP3.LUT R232, R232, 0x10, RZ, 0xfc, !PT ;  /* 0x00000010e8e85812 */ /* 0x000fe400078efcff */
[----:B------:R-:W-:Y:S02]  /*9e20*/  @!P5 IADD3.X R77, R19, R3, R88, P4, P6 ;  /* 0x00000003134dd210 */ /* 0x000fe400027ec458 */
[----:B------:R-:W-:Y:S02]  /*9e30*/  ISETP.LT.OR P5, PT, R0, 0x4a, !P1 ;  /* 0x0000004a0000780c */ /* 0x000fe40004fa1670 */
[----:B------:R-:W-:-:S11]  /*9e40*/  LOP3.LUT P3, RZ, R233, 0x100, RZ, 0xc0, !PT ;  /* 0x00000100e9ff7812 */ /* 0x000fd6000786c0ff */
[----:B------:R-:W-:-:S04]  /*9e50*/  @!P5 IADD3 R78, P4, P6, R23, R2, R89 ;  /* 0x00000002174ed210 */ /* 0x000fc80007e9e059 */
[----:B------:R-:W-:Y:S02]  /*9e60*/  @!P5 IADD3.X R79, R19, R3, R88, P4, P6 ;  /* 0x00000003134fd210 */ /* 0x000fe400027ec458 */
[----:B------:R-:W-:Y:S02]  /*9e70*/  ISETP.LT.OR P4, PT, R0, 0x51, !P3 ;  /* 0x000000510000780c */ /* 0x000fe40005f81670 */
        /* <DEDUP_REMOVED lines=15> */
[----:B------:R-:W-:Y:S02]  /*9f70*/  LOP3.LUT R232, R232, 0xfffffff7, RZ, 0xc0, !PT ;  /* 0xfffffff7e8e87812 */ /* 0x000fe400078ec0ff */
[----:B0-----:R-:W-:-:S05]  /*9f80*/  @!P6 PRMT R5, R16, 0x8880, RZ ;  /* 0x000088801005e816 */ /* 0x001fca00000000ff */
[----:B------:R-:W-:-:S04]  /*9f90*/  @!P6 IMAD R4, R5, R18, RZ ;  /* 0x000000120504e224 */ /* 0x000fc800078e02ff */
[----:B------:R-:W-:-:S05]  /*9fa0*/  @!P6 IMAD R5, R70, R17, R4 ;  /* 0x000000114605e224 */ /* 0x000fca00078e0204 */
[----:B------:R0:W-:Y:S04]  /*9fb0*/  @!P6 STG.E.U8 desc[UR36][R6.64+0x19], R5 ;  /* 0x000019050600e986 */ /* 0x0001e8000c101124 */
[----:B------:R-:W0:Y:S01]  /*9fc0*/  @!P0 LDG.E.U8 R16, desc[UR36][R10.64+0x18] ;  /* 0x000018240a108981 */ /* 0x000e22000c1e1100 */
[----:B------:R-:W-:Y:S02]  /*9fd0*/  @P5 LOP3.LUT R232, R232, 0x8, RZ, 0xfc, !PT ;  /* 0x00000008e8e85812 */ /* 0x000fe400078efcff */
[----:B------:R-:W-:Y:S02]  /*9fe0*/  ISETP.LT.OR P5, PT, R0, 0x52, !P3 ;  /* 0x000000520000780c */ /* 0x000fe40005fa1670 */
[----:B------:R-:W-:Y:S02]  /*9ff0*/  LOP3.LUT R232, R232, 0xbfffffff, RZ, 0xc0, !PT ;  /* 0xbfffffffe8e87812 */ /* 0x000fe400078ec0ff */
[----:B------:R-:W-:-:S02]  /*a000*/  LOP3.LUT R233, R233, 0xfffffff7, RZ, 0xc0, !PT ;  /* 0xfffffff7e9e97812 */ /* 0x000fc400078ec0ff */
[----:B------:R-:W-:Y:S02]  /*a010*/  @P4 LOP3.LUT R232, R232, 0x40000000, RZ, 0xfc, !PT ;  /* 0x40000000e8e84812 */ /* 0x000fe400078efcff */
[----:B------:R-:W-:-:S05]  /*a020*/  @P2 LOP3.LUT R233, R233, 0x8, RZ, 0xfc, !PT ;  /* 0x00000008e9e92812 */ /* 0x000fca00078efcff */
[----:B------:R-:W-:-:S04]  /*a030*/  @!P5 IADD3 R66, P2, P4, R23, R2, R30 ;  /* 0x000000021742d210 */ /* 0x000fc80007c5e01e */
[----:B------:R-:W-:Y:S02]  /*a040*/  @!P5 IADD3.X R67, R19, R3, R31, P2, P4 ;  /* 0x000000031343d210 */ /* 0x000fe400017e841f */
[----:B------:R-:W-:Y:S02]  /*a050*/  ISETP.LT.OR P4, PT, R0, 0x1a, !P1 ;  /* 0x0000001a0000780c */ /* 0x000fe40004f81670 */
[----:B0-----:R-:W-:-:S05]  /*a060*/  @!P0 PRMT R5, R16, 0x8880, RZ ;  /* 0x0000888010058816 */ /* 0x001fca00000000ff */
[----:B------:R-:W-:-:S04]  /*a070*/  @!P0 IMAD R4, R5, R18, RZ ;  /* 0x0000001205048224 */ /* 0x000fc800078e02ff */
[----:B------:R-:W-:-:S05]  /*a080*/  @!P0 IMAD R5, R71, R17, R4 ;  /* 0x0000001147058224 */ /* 0x000fca00078e0204 */
[----:B------:R0:W-:Y:S04]  /*a090*/  @!P0 STG.E.U8 desc[UR36][R68.64+0x18], R5 ;  /* 0x0000180544008986 */ /* 0x0001e8000c101124 */
[----:B------:R-:W2:Y:S01]  /*a0a0*/  @!P4 LDG.E.U8 R16, desc[UR36][R10.64+0x19] ;  /* 0x000019240a10c981 */ /* 0x000ea2000c1e1100 */
[----:B------:R-:W-:Y:S02]  /*a0b0*/  ISETP.LT.OR P2, PT, R0, 0x59, !P3 ;  /* 0x000000590000780c */ /* 0x000fe40005f41670 */
[----:B------:R-:W-:-:S04]  /*a0c0*/  LOP3.LUT R232, R232, 0xdfffffff, RZ, 0xc0, !PT ;  /* 0xdfffffffe8e87812 */ /* 0x000fc800078ec0ff */
[----:B------:R-:W-:-:S07]  /*a0d0*/  @P5 LOP3.LUT R232, R232, 0x20000000, RZ, 0xfc, !PT ;  /* 0x20000000e8e85812 */ /* 0x000fce00078efcff */
[----:B0-----:R-:W-:-:S04]  /*a0e0*/  @!P2 IADD3 R68, P0, P6, R23, R2, R30 ;  /* 0x000000021744a210 */ /* 0x001fc80007e1e01e */
[----:B------:R-:W-:Y:S02]  /*a0f0*/  @!P2 IADD3.X R69, R19, R3, R31, P0, P6 ;  /* 0x000000031345a210 */ /* 0x000fe400007ec41f */
[----:B------:R-:W-:Y:S02]  /*a100*/  ISETP.LT.OR P0, PT, R0, 0x5a, !P3 ;  /* 0x0000005a0000780c */ /* 0x000fe40005f01670 */
[----:B------:R-:W-:-:S04]  /*a110*/  LOP3.LUT R232, R232, 0xefffffff, RZ, 0xc0, !PT ;  /* 0xefffffffe8e87812 */ /* 0x000fc800078ec0ff */
[----:B------:R-:W-:-:S04]  /*a120*/  @P2 LOP3.LUT R232, R232, 0x10000000, RZ, 0xfc, !PT ;  /* 0x10000000e8e82812 */ /* 0x000fc800078efcff */
[----:B------:R-:W-:-:S03]  /*a130*/  LOP3.LUT R232, R232, 0xf7ffffff, RZ, 0xc0, !PT ;  /* 0xf7ffffffe8e87812 */ /* 0x000fc600078ec0ff */
[----:B------:R-:W-:Y:S02]  /*a140*/  @!P0 IADD3 R70, P2, P6, R23, R2, R30 ;  /* 0x0000000217468210 */ /* 0x000fe40007e5e01e */
[----:B------:R-:W-:Y:S02]  /*a150*/  @P0 LOP3.LUT R232, R232, 0x8000000, RZ, 0xfc, !PT ;  /* 0x08000000e8e80812 */ /* 0x000fe400078efcff */
[----:B------:R-:W-:Y:S02]  /*a160*/  @!P0 IADD3.X R71, R19, R3, R31, P2, P6 ;  /* 0x0000000313478210 */ /* 0x000fe400017ec41f */
[----:B------:R-:W-:-:S04]  /*a170*/  LOP3.LUT P0, RZ, R233, 0x40, RZ, 0xc0, !PT ;  /* 0x00000040e9ff7812 */ /* 0x000fc8000780c0ff */
[----:B------:R-:W-:Y:S02]  /*a180*/  ISETP.LT.OR P6, PT, R0, 0x21, !P0 ;  /* 0x000000210000780c */ /* 0x000fe400047c1670 */
[----:B--2---:R-:W-:-:S05]  /*a190*/  @!P4 PRMT R5, R16, 0x8880, RZ ;  /* 0x000088801005c816 */ /* 0x004fca00000000ff */
[----:B------:R-:W-:-:S04]  /*a1a0*/  @!P4 IMAD R4, R5, R18, RZ ;  /* 0x000000120504c224 */ /* 0x000fc800078e02ff */
[----:B------:R-:W-:-:S05]  /*a1b0*/  @!P4 IMAD R5, R56, R17, R4 ;  /* 0x000000113805c224 */ /* 0x000fca00078e0204 */
[----:B------:R0:W-:Y:S04]  /*a1c0*/  @!P4 STG.E.U8 desc[UR36][R42.64+0x19], R5 ;  /* 0x000019052a00c986 */ /* 0x0001e8000c101124 */
        /* <DEDUP_REMOVED lines=9> */
[----:B------:R-:W0:Y:S01]  /*a260*/  @!P6 LDG.E.U8 R16, desc[UR36][R236.64+0x21] ;  /* 0x00002124ec10e981 */ /* 0x000e22000c1e1100 */
[----:B------:R-:W-:Y:S02]  /*a270*/  LOP3.LUT P5, RZ, R233, 0x80, RZ, 0xc0, !PT ;  /* 0x00000080e9ff7812 */ /* 0x000fe400078ac0ff */
        /* <DEDUP_REMOVED lines=8> */
[----:B------:R-:W-:Y:S02]  /*a300*/  ISETP.LT.OR P4, PT, R0, 0x52, !P1 ;  /* 0x000000520000780c */ /* 0x000fe40004f81670 */
[----:B------:R-:W-:-:S05]  /*a310*/  @!P6 IADD3 R42, P2, R2, R23, RZ ;  /* 0x00000017022ae210 */ /* 0x000fca0007f5e0ff */
[----:B------:R-:W-:Y:S01]  /*a320*/  @!P6 IMAD.X R43, R3, 0x1, R19, P2 ;  /* 0x00000001032be824 */ /* 0x000fe200010e0613 */
        /* <DEDUP_REMOVED lines=33> */
[----:B------:R-:W-:Y:S02]  /*a540*/  @!P6 IADD3 R42, P2, R2, R23, RZ ;  /* 0x00000017022ae210 */ /* 0x000fe40007f5e0ff */
[----:B------:R-:W-:-:S03]  /*a550*/  LOP3.LUT R232, R232, 0xffffff7f, RZ, 0xc0, !PT ;  /* 0xffffff7fe8e87812 */ /* 0x000fc600078ec0ff */
[----:B------:R-:W-:Y:S01]  /*a560*/  @!P6 IMAD.X R43, R3, 0x1, R19, P2 ;  /* 0x00000001032be824 */ /* 0x000fe200010e0613 */
[----:B------:R-:W-:Y:S02]  /*a570*/  ISETP.LT.OR P2, PT, R0, 0x5a, !P1 ;  /* 0x0000005a0000780c */ /* 0x000fe40004f41670 */
[----:B------:R-:W-:Y:S02]  /*a580*/  @P4 LOP3.LUT R232, R232, 0x80, RZ, 0xfc, !PT ;  /* 0x00000080e8e84812 */ /* 0x000fe400078efcff */
        /* <DEDUP_REMOVED lines=11> */
[----:B------:R-:W-:-:S04]  /*a640*/  LOP3.LUT R233, R233, 0xffffffef, RZ, 0xc0, !PT ;  /* 0xffffffefe9e97812 */ /* 0x000fc800078ec0ff */
[----:B------:R-:W-:Y:S02]  /*a650*/  @P1 LOP3.LUT R233, R233, 0x10, RZ, 0xfc, !PT ;  /* 0x00000010e9e91812 */ /* 0x000fe400078efcff */
        /* <DEDUP_REMOVED lines=14> */
[----:B------:R-:W-:Y:S01]  /*a740*/  @!P6 STG.E.U8 desc[UR36][R20.64+0x20], R224 ;  /* 0x000020e01400e986 */ /* 0x000fe2000c101124 */
[----:B------:R-:W-:-:S13]  /*a750*/  ISETP.LT.OR P6, PT, R0, 0x22, !P4 ;  /* 0x000000220000780c */ /* 0x000fda00067c1670 */
[----:B------:R-:W2:Y:S01]  /*a760*/  @!P6 LDG.E.U8 R16, desc[UR36][R14.64+0x21] ;  /* 0x000021240e10e981 */ /* 0x000ea2000c1e1100 */
[----:B------:R-:W-:-:S04]  /*a770*/  LOP3.LUT R232, R232, 0xffffffbf, RZ, 0xc0, !PT ;  /* 0xffffffbfe8e87812 */ /* 0x000fc800078ec0ff */
[----:B------:R-:W-:Y:S02]  /*a780*/  @P2 LOP3.LUT R232, R232, 0x40, RZ, 0xfc, !PT ;  /* 0x00000040e8e82812 */ /* 0x000fe400078efcff */
[----:B------:R-:W-:Y:S02]  /*a790*/  ISETP.LT.OR P2, PT, R0, 0x21, !P3 ;  /* 0x000000210000780c */ /* 0x000fe40005f41670 */
[----:B--2---:R-:W-:-:S05]  /*a7a0*/  @!P6 PRMT R5, R16, 0x8880, RZ ;  /* 0x000088801005e816 */ /* 0x004fca00000000ff */
[----:B------:R-:W-:-:S04]  /*a7b0*/  @!P6 IMAD R4, R5, R18, RZ ;  /* 0x000000120504e224 */ /* 0x000fc800078e02ff */
[----:B------:R-:W-:-:S05]  /*a7c0*/  @!P6 IMAD R225, R225, R17, R4 ;  /* 0x00000011e1e1e224 */ /* 0x000fca00078e0204 */
[----:B------:R-:W-:Y:S04]  /*a7d0*/  @!P6 STG.E.U8 desc[UR36][R20.64+0x21], R225 ;  /* 0x000021e11400e986 */ /* 0x000fe8000c101124 */
[----:B------:R-:W2:Y:S01]  /*a7e0*/  @!P2 LDG.E.U8 R16, desc[UR36][R12.64+0x20] ;  /* 0x000020240c10a981 */ /* 0x000ea2000c1e1100 */
[----:B------:R-:W-:Y:S02]  /*a7f0*/  LOP3.LUT R22, R22, 0xffffffef, RZ, 0xc0, !PT ;  /* 0xffffffef16167812 */ /* 0x000fe400078ec0ff */
[----:B--2---:R-:W-:-:S05]  /*a800*/  @!P2 PRMT R5, R16, 0x8880, RZ ;  /* 0x000088801005a816 */ /* 0x004fca00000000ff */
        /* <DEDUP_REMOVED lines=18> */
[----:B------:R-:W-:Y:S02]  /*a930*/  ISETP.LT.OR P5, PT, R0, 0x6a, !P3 ;  /* 0x0000006a0000780c */ /* 0x000fe40005fa1670 */
[----:B------:R-:W-:-:S11]  /*a940*/  LOP3.LUT P1, RZ, R233, 0x10, RZ, 0xc0, !PT ;  /* 0x00000010e9ff7812 */ /* 0x000fd6000782c0ff */
[----:B------:R-:W-:-:S04]  /*a950*/  @!P5 IADD3 R54, P0, P6, R23, R2, R30 ;  /* 0x000000021736d210 */ /* 0x000fc80007e1e01e */
[----:B------:R-:W-:Y:S02]  /*a960*/  @!P5 IADD3.X R55, R19, R3, R31, P0, P6 ;  /* 0x000000031337d210 */ /* 0x000fe400007ec41f */
[----:B--2---:R-:W-:-:S05]  /*a970*/  @!P2 PRMT R5, R16, 0x8880, RZ ;  /* 0x000088801005a816 */ /* 0x004fca00000000ff */
[----:B------:R-:W-:-:S04]  /*a980*/  @!P2 IMAD R4, R5, R18, RZ ;  /* 0x000000120504a224 */ /* 0x000fc800078e02ff */
[----:B------:R-:W-:-:S05]  /*a990*/  @!P2 IMAD R227, R227, R17, R4 ;  /* 0x00000011e3e3a224 */ /* 0x000fca00078e0204 */
[----:B------:R-:W-:Y:S01]  /*a9a0*/  @!P2 STG.E.U8 desc[UR36][R38.64+0x21], R227 ;  /* 0x000021e32600a986 */ /* 0x000fe2000c101124 */
        /* <DEDUP_REMOVED lines=8> */
[----:B------:R-:W-:Y:S01]  /*aa30*/  @!P6 STG.E.U8 desc[UR36][R20.64+0x28], R228 ;  /* 0x000028e41400e986 */ /* 0x000fe2000c101124 */
[----:B------:R-:W-:-:S13]  /*aa40*/  ISETP.LT.OR P6, PT, R0, 0x2a, !P4 ;  /* 0x0000002a0000780c */ /* 0x000fda00067c1670 */
[----:B------:R-:W2:Y:S01]  /*aa50*/  @!P6 LDG.E.U8 R16, desc[UR36][R14.64+0x29] ;  /* 0x000029240e10e981 */ /* 0x000ea2000c1e1100 */
[----:B------:R-:W-:Y:S02]  /*aa60*/  ISETP.LT.OR P0, PT, R0, 0x29, !P3 ;  /* 0x000000290000780c */ /* 0x000fe40005f01670 */
[----:B--2---:R-:W-:-:S05]  /*aa70*/  @!P6 PRMT R5, R16, 0x8880, RZ ;  /* 0x000088801005e816 */ /* 0x004fca00000000ff */
[----:B------:R-:W-:-:S04]  /*aa80*/  @!P6 IMAD R4, R5, R18, RZ ;  /* 0x000000120504e224 */ /* 0x000fc800078e02ff */
[----:B------:R-:W-:-:S05]  /*aa90*/  @!P6 IMAD R229, R229, R17, R4 ;  /* 0x00000011e5e5e224 */ /* 0x000fca00078e0204 */
[----:B------:R-:W-:Y:S04]  /*aaa0*/  @!P6 STG.E.U8 desc[UR36][R20.64+0x29], R229 ;  /* 0x000029e51400e986 */ /* 0x000fe8000c101124 */
[----:B------:R-:W2:Y:S01]  /*aab0*/  @!P0 LDG.E.U8 R16, desc[UR36][R12.64+0x28] ;  /* 0x000028240c108981 */ /* 0x000ea2000c1e1100 */
[----:B------:R-:W-:-:S04]  /*aac0*/  LOP3.LUT R22, R22, 0xfffffffe, RZ, 0xc0, !PT ;  /* 0xfffffffe16167812 */ /* 0x000fc800078ec0ff */
[----:B------:R-:W-:-:S04]  /*aad0*/  @P5 LOP3.LUT R22, R22, 0x1, RZ, 0xfc, !PT ;  /* 0x0000000116165812 */ /* 0x000fc800078efcff */
[----:B------:R-:W-:-:S04]  /*aae0*/  LOP3.LUT R22, R22, 0xfffffff7, RZ, 0xc0, !PT ;  /* 0xfffffff716167812 */ /* 0x000fc800078ec0ff */
[----:B------:R-:W-:Y:S02]  /*aaf0*/  @P2 LOP3.LUT R22, R22, 0x8, RZ, 0xfc, !PT ;  /* 0x0000000816162812 */ /* 0x000fe400078efcff */
[----:B------:R-:W-:Y:S02]  /*ab00*/  ISETP.LT.OR P2, PT, R0, 0x62, !P1 ;  /* 0x000000620000780c */ /* 0x000fe40004f41670 */
[----:B--2---:R-:W-:-:S05]  /*ab10*/  @!P0 PRMT R5, R16, 0x8880, RZ ;  /* 0x0000888010058816 */ /* 0x004fca00000000ff */
[----:B------:R-:W-:-:S04]  /*ab20*/  @!P0 IMAD R4, R5, R18, RZ ;  /* 0x0000001205048224 */ /* 0x000fc800078e02ff */
[----:B------:R-:W-:-:S05]  /*ab30*/  @!P0 IMAD R230, R230, R17, R4 ;  /* 0x00000011e6e68224 */ /* 0x000fca00078e0204 */
[----:B------:R-:W-:Y:S01]  /*ab40*/  @!P0 STG.E.U8 desc[UR36][R34.64+0x28], R230 ;  /* 0x000028e622008986 */ /* 0x000fe2000c101124 */
[----:B------:R-:W-:-:S13]  /*ab50*/  ISETP.LT.OR P0, PT, R0, 0x2a, !P3 ;  /* 0x0000002a0000780c */ /* 0x000fda0005f01670 */
[----:B------:R-:W2:Y:S01]  /*ab60*/  @!P0 LDG.E.U8 R16, desc[UR36][R12.64+0x29] ;  /* 0x000029240c108981 */ /* 0x000ea2000c1e1100 */
[----:B------:R-:W-:-:S04]  /*ab70*/  LOP3.LUT R22, R22, 0x7fffffff, RZ, 0xc0, !PT ;  /* 0x7fffffff16167812 */ /* 0x000fc800078ec0ff */
[----:B------:R-:W-:Y:S02]  /*ab80*/  @P4 LOP3.LUT R22, R22, 0x80000000, RZ, 0xfc, !PT ;  /* 0x8000000016164812 */ /* 0x000fe400078efcff */
        /* <DEDUP_REMOVED lines=9> */
[----:B------:R-:W-:-:S13]  /*ac20*/  ISETP.LT.OR P5, PT, R0, 0x6a, !P1 ;  /* 0x0000006a0000780c */ /* 0x000fda0004fa1670 */
[----:B------:R-:W-:-:S04]  /*ac30*/  @!P5 IADD3 R46, P4, P6, R23, R2, R89 ;  /* 0x00000002172ed210 */ /* 0x000fc80007e9e059 */
[----:B------:R-:W-:Y:S02]  /*ac40*/  @!P5 IADD3.X R47, R19, R3, R88, P4, P6 ;  /* 0x00000003132fd210 */ /* 0x000fe400027ec458 */
[----:B------:R-:W-:Y:S02]  /*ac50*/  ISETP.LT.OR P4, PT, R0, 0x71, !P3 ;  /* 0x000000710000780c */ /* 0x000fe40005f81670 */
[----:B------:R-:W-:Y:S02]  /*ac60*/  LOP3.LUT P2, RZ, R233, 0x8, RZ, 0xc0, !PT ;  /* 0x00000008e9ff7812 */ /* 0x000fe4000784c0ff */
        /* <DEDUP_REMOVED lines=21> */
[----:B------:R-:W-:Y:S02]  /*adc0*/  @P2 LOP3.LUT R233, R233, 0x4, RZ, 0xfc, !PT ;  /* 0x00000004e9e92812 */ /* 0x000fe400078efcff */
[----:B------:R-:W-:Y:S02]  /*add0*/  ISETP.LT.OR P2, PT, R0, 0x72, !P3 ;  /* 0x000000720000780c */ /* 0x000fe40005f41670 */
[----:B------:R-:W-:Y:S02]  /*ade0*/  LOP3.LUT R232, R232, 0xffffefff, RZ, 0xc0, !PT ;  /* 0xffffefffe8e87812 */ /* 0x000fe400078ec0ff */
        /* <DEDUP_REMOVED lines=8> */
[----:B------:R-:W-:Y:S02]  /*ae70*/  @P4 LOP3.LUT R22, R22, 0x100, RZ, 0xfc, !PT ;  /* 0x0000010016164812 */ /* 0x000fe400078efcff */
        /* <DEDUP_REMOVED lines=9> */
[----:B------:R-:W-:-:S13]  /*af10*/  ISETP.LT.OR P5, PT, R0, 0x7a, !P3 ;  /* 0x0000007a0000780c */ /* 0x000fda0005fa1670 */
[----:B------:R-:W-:-:S04]  /*af20*/  @!P5 IADD3 R38, P4, P6, R23, R2, R30 ;  /* 0x000000021726d210 */ /* 0x000fc80007e9e01e */
[----:B------:R-:W-:Y:S02]  /*af30*/  @!P5 IADD3.X R39, R19, R3, R31, P4, P6 ;  /* 0x000000031327d210 */ /* 0x000fe400027ec41f */
[----:B------:R-:W-:Y:S01]  /*af40*/  ISETP.LT.OR P4, PT, R0, 0x71, !P1 ;  /* 0x000000710000780c */ /* 0x000fe20004f81670 */
[----:B------:R-:W-:Y:S01]  /*af50*/  IMAD.MOV.U32 R224, RZ, RZ, R24 ;  /* 0x000000ffffe07224 */ /* 0x000fe200078e0018 */
[----:B------:R-:W-:Y:S01]  /*af60*/  LOP3.LUT P2, RZ, R233, 0x4, RZ, 0xc0, !PT ;  /* 0x00000004e9ff7812 */ /* 0x000fe2000784c0ff */
[----:B------:R-:W-:Y:S01]  /*af70*/  IMAD.MOV.U32 R225, RZ, RZ, R25 ;  /* 0x000000ffffe17224 */ /* 0x000fe200078e0019 */
[----:B--2---:R-:W-:-:S05]  /*af80*/  @!P0 PRMT R5, R16, 0x8880, RZ ;  /* 0x0000888010058816 */ /* 0x004fca00000000ff */
[----:B------:R-:W-:-:S04]  /*af90*/  @!P0 IMAD R4, R5, R18, RZ ;  /* 0x0000001205048224 */ /* 0x000fc800078e02ff */
[----:B------:R-:W-:-:S05]  /*afa0*/  @!P0 IMAD R219, R219, R17, R4 ;  /* 0x00000011dbdb8224 */ /* 0x000fca00078e0204 */
[----:B------:R0:W-:Y:S01]  /*afb0*/  @!P0 STG.E.U8 desc[UR36][R26.64+0x21], R219 ;  /* 0x000021db1a008986 */ /* 0x0001e2000c101124 */
[----:B------:R-:W-:-:S04]  /*afc0*/  @!P4 IADD3 R24, P0, P6, R23, R2, R89 ;  /* 0x000000021718c210 */ /* 0x000fc80007e1e059 */
        /* <DEDUP_REMOVED lines=10> */
[----:B------:R-:W-:Y:S02]  /*b070*/  LOP3.LUT R232, R232, 0xffffbfff, RZ, 0xc0, !PT ;  /* 0xffffbfffe8e87812 */ /* 0x000fe400078ec0ff */
[----:B--2---:R-:W-:-:S05]  /*b080*/  @!P6 PRMT R5, R16, 0x8880, RZ ;  /* 0x000088801005e816 */ /* 0x004fca00000000ff */
[----:B------:R-:W-:-:S04]  /*b090*/  @!P6 IMAD R4, R5, R18, RZ ;  /* 0x000000120504e224 */ /* 0x000fc800078e02ff */
[----:B------:R-:W-:-:S05]  /*b0a0*/  @!P6 IMAD R221, R221, R17, R4 ;  /* 0x00000011dddde224 */ /* 0x000fca00078e0204 */
[----:B------:R-:W-:Y:S04]  /*b0b0*/  @!P6 STG.E.U8 desc[UR36][R6.64+0x29], R221 ;  /* 0x000029dd0600e986 */ /* 0x000fe8000c101124 */
[----:B------:R-:W2:Y:S01]  /*b0c0*/  @!P0 LDG.E.U8 R16, desc[UR36][R10.64+0x28] ;  /* 0x000028240a108981 */ /* 0x000ea2000c1e1100 */
[----:B------:R-:W-:Y:S02]  /*b0d0*/  @P5 LOP3.LUT R232, R232, 0x4000, RZ, 0xfc, !PT ;  /* 0x00004000e8e85812 */ /* 0x000fe400078efcff */
[----:B------:R-:W-:Y:S02]  /*b0e0*/  LOP3.LUT R22, R22, 0xffffff7f, RZ, 0xc0, !PT ;  /* 0xffffff7f16167812 */ /* 0x000fe400078ec0ff */
[----:B------:R-:W-:Y:S02]  /*b0f0*/  ISETP.LT.OR P5, PT, R0, 0x72, !P1 ;  /* 0x000000720000780c */ /* 0x000fe40004fa1670 */
[----:B------:R-:W-:-:S04]  /*b100*/  @P4 LOP3.LUT R22, R22, 0x80, RZ, 0xfc, !PT ;  /* 0x0000008016164812 */ /* 0x000fc800078efcff */
[----:B------:R-:W-:-:S04]  /*b110*/  LOP3.LUT R22, R22, 0xdfffffff, RZ, 0xc0, !PT ;  /* 0xdfffffff16167812 */ /* 0x000fc800078ec0ff */
[----:B------:R-:W-:-:S03]  /*b120*/  @P2 LOP3.LUT R22, R22, 0x20000000, RZ, 0xfc, !PT ;  /* 0x2000000016162812 */ /* 0x000fc600078efcff */
[----:B0-----:R-:W-:-:S04]  /*b130*/  @!P5 IADD3 R26, P2, P4, R23, R2, R89 ;  /* 0x00000002171ad210 */ /* 0x001fc80007c5e059 */
[----:B------:R-:W-:Y:S02]  /*b140*/  @!P5 IADD3.X R27, R19, R3, R88, P2, P4 ;  /* 0x00000003131bd210 */ /* 0x000fe400017e8458 */
[----:B------:R-:W-:Y:S02]  /*b150*/  ISETP.LT.OR P4, PT, R0, 0x2a, !P1 ;  /* 0x0000002a0000780c */ /* 0x000fe40004f81670 */
[----:B--2---:R-:W-:-:S05]  /*b160*/  @!P0 PRMT R5, R16, 0x8880, RZ ;  /* 0x0000888010058816 */ /* 0x004fca00000000ff */
        /* <DEDUP_REMOVED lines=21> */
[----:B------:R-:W-:Y:S04]  /*b2c0*/  @!P4 STG.E.U8 desc[UR36][R224.64+0x29], R223 ;  /* 0x000029dfe000c986 */ /* 0x000fe8000c101124 */
[----:B------:R-:W2:Y:S01]  /*b2d0*/  @!P6 LDG.E.U8 R16, desc[UR36][R236.64+0x30] ;  /* 0x00003024ec10e981 */ /* 0x000ea2000c1e1100 */
[----:B------:R-:W-:Y:S02]  /*b2e0*/  ISETP.LT.OR P4, PT, R0, 0x81, !P3 ;  /* 0x000000810000780c */ /* 0x000fe40005f81670 */
[----:B--2---:R-:W-:-:S05]  /*b2f0*/  @!P6 PRMT R5, R16, 0x8880, RZ ;  /* 0x000088801005e816 */ /* 0x004fca00000000ff */
[----:B------:R-:W-:-:S04]  /*b300*/  @!P6 IMAD R4, R5, R18, RZ ;  /* 0x000000120504e224 */ /* 0x000fc800078e02ff */
[----:B------:R-:W-:-:S05]  /*b310*/  @!P6 IMAD R208, R208, R17, R4 ;  /* 0x00000011d0d0e224 */ /* 0x000fca00078e0204 */
[----:B------:R0:W-:Y:S01]  /*b320*/  @!P6 STG.E.U8 desc[UR36][R2.64+0x30], R208 ;  /* 0x000030d00200e986 */ /* 0x0001e2000c101124 */
[----:B------:R-:W-:-:S04]  /*b330*/  @!P4 IADD3 R228, P2, P6, R23, R2, R30 ;  /* 0x0000000217e4c210 */ /* 0x000fc80007e5e01e */
[----:B------:R-:W-:Y:S02]  /*b340*/  @!P4 IADD3.X R229, R19, R3, R31, P2, P6 ;  /* 0x0000000313e5c210 */ /* 0x000fe400017ec41f */
[----:B------:R-:W-:-:S13]  /*b350*/  ISETP.LT.OR P6, PT, R0, 0x32, !P0 ;  /* 0x000000320000780c */ /* 0x000fda00047c1670 */
[----:B------:R-:W2:Y:S01]  /*b360*/  @!P6 LDG.E.U8 R16, desc[UR36][R236.64+0x31] ;  /* 0x00003124ec10e981 */ /* 0x000ea2000c1e1100 */
[----:B------:R-:W-:Y:S02]  /*b370*/  LOP3.LUT P5, RZ, R233, 0x2, RZ, 0xc0, !PT ;  /* 0x00000002e9ff7812 */ /* 0x000fe400078ac0ff */
[----:B--2---:R-:W-:-:S05]  /*b380*/  @!P6 PRMT R5, R16, 0x8880, RZ ;  /* 0x000088801005e816 */ /* 0x004fca00000000ff */
[----:B------:R-:W-:-:S04]  /*b390*/  @!P6 IMAD R4, R5, R18, RZ ;  /* 0x000000120504e224 */ /* 0x000fc800078e02ff */
[----:B------:R-:W-:-:S05]  /*b3a0*/  @!P6 IMAD R209, R209, R17, R4 ;  /* 0x00000011d1d1e224 */ /* 0x000fca00078e0204 */
[----:B------:R2:W-:Y:S01]  /*b3b0*/  @!P6 STG.E.U8 desc[UR36][R2.64+0x31], R209 ;  /* 0x000031d10200e986 */ /* 0x0005e2000c101124 */
[----:B------:R-:W-:-:S13]  /*b3c0*/  ISETP.LT.OR P6, PT, R0, 0x31, !P5 ;  /* 0x000000310000780c */ /* 0x000fda0006fc1670 */
[----:B------:R-:W3:Y:S01]  /*b3d0*/  @!P6 LDG.E.U8 R16, desc[UR36][R234.64+0x30] ;  /* 0x00003024ea10e981 */ /* 0x000ee2000c1e1100 */
[----:B------:R-:W-:-:S04]  /*b3e0*/  LOP3.LUT R22, R22, 0xffff7fff, RZ, 0xc0, !PT ;  /* 0xffff7fff16167812 */ /* 0x000fc800078ec0ff */
[----:B------:R-:W-:Y:S02]  /*b3f0*/  @P4 LOP3.LUT R22, R22, 0x8000, RZ, 0xfc, !PT ;  /* 0x0000800016164812 */ /* 0x000fe400078efcff */
[----:B------:R-:W-:Y:S02]  /*b400*/  ISETP.LT.OR P4, PT, R0, 0x82, !P3 ;  /* 0x000000820000780c */ /* 0x000fe40005f81670 */
[----:B0-----:R-:W-:-:S05]  /*b410*/  @!P6 IADD3 R208, P2, R2, R23, RZ ;  /* 0x0000001702d0e210 */ /* 0x001fca0007f5e0ff */
[----:B--2---:R-:W-:Y:S01]  /*b420*/  @!P6 IMAD.X R209, R3, 0x1, R19, P2 ;  /* 0x0000000103d1e824 */ /* 0x004fe200010e0613 */
[----:B---3--:R-:W-:-:S05]  /*b430*/  @!P6 PRMT R5, R16, 0x8880, RZ ;  /* 0x000088801005e816 */ /* 0x008fca00000000ff */
        /* <DEDUP_REMOVED lines=21> */
[----:B------:R-:W-:Y:S01]  /*b590*/  @!P6 STG.E.U8 desc[UR36][R2.64+0x38], R212 ;  /* 0x000038d40200e986 */ /* 0x000fe2000c101124 */
        /* <DEDUP_REMOVED lines=10> */
[----:B0-----:R-:W-:Y:S02]  /*b640*/  @!P6 IADD3 R208, P2, R2, R23, RZ ;  /* 0x0000001702d0e210 */ /* 0x001fe40007f5e0ff */
[----:B------:R-:W-:-:S03]  /*b650*/  LOP3.LUT R22, R22, 0xffffdfff, RZ, 0xc0, !PT ;  /* 0xffffdfff16167812 */ /* 0x000fc600078ec0ff */
[----:B------:R-:W-:Y:S01]  /*b660*/  @!P6 IMAD.X R209, R3, 0x1, R19, P2 ;  /* 0x0000000103d1e824 */ /* 0x000fe200010e0613 */
[----:B------:R-:W-:Y:S02]  /*b670*/  ISETP.LT.OR P2, PT, R0, 0x8a, !P3 ;  /* 0x0000008a0000780c */ /* 0x000fe40005f41670 */
[----:B------:R-:W-:-:S04]  /*b680*/  @P4 LOP3.LUT R22, R22, 0x2000, RZ, 0xfc, !PT ;  /* 0x0000200016164812 */ /* 0x000fc800078efcff */
[C---:B------:R-:W-:Y:S02]  /*b690*/  LOP3.LUT P4, RZ, R22.reuse, 0x80000000, RZ, 0xc0, !PT ;  /* 0x8000000016ff7812 */ /* 0x040fe4000788c0ff */
[----:B------:R-:W-:-:S04]  /*b6a0*/  LOP3.LUT R22, R22, 0xfbffffff, RZ, 0xc0, !PT ;  /* 0xfbffffff16167812 */ /* 0x000fc800078ec0ff */
[----:B------:R-:W-:Y:S02]  /*b6b0*/  @P0 LOP3.LUT R22, R22, 0x4000000, RZ, 0xfc, !PT ;  /* 0x0400000016160812 */ /* 0x000fe400078efcff */
        /* <DEDUP_REMOVED lines=42> */
[----:B------:R-:W-:Y:S02]  /*b960*/  ISETP.LT.OR P2, PT, R0, 0x32, !P3 ;  /* 0x000000320000780c */ /* 0x000fe40005f41670 */
[----:B------:R-:W-:Y:S02]  /*b970*/  @P4 LOP3.LUT R22, R22, 0x40000000, RZ, 0xfc, !PT ;  /* 0x4000000016164812 */ /* 0x000fe400078efcff */
[----:B------:R-:W-:Y:S01]  /*b980*/  LOP3.LUT R232, R232, 0xffdfffff, RZ, 0xc0, !PT ;  /* 0xffdfffffe8e87812 */ /* 0x000fe200078ec0ff */
[----:B0-----:R-:W2:Y:S08]  /*b990*/  LDL.LU.64 R110, [R1+0x268] ;  /* 0x00026800016e7983 */ /* 0x001eb00000300a00 */
[----:B------:R-:W3:Y:S01]  /*b9a0*/  @!P2 LDG.E.U8 R16, desc[UR36][R12.64+0x31] ;  /* 0x000031240c10a981 */ /* 0x000ee2000c1e1100 */
[----:B------:R-:W-:-:S02]  /*b9b0*/  ISETP.LT.OR P4, PT, R0, 0x82, !P1 ;  /* 0x000000820000780c */ /* 0x000fc40004f81670 */
[----:B------:R-:W-:-:S11]  /*b9c0*/  LOP3.LUT R22, R22, 0xfffffbff, RZ, 0xc0, !PT ;  /* 0xfffffbff16167812 */ /* 0x000fd600078ec0ff */
[----:B------:R-:W-:-:S04]  /*b9d0*/  @!P4 IADD3 R218, P0, P5, R23, R2, R89 ;  /* 0x0000000217dac210 */ /* 0x000fc80007d1e059 */
[----:B------:R-:W-:Y:S02]  /*b9e0*/  @!P4 IADD3.X R219, R19, R3, R88, P0, P5 ;  /* 0x0000000313dbc210 */ /* 0x000fe400007ea458 */
[----:B------:R-:W-:Y:S02]  /*b9f0*/  ISETP.LT.OR P5, PT, R0, 0x89, !P1 ;  /* 0x000000890000780c */ /* 0x000fe40004fa1670 */
[----:B------:R-:W-:-:S04]  /*ba00*/  @P4 LOP3.LUT R22, R22, 0x400, RZ, 0xfc, !PT ;  /* 0x0000040016164812 */ /* 0x000fc800078efcff */
[C---:B------:R-:W-:Y:S02]  /*ba10*/  LOP3.LUT P4, RZ, R22.reuse, 0x40000000, RZ, 0xc0, !PT ;  /* 0x4000000016ff7812 */ /* 0x040fe4000788c0ff */
[----:B------:R-:W-:-:S05]  /*ba20*/  LOP3.LUT R22, R22, 0xfffffdff, RZ, 0xc0, !PT ;  /* 0xfffffdff16167812 */ /* 0x000fca00078ec0ff */
[----:B------:R-:W-:Y:S02]  /*ba30*/  @!P5 IADD3 R216, P0, P6, R23, R2, R89 ;  /* 0x0000000217d8d210 */ /* 0x000fe40007e1e059 */
[----:B------:R-:W-:Y:S02]  /*ba40*/  @P5 LOP3.LUT R22, R22, 0x200, RZ, 0xfc, !PT ;  /* 0x0000020016165812 */ /* 0x000fe400078efcff */
[----:B------:R-:W-:Y:S02]  /*ba50*/  @!P5 IADD3.X R217, R19, R3, R88, P0, P6 ;  /* 0x0000000313d9d210 */ /* 0x000fe400007ec458 */
[----:B------:R-:W-:-:S13]  /*ba60*/  ISETP.LT.OR P5, PT, R0, 0x8a, !P1 ;  /* 0x0000008a0000780c */ /* 0x000fda0004fa1670 */
[----:B------:R-:W-:-:S04]  /*ba70*/  @!P5 IADD3 R214, P0, P6, R23, R2, R89 ;  /* 0x0000000217d6d210 */ /* 0x000fc80007e1e059 */
[----:B------:R-:W-:Y:S02]  /*ba80*/  @!P5 IADD3.X R215, R19, R3, R88, P0, P6 ;  /* 0x0000000313d7d210 */ /* 0x000fe400007ec458 */
[----:B---3--:R-:W-:-:S05]  /*ba90*/  @!P2 PRMT R5, R16, 0x8880, RZ ;  /* 0x000088801005a816 */ /* 0x008fca00000000ff */
[----:B------:R-:W-:-:S04]  /*baa0*/  @!P2 IMAD R4, R5, R18, RZ ;  /* 0x000000120504a224 */ /* 0x000fc800078e02ff */
[----:B------:R-:W-:-:S05]  /*bab0*/  @!P2 IMAD R203, R203, R17, R4 ;  /* 0x00000011cbcba224 */ /* 0x000fca00078e0204 */
[----:B------:R0:W-:Y:S01]  /*bac0*/  @!P2 STG.E.U8 desc[UR36][R96.64+0x31], R203 ;  /* 0x000031cb6000a986 */ /* 0x0001e2000c101124 */
[----:B------:R-:W-:Y:S02]  /*bad0*/  ISETP.LT.OR P2, PT, R0, 0x91, !P3 ;  /* 0x000000910000780c */ /* 0x000fe40005f41670 */
[----:B------:R-:W-:Y:S02]  /*bae0*/  LOP3.LUT R22, R22, 0xfffbffff, RZ, 0xc0, !PT ;  /* 0xfffbffff16167812 */ /* 0x000fe400078ec0ff */
[----:B------:R-:W-:Y:S01]  /*baf0*/  @P5 LOP3.LUT R232, R232, 0x200000, RZ, 0xfc, !PT ;  /* 0x00200000e8e85812 */ /* 0x000fe200078efcff */
[----:B0-----:R-:W3:Y:S08]  /*bb00*/  LDL.LU.64 R96, [R1+0x260] ;  /* 0x0002600001607983 */ /* 0x001ef00000300a00 */
[----:B------:R-:W-:-:S04]  /*bb10*/  @!P2 IADD3 R202, P0, P6, R23, R2, R30 ;  /* 0x0000000217caa210 */ /* 0x000fc80007e1e01e */
[----:B------:R-:W-:Y:S02]  /*bb20*/  @!P2 IADD3.X R203, R19, R3, R31, P0, P6 ;  /* 0x0000000313cba210 */ /* 0x000fe400007ec41f */
[----:B------:R-:W-:-:S13]  /*bb30*/  ISETP.LT.OR P6, PT, R0, 0x39, !P4 ;  /* 0x000000390000780c */ /* 0x000fda00067c1670 */
[----:B------:R-:W4:Y:S02]  /*bb40*/  @!P6 LDG.E.U8 R16, desc[UR36][R14.64+0x38] ;  /* 0x000038240e10e981 */ /* 0x000f24000c1e1100 */
[----:B----4-:R-:W-:-:S05]  /*bb50*/  @!P6 PRMT R5, R16, 0x8880, RZ ;  /* 0x000088801005e816 */ /* 0x010fca00000000ff */
[----:B------:R-:W-:-:S04]  /*bb60*/  @!P6 IMAD R4, R5, R18, RZ ;  /* 0x000000120504e224 */ /* 0x000fc800078e02ff */
[----:B------:R-:W-:-:S05]  /*bb70*/  @!P6 IMAD R204, R204, R17, R4 ;  /* 0x00000011cccce224 */ /* 0x000fca00078e0204 */
[----:B------:R-:W-:Y:S01]  /*bb80*/  @!P6 STG.E.U8 desc[UR36][R20.64+0x38], R204 ;  /* 0x000038cc1400e986 */ /* 0x000fe2000c101124 */
[----:B------:R-:W-:-:S13]  /*bb90*/  ISETP.LT.OR P6, PT, R0, 0x3a, !P4 ;  /* 0x0000003a0000780c */ /* 0x000fda00067c1670 */
[----:B------:R-:W4:Y:S01]  /*bba0*/  @!P6 LDG.E.U8 R16, desc[UR36][R14.64+0x39] ;  /* 0x000039240e10e981 */ /* 0x000f22000c1e1100 */
[----:B------:R-:W-:Y:S02]  /*bbb0*/  ISETP.LT.OR P0, PT, R0, 0x39, !P3 ;  /* 0x000000390000780c */ /* 0x000fe40005f01670 */
[----:B----4-:R-:W-:-:S05]  /*bbc0*/  @!P6 PRMT R5, R16, 0x8880, RZ ;  /* 0x000088801005e816 */ /* 0x010fca00000000ff */
[----:B------:R-:W-:-:S04]  /*bbd0*/  @!P6 IMAD R4, R5, R18, RZ ;  /* 0x000000120504e224 */ /* 0x000fc800078e02ff */
[----:B------:R-:W-:-:S05]  /*bbe0*/  @!P6 IMAD R205, R205, R17, R4 ;  /* 0x00000011cdcde224 */ /* 0x000fca00078e0204 */
[----:B------:R-:W-:Y:S04]  /*bbf0*/  @!P6 STG.E.U8 desc[UR36][R20.64+0x39], R205 ;  /* 0x000039cd1400e986 */ /* 0x000fe8000c101124 */
[----:B------:R-:W4:Y:S01]  /*bc00*/  @!P0 LDG.E.U8 R16, desc[UR36][R12.64+0x38] ;  /* 0x000038240c108981 */ /* 0x000f22000c1e1100 */
[----:B------:R-:W-:Y:S02]  /*bc10*/  @P2 LOP3.LUT R22, R22, 0x40000, RZ, 0xfc, !PT ;  /* 0x0004000016162812 */ /* 0x000fe400078efcff */
[----:B------:R-:W-:Y:S02]  /*bc20*/  ISETP.LT.OR P2, PT, R0, 0x92, !P3 ;  /* 0x000000920000780c */ /* 0x000fe40005f41670 */
[----:B----4-:R-:W-:-:S05]  /*bc30*/  @!P0 PRMT R5, R16, 0x8880, RZ ;  /* 0x0000888010058816 */ /* 0x010fca00000000ff */
[----:B------:R-:W-:-:S04]  /*bc40*/  @!P0 IMAD R4, R5, R18, RZ ;  /* 0x0000001205048224 */ /* 0x000fc800078e02ff */
[----:B------:R-:W-:-:S05]  /*bc50*/  @!P0 IMAD R206, R206, R17, R4 ;  /* 0x00000011cece8224 */ /* 0x000fca00078e0204 */
[----:B------:R0:W-:Y:S01]  /*bc60*/  @!P0 STG.E.U8 desc[UR36][R98.64+0x38], R206 ;  /* 0x000038ce62008986 */ /* 0x0001e2000c101124 */
[----:B------:R-:W-:Y:S02]  /*bc70*/  ISETP.LT.OR P0, PT, R0, 0x3a, !P3 ;  /* 0x0000003a0000780c */ /* 0x000fe40005f01670 */
[----:B------:R-:W-:Y:S02]  /*bc80*/  LOP3.LUT R22, R22, 0xefffffff, RZ, 0xc0, !PT ;  /* 0xefffffff16167812 */ /* 0x000fe400078ec0ff */
[----:B------:R-:W-:Y:S01]  /*bc90*/  LOP3.LUT R232, R232, 0xffefffff, RZ, 0xc0, !PT ;  /* 0xffefffffe8e87812 */ /* 0x000fe200078ec0ff */
[----:B0-----:R-:W4:Y:S08]  /*bca0*/  LDL.LU.64 R98, [R1+0x258] ;  /* 0x0002580001627983 */ /* 0x001f300000300a00 */
[----:B------:R-:W2:Y:S01]  /*bcb0*/  @!P0 LDG.E.U8 R16, desc[UR36][R12.64+0x39] ;  /* 0x000039240c108981 */ /* 0x000ea2000c1e1100 */
[----:B------:R-:W-:-:S02]  /*bcc0*/  @P4 LOP3.LUT R22, R22, 0x10000000, RZ, 0xfc, !PT ;  /* 0x1000000016164812 */ /* 0x000fc400078efcff */
[----:B------:R-:W-:-:S04]  /*bcd0*/  @!P2 IADD3 R200, P4, P5, R23, R2, R30 ;  /* 0x0000000217c8a210 */ /* 0x000fc80007d9e01e */
[----:B------:R-:W-:Y:S02]  /*bce0*/  @!P2 IADD3.X R201, R19, R3, R31, P4, P5 ;  /* 0x0000000313c9a210 */ /* 0x000fe400027ea41f */
[----:B------:R-:W-:Y:S02]  /*bcf0*/  ISETP.LT.OR P5, PT, R0, 0x99, !P3 ;  /* 0x000000990000780c */ /* 0x000fe40005fa1670 */
[----:B------:R-:W-:-:S04]  /*bd00*/  LOP3.LUT R22, R22, 0xfffeffff, RZ, 0xc0, !PT ;  /* 0xfffeffff16167812 */ /* 0x000fc800078ec0ff */
[----:B------:R-:W-:-:S07]  /*bd10*/  @P2 LOP3.LUT R22, R22, 0x10000, RZ, 0xfc, !PT ;  /* 0x0001000016162812 */ /* 0x000fce00078efcff */
[----:B------:R-:W-:Y:S02]  /*bd20*/  @!P5 IADD3 R208, P4, P6, R23, R2, R30 ;  /* 0x0000000217d0d210 */ /* 0x000fe40007e9e01e */
[----:B------:R-:W-:Y:S02]  /*bd30*/  LOP3.LUT P2, RZ, R22, 0x20000000, RZ, 0xc0, !PT ;  /* 0x2000000016ff7812 */ /* 0x000fe4000784c0ff */
[----:B------:R-:W-:Y:S02]  /*bd40*/  @!P5 IADD3.X R209, R19, R3, R31, P4, P6 ;  /* 0x0000000313d1d210 */ /* 0x000fe400027ec41f */
[----:B------:R-:W-:Y:S02]  /*bd50*/  ISETP.LT.OR P4, PT, R0, 0x9a, !P3 ;  /* 0x0000009a0000780c */ /* 0x000fe40005f81670 */
[----:B------:R-:W-:-:S04]  /*bd60*/  LOP3.LUT R22, R22, 0xffefffff, RZ, 0xc0, !PT ;  /* 0xffefffff16167812 */ /* 0x000fc800078ec0ff */
[----:B------:R-:W-:Y:S02]  /*bd70*/  @P3 LOP3.LUT R22, R22, 0x100000, RZ, 0xfc, !PT ;  /* 0x0010000016163812 */ /* 0x000fe400078efcff */
[----:B------:R-:W-:Y:S02]  /*bd80*/  ISETP.LT.OR P3, PT, R0, 0x91, !P1 ;  /* 0x000000910000780c */ /* 0x000fe40004f61670 */
[----:B------:R-:W-:-:S03]  /*bd90*/  @P5 LOP3.LUT R232, R232, 0x100000, RZ, 0xfc, !PT ;  /* 0x00100000e8e85812 */ /* 0x000fc600078efcff */
[----:B------:R-:W-:-:S04]  /*bda0*/  @!P4 IADD3 R204, P5, P6, R23, R2, R30 ;  /* 0x0000000217ccc210 */ /* 0x000fc80007ebe01e */
[----:B------:R-:W-:Y:S02]  /*bdb0*/  @!P4 IADD3.X R205, R19, R3, R31, P5, P6 ;  /* 0x0000000313cdc210 */ /* 0x000fe40002fec41f */
[----:B--2---:R-:W-:-:S05]  /*bdc0*/  @!P0 PRMT R5, R16, 0x8880, RZ ;  /* 0x0000888010058816 */ /* 0x004fca00000000ff */
[----:B------:R-:W-:-:S04]  /*bdd0*/  @!P0 IMAD R4, R5, R18, RZ ;  /* 0x0000001205048224 */ /* 0x000fc800078e02ff */
[----:B------:R-:W-:-:S05]  /*bde0*/  @!P0 IMAD R207, R207, R17, R4 ;  /* 0x00000011cfcf8224 */ /* 0x000fca00078e0204 */
[----:B------:R0:W-:Y:S01]  /*bdf0*/  @!P0 STG.E.U8 desc[UR36][R100.64+0x39], R207 ;  /* 0x000039cf64008986 */ /* 0x0001e2000c101124 */
[----:B------:R-:W-:-:S04]  /*be00*/  @!P3 IADD3 R210, P0, P6, R23, R2, R89 ;  /* 0x0000000217d2b210 */ /* 0x000fc80007e1e059 */
[----:B------:R-:W-:Y:S02]  /*be10*/  @!P3 IADD3.X R211, R19, R3, R88, P0, P6 ;  /* 0x0000000313d3b210 */ /* 0x000fe400007ec458 */
[----:B------:R-:W-:Y:S02]  /*be20*/  ISETP.LT.OR P6, PT, R0, 0x31, !P2 ;  /* 0x000000310000780c */ /* 0x000fe400057c1670 */
[----:B------:R-:W-:Y:S01]  /*be30*/  LOP3.LUT R232, R232, 0xfff7ffff, RZ, 0xc0, !PT ;  /* 0xfff7ffffe8e87812 */ /* 0x000fe200078ec0ff */
[----:B0-----:R-:W2:Y:S10]  /*be40*/  LDL.LU.64 R100, [R1+0x250] ;  /* 0x0002500001647983 */ /* 0x001eb40000300a00 */
[----:B------:R-:W3:Y:S02]  /*be50*/  @!P6 LDG.E.U8 R16, desc[UR36][R8.64+0x30] ;  /* 0x000030240810e981 */ /* 0x000ee4000c1e1100 */
[----:B---3--:R-:W-:-:S05]  /*be60*/  @!P6 PRMT R5, R16, 0x8880, RZ ;  /* 0x000088801005e816 */ /* 0x008fca00000000ff */
[----:B------:R-:W-:-:S04]  /*be70*/  @!P6 IMAD R4, R5, R18, RZ ;  /* 0x000000120504e224 */ /* 0x000fc800078e02ff */
[----:B------:R-:W-:-:S05]  /*be80*/  @!P6 IMAD R192, R192, R17, R4 ;  /* 0x00000011c0c0e224 */ /* 0x000fca00078e0204 */
[----:B------:R-:W-:Y:S01]  /*be90*/  @!P6 STG.E.U8 desc[UR36][R6.64+0x30], R192 ;  /* 0x000030c00600e986 */ /* 0x000fe2000c101124 */
[----:B------:R-:W-:-:S13]  /*bea0*/  ISETP.LT.OR P6, PT, R0, 0x32, !P2 ;  /* 0x000000320000780c */ /* 0x000fda00057c1670 */
[----:B------:R-:W3:Y:S01]  /*beb0*/  @!P6 LDG.E.U8 R16, desc[UR36][R8.64+0x31] ;  /* 0x000031240810e981 */ /* 0x000ee2000c1e1100 */
[----:B------:R-:W-:Y:S02]  /*bec0*/  @P4 LOP3.LUT R232, R232, 0x80000, RZ, 0xfc, !PT ;  /* 0x00080000e8e84812 */ /* 0x000fe400078efcff */
[C---:B------:R-:W-:Y:S02]  /*bed0*/  LOP3.LUT P4, RZ, R22.reuse, 0x10000000, RZ, 0xc0, !PT ;  /* 0x1000000016ff7812 */ /* 0x040fe4000788c0ff */
[----:B------:R-:W-:-:S04]  /*bee0*/  LOP3.LUT R22, R22, 0xfffdffff, RZ, 0xc0, !PT ;  /* 0xfffdffff16167812 */ /* 0x000fc800078ec0ff */
[----:B------:R-:W-:Y:S02]  /*bef0*/  @P3 LOP3.LUT R22, R22, 0x20000, RZ, 0xfc, !PT ;  /* 0x0002000016163812 */ /* 0x000fe400078efcff */
[----:B------:R-:W-:-:S13]  /*bf00*/  ISETP.LT.OR P3, PT, R0, 0x92, !P1 ;  /* 0x000000920000780c */ /* 0x000fda0004f61670 */
[----:B------:R-:W-:-:S04]  /*bf10*/  @!P3 IADD3 R206, P0, P5, R23, R2, R89 ;  /* 0x0000000217ceb210 */ /* 0x000fc80007d1e059 */
[----:B------:R-:W-:Y:S02]  /*bf20*/  @!P3 IADD3.X R207, R19, R3, R88, P0, P5 ;  /* 0x0000000313cfb210 */ /* 0x000fe400007ea458 */
[----:B------:R-:W-:Y:S01]  /*bf30*/  ISETP.LT.OR P0, PT, R0, 0x31, !P1 ;  /* 0x000000310000780c */ /* 0x000fe20004f01670 */
[----:B------:R-:W2:Y:S01]  /*bf40*/  LDL.LU R88, [R1+0x248] ;  /* 0x0002480001587983 */ /* 0x000ea20000300800 */
[----:B---3--:R-:W-:-:S05]  /*bf50*/  @!P6 PRMT R5, R16, 0x8880, RZ ;  /* 0x000088801005e816 */ /* 0x008fca00000000ff */
[----:B------:R-:W-:-:S04]  /*bf60*/  @!P6 IMAD R4, R5, R18, RZ ;  /* 0x000000120504e224 */ /* 0x000fc800078e02ff */
[----:B------:R-:W-:-:S05]  /*bf70*/  @!P6 IMAD R193, R193, R17, R4 ;  /* 0x00000011c1c1e224 */ /* 0x000fca00078e0204 */
[----:B------:R-:W-:Y:S04]  /*bf80*/  @!P6 STG.E.U8 desc[UR36][R6.64+0x31], R193 ;  /* 0x000031c10600e986 */ /* 0x000fe8000c101124 */
[----:B------:R-:W3:Y:S01]  /*bf90*/  @!P0 LDG.E.U8 R16, desc[UR36][R10.64+0x30] ;  /* 0x000030240a108981 */ /* 0x000ee2000c1e1100 */
[----:B------:R-:W-:Y:S02]  /*bfa0*/  ISETP.LT.OR P5, PT, R0, 0x99, !P1 ;  /* 0x000000990000780c */ /* 0x000fe40004fa1670 */
[----:B---3--:R-:W-:-:S05]  /*bfb0*/  @!P0 PRMT R5, R16, 0x8880, RZ ;  /* 0x0000888010058816 */ /* 0x008fca00000000ff */
[----:B------:R-:W-:-:S04]  /*bfc0*/  @!P0 IMAD R4, R5, R18, RZ ;  /* 0x0000001205048224 */ /* 0x000fc800078e02ff */
[----:B------:R-:W-:-:S05]  /*bfd0*/  @!P0 IMAD R194, R194, R17, R4 ;  /* 0x00000011c2c28224 */ /* 0x000fca00078e0204 */
[----:B------:R0:W-:Y:S04]  /*bfe0*/  @!P0 STG.E.U8 desc[UR36][R102.64+0x30], R194 ;  /* 0x000030c266008986 */ /* 0x0001e8000c101124 */
[----:B0-----:R-:W3:Y:S04]  /*bff0*/  LDL.LU.64 R102, [R1+0x240] ;  /* 0x0002400001667983 */ /* 0x001ee80000300a00 */
[----:B------:R-:W4:Y:S01]  /*c000*/  LDL R194, [R1+0xe8] ;  /* 0x0000e80001c27983 */ /* 0x000f220000100800 */
[----:B------:R-:W-:-:S13]  /*c010*/  ISETP.LT.OR P0, PT, R0, 0x32, !P1 ;  /* 0x000000320000780c */ /* 0x000fda0004f01670 */
[----:B------:R-:W2:Y:S01]  /*c020*/  @!P0 LDG.E.U8 R16, desc[UR36][R10.64+0x31] ;  /* 0x000031240a108981 */ /* 0x000ea2000c1e1100 */
[----:B------:R-:W-:Y:S02]  /*c030*/  LOP3.LUT R22, R22, 0xff7fffff, RZ, 0xc0, !PT ;  /* 0xff7fffff16167812 */ /* 0x000fe400078ec0ff */
[----:B------:R-:W-:Y:S02]  /*c040*/  LOP3.LUT R232, R232, 0xfffbffff, RZ, 0xc0, !PT ;  /* 0xfffbffffe8e87812 */ /* 0x000fe400078ec0ff */
[----:B------:R-:W-:Y:S02]  /*c050*/  @P3 LOP3.LUT R22, R22, 0x800000, RZ, 0xfc, !PT ;  /* 0x0080000016163812 */ /* 0x000fe400078efcff */
[----:B------:R-:W-:Y:S02]  /*c060*/  @!P5 IADD3 R192, P3, P6, R23, R2, R89 ;  /* 0x0000000217c0d210 */ /* 0x000fe40007e7e059 */
[----:B------:R-:W-:Y:S02]  /*c070*/  @P5 LOP3.LUT R232, R232, 0x40000, RZ, 0xfc, !PT ;  /* 0x00040000e8e85812 */ /* 0x000fe400078efcff */
[----:B------:R-:W-:-:S04]  /*c080*/  LOP3.LUT R22, R22, 0xffdfffff, RZ, 0xc0, !PT ;  /* 0xffdfffff16167812 */ /* 0x000fc800078ec0ff */
[----:B------:R-:W-:-:S04]  /*c090*/  @P1 LOP3.LUT R22, R22, 0x200000, RZ, 0xfc, !PT ;  /* 0x0020000016161812 */ /* 0x000fc800078efcff */
[----:B------:R-:W-:Y:S02]  /*c0a0*/  LOP3.LUT R22, R22, 0xfff7ffff, RZ, 0xc0, !PT ;  /* 0xfff7ffff16167812 */ /* 0x000fe400078ec0ff */
[----:B----4-:R-:W-:Y:S02]  /*c0b0*/  @!P5 IADD3.X R193, R19, R3, R194, P3, P6 ;  /* 0x0000000313c1d210 */ /* 0x010fe40001fec4c2 */
[----:B------:R-:W-:-:S13]  /*c0c0*/  ISETP.LT.OR P5, PT, R0, 0x9a, !P1 ;  /* 0x0000009a0000780c */ /* 0x000fda0004fa1670 */
[----:B------:R-:W-:-:S04]  /*c0d0*/  @P5 LOP3.LUT R22, R22, 0x80000, RZ, 0xfc, !PT ;  /* 0x0008000016165812 */ /* 0x000fc800078efcff */
[----:B------:R-:W-:Y:S02]  /*c0e0*/  LOP3.LUT P1, RZ, R22, 0x80000, RZ, 0xc0, !PT ;  /* 0x0008000016ff7812 */ /* 0x000fe4000782c0ff */
[----:B--2---:R-:W-:-:S11]  /*c0f0*/  @!P0 PRMT R5, R16, 0x8880, RZ ;  /* 0x0000888010058816 */ /* 0x004fd600000000ff */
[----:B------:R-:W-:Y:S01]  /*c100*/  @!P1 IADD3 R212, P5, P6, R23, R2, R89 ;  /* 0x0000000217d49210 */ /* 0x000fe20007ebe059 */
[----:B------:R-:W-:Y:S01]  /*c110*/  @!P0 IMAD R4, R5, R18, RZ ;  /* 0x0000001205048224 */ /* 0x000fe200078e02ff */
[----:B------:R-:W-:Y:S01]  /*c120*/  LOP3.LUT P3, RZ, R232, 0x4, RZ, 0xc0, !PT ;  /* 0x00000004e8ff7812 */ /* 0x000fe2000786c0ff */
[----:B------:R-:W2:Y:S01]  /*c130*/  LDL.LU R89, [R1+0x238] ;  /* 0x0002380001597983 */ /* 0x000ea20000300800 */
[----:B------:R-:W-:Y:S02]  /*c140*/  @!P1 IADD3.X R213, R19, R3, R194, P5, P6 ;  /* 0x0000000313d59210 */ /* 0x000fe40002fec4c2 */
[----:B------:R-:W-:Y:S01]  /*c150*/  ISETP.LT.OR P6, PT, R0, 0x39, !P2 ;  /* 0x000000390000780c */ /* 0x000fe200057c1670 */
[----:B------:R-:W-:-:S05]  /*c160*/  @!P0 IMAD R195, R195, R17, R4 ;  /* 0x00000011c3c38224 */ /* 0x000fca00078e0204 */
[----:B------:R0:W-:Y:S07]  /*c170*/  @!P0 STG.E.U8 desc[UR36][R90.64+0x31], R195 ;  /* 0x000031c35a008986 */ /* 0x0001ee000c101124 */
[----:B------:R-:W4:Y:S01]  /*c180*/  @!P6 LDG.E.U8 R16, desc[UR36][R8.64+0x38] ;  /* 0x000038240810e981 */ /* 0x000f22000c1e1100 */
[----:B------:R-:W-:-:S03]  /*c190*/  LOP3.LUT P5, RZ, R22, 0x8000000, RZ, 0xc0, !PT ;  /* 0x0800000016ff7812 */ /* 0x000fc600078ac0ff */
[----:B0-----:R-:W2:Y:S01]  /*c1a0*/  LDL.LU.64 R90, [R1+0x230] ;  /* 0x00023000015a7983 */ /* 0x001ea20000300a00 */
[----:B----4-:R-:W-:-:S05]  /*c1b0*/  @!P6 PRMT R5, R16, 0x8880, RZ ;  /* 0x000088801005e816 */ /* 0x010fca00000000ff */
[----:B------:R-:W-:-:S04]  /*c1c0*/  @!P6 IMAD R4, R5, R18, RZ ;  /* 0x000000120504e224 */ /* 0x000fc800078e02ff */
[----:B------:R-:W-:-:S05]  /*c1d0*/  @!P6 IMAD R196, R196, R17, R4 ;  /* 0x00000011c4c4e224 */ /* 0x000fca00078e0204 */
[----:B------:R-:W-:Y:S01]  /*c1e0*/  @!P6 STG.E.U8 desc[UR36][R6.64+0x38], R196 ;  /* 0x000038c40600e986 */ /* 0x000fe2000c101124 */
[----:B------:R-:W-:-:S13]  /*c1f0*/  ISETP.LT.OR P6, PT, R0, 0x3a, !P2 ;  /* 0x0000003a0000780c */ /* 0x000fda00057c1670 */
[----:B------:R-:W4:Y:S01]  /*c200*/  @!P6 LDG.E.U8 R16, desc[UR36][R8.64+0x39] ;  /* 0x000039240810e981 */ /* 0x000f22000c1e1100 */
[----:B------:R-:W-:-:S04]  /*c210*/  LOP3.LUT R22, R22, 0xffbfffff, RZ, 0xc0, !PT ;  /* 0xffbfffff16167812 */ /* 0x000fc800078ec0ff */
[----:B------:R-:W-:Y:S02]  /*c220*/  @P1 LOP3.LUT R22, R22, 0x400000, RZ, 0xfc, !PT ;  /* 0x0040000016161812 */ /* 0x000fe400078efcff */
[----:B------:R-:W-:Y:S02]  /*c230*/  LOP3.LUT P1, RZ, R232, 0x8000, RZ, 0xc0, !PT ;  /* 0x00008000e8ff7812 */ /* 0x000fe4000782c0ff */
[----:B----4-:R-:W-:-:S05]  /*c240*/  @!P6 PRMT R5, R16, 0x8880, RZ ;  /* 0x000088801005e816 */ /* 0x010fca00000000ff */
[----:B------:R-:W-:-:S04]  /*c250*/  @!P6 IMAD R4, R5, R18, RZ ;  /* 0x000000120504e224 */ /* 0x000fc800078e02ff */
[----:B------:R-:W-:-:S05]  /*c260*/  @!P6 IMAD R197, R197, R17, R4 ;  /* 0x00000011c5c5e224 */ /* 0x000fca00078e0204 */
[----:B------:R-:W-:Y:S04]  /*c270*/  @!P6 STG.E.U8 desc[UR36][R6.64+0x39], R197 ;  /* 0x000039c50600e986 */ /* 0x000fe8000c101124 */
[----:B------:R-:W4:Y:S02]  /*c280*/  @!P1 LDG.E.U8 R16, desc[UR36][R10.64+0x38] ;  /* 0x000038240a109981 */ /* 0x000f24000c1e1100 */
[----:B----4-:R-:W-:-:S05]  /*c290*/  @!P1 PRMT R5, R16, 0x8880, RZ ;  /* 0x0000888010059816 */ /* 0x010fca00000000ff */
[----:B------:R-:W-:-:S04]  /*c2a0*/  @!P1 IMAD R4, R5, R18, RZ ;  /* 0x0000001205049224 */ /* 0x000fc800078e02ff */
[----:B------:R-:W-:-:S05]  /*c2b0*/  @!P1 IMAD R198, R198, R17, R4 ;  /* 0x00000011c6c69224 */ /* 0x000fca00078e0204 */
[----:B------:R0:W-:Y:S04]  /*c2c0*/  @!P1 STG.E.U8 desc[UR36][R92.64+0x38], R198 ;  /* 0x000038c65c009986 */ /* 0x0001e8000c101124 */
[----:B------:R-:W4:Y:S01]  /*c2d0*/  @!P3 LDG.E.U8 R16, desc[UR36][R10.64+0x39] ;  /* 0x000039240a10b981 */ /* 0x000f22000c1e1100 */
[----:B------:R-:W-:-:S04]  /*c2e0*/  LOP3.LUT P0, RZ, R22, 0x4000000, RZ, 0xc0, !PT ;  /* 0x0400000016ff7812 */ /* 0x000fc8000780c0ff */
[----:B------:R-:W-:Y:S01]  /*c2f0*/  ISETP.LT.OR P6, PT, R0, 0x41, !P0 ;  /* 0x000000410000780c */ /* 0x000fe200047c1670 */
[----:B0-----:R-:W2:Y:S01]  /*c300*/  LDL.LU.64 R92, [R1+0x228] ;  /* 0x00022800015c7983 */ /* 0x001ea20000300a00 */
[----:B----4-:R-:W-:-:S05]  /*c310*/  @!P3 PRMT R5, R16, 0x8880, RZ ;  /* 0x000088801005b816 */ /* 0x010fca00000000ff */
[----:B------:R-:W-:-:S04]  /*c320*/  @!P3 IMAD R4, R5, R18, RZ ;  /* 0x000000120504b224 */ /* 0x000fc800078e02ff */
[----:B------:R-:W-:-:S05]  /*c330*/  @!P3 IMAD R199, R199, R17, R4 ;  /* 0x00000011c7c7b224 */ /* 0x000fca00078e0204 */
[----:B------:R0:W-:Y:S04]  /*c340*/  @!P3 STG.E.U8 desc[UR36][R94.64+0x39], R199 ;  /* 0x000039c75e00b986 */ /* 0x0001e8000c101124 */
[----:B------:R-:W4:Y:S01]  /*c350*/  @!P6 LDG.E.U8 R16, desc[UR36][R236.64+0x40] ;  /* 0x00004024ec10e981 */ /* 0x000f22000c1e1100 */
[----:B------:R-:W-:-:S03]  /*c360*/  LOP3.LUT R22, R22, 0xfdffffff, RZ, 0xc0, !PT ;  /* 0xfdffffff16167812 */ /* 0x000fc600078ec0ff */
[----:B0-----:R-:W2:Y:S01]  /*c370*/  LDL.LU.64 R94, [R1+0x220] ;  /* 0x00022000015e7983 */ /* 0x001ea20000300a00 */
[----:B----4-:R-:W-:-:S05]  /*c380*/  @!P6 PRMT R5, R16, 0x8880, RZ ;  /* 0x000088801005e816 */ /* 0x010fca00000000ff */
[----:B------:R-:W-:-:S04]  /*c390*/  @!P6 IMAD R4, R5, R18, RZ ;  /* 0x000000120504e224 */ /* 0x000fc800078e02ff */
[----:B------:R-:W-:-:S05]  /*c3a0*/  @!P6 IMAD R184, R184, R17, R4 ;  /* 0x00000011b8b8e224 */ /* 0x000fca00078e0204 */
[----:B------:R0:W-:Y:S01]  /*c3b0*/  @!P6 STG.E.U8 desc[UR36][R2.64+0x40], R184 ;  /* 0x000040b80200e986 */ /* 0x0001e2000c101124 */
[----:B------:R-:W-:-:S13]  /*c3c0*/  ISETP.LT.OR P6, PT, R0, 0x42, !P0 ;  /* 0x000000420000780c */ /* 0x000fda00047c1670 */
[----:B------:R-:W4:Y:S02]  /*c3d0*/  @!P6 LDG.E.U8 R16, desc[UR36][R236.64+0x41] ;  /* 0x00004124ec10e981 */ /* 0x000f24000c1e1100 */
[----:B----4-:R-:W-:-:S05]  /*c3e0*/  @!P6 PRMT R5, R16, 0x8880, RZ ;  /* 0x000088801005e816 */ /* 0x010fca00000000ff */
[----:B------:R-:W-:-:S04]  /*c3f0*/  @!P6 IMAD R4, R5, R18, RZ ;  /* 0x000000120504e224 */ /* 0x000fc800078e02ff */
[----:B------:R-:W-:-:S05]  /*c400*/  @!P6 IMAD R185, R185, R17, R4 ;  /* 0x00000011b9b9e224 */ /* 0x000fca00078e0204 */
[----:B------:R4:W-:Y:S01]  /*c410*/  @!P6 STG.E.U8 desc[UR36][R2.64+0x41], R185 ;  /* 0x000041b90200e986 */ /* 0x0009e2000c101124 */
[----:B------:R-:W-:-:S13]  /*c420*/  ISETP.LT.OR P6, PT, R0, 0x41, !P5 ;  /* 0x000000410000780c */ /* 0x000fda0006fc1670 */
[----:B------:R-:W3:Y:S01]  /*c430*/  @!P6 LDG.E.U8 R16, desc[UR36][R234.64+0x40] ;  /* 0x00004024ea10e981 */ /* 0x000ee2000c1e1100 */
[----:B0-----:R-:W-:-:S05]  /*c440*/  @!P6 IADD3 R184, P1, R2, R23, RZ ;  /* 0x0000001702b8e210 */ /* 0x001fca0007f3e0ff */
[----:B----4-:R-:W-:Y:S01]  /*c450*/  @!P6 IMAD.X R185, R3, 0x1, R19, P1 ;  /* 0x0000000103b9e824 */ /* 0x010fe200008e0613 */
[----:B---3--:R-:W-:-:S05]  /*c460*/  @!P6 PRMT R5, R16, 0x8880, RZ ;  /* 0x000088801005e816 */ /* 0x008fca00000000ff */
[----:B------:R-:W-:-:S04]  /*c470*/  @!P6 IMAD R4, R5, R18, RZ ;  /* 0x000000120504e224 */ /* 0x000fc800078e02ff */
[----:B------:R-:W-:-:S05]  /*c480*/  @!P6 IMAD R186, R186, R17, R4 ;  /* 0x00000011babae224 */ /* 0x000fca00078e0204 */
[----:B------:R0:W-:Y:S01]  /*c490*/  @!P6 STG.E.U8 desc[UR36][R184.64+0x40], R186 ;  /* 0x000040bab800e986 */ /* 0x0001e2000c101124 */
[----:B------:R-:W-:-:S13]  /*c4a0*/  ISETP.LT.OR P6, PT, R0, 0x42, !P5 ;  /* 0x000000420000780c */ /* 0x000fda0006fc1670 */
[----:B------:R-:W3:Y:S01]  /*c4b0*/  @!P6 LDG.E.U8 R16, desc[UR36][R234.64+0x41] ;  /* 0x00004124ea10e981 */ /* 0x000ee2000c1e1100 */
[----:B0-----:R-:W-:-:S05]  /*c4c0*/  @!P6 IADD3 R184, P1, R2, R23, RZ ;  /* 0x0000001702b8e210 */ /* 0x001fca0007f3e0ff */
[----:B------:R-:W-:Y:S01]  /*c4d0*/  @!P6 IMAD.X R185, R3, 0x1, R19, P1 ;  /* 0x0000000103b9e824 */ /* 0x000fe200008e0613 */
[----:B---3--:R-:W-:-:S05]  /*c4e0*/  @!P6 PRMT R5, R16, 0x8880, RZ ;  /* 0x000088801005e816 */ /* 0x008fca00000000ff */
[----:B------:R-:W-:-:S04]  /*c4f0*/  @!P6 IMAD R4, R5, R18, RZ ;  /* 0x000000120504e224 */ /* 0x000fc800078e02ff */
[----:B------:R-:W-:-:S05]  /*c500*/  @!P6 IMAD R187, R187, R17, R4 ;  /* 0x00000011bbbbe224 */ /* 0x000fca00078e0204 */
[----:B------:R0:W-:Y:S01]  /*c510*/  @!P6 STG.E.U8 desc[UR36][R184.64+0x41], R187 ;  /* 0x000041bbb800e986 */ /* 0x0001e2000c101124 */
[----:B------:R-:W-:-:S13]  /*c520*/  ISETP.LT.OR P6, PT, R0, 0x49, !P0 ;  /* 0x000000490000780c */ /* 0x000fda00047c1670 */
[----:B------:R-:W3:Y:S02]  /*c530*/  @!P6 LDG.E.U8 R16, desc[UR36][R236.64+0x48] ;  /* 0x00004824ec10e981 */ /* 0x000ee4000c1e1100 */
[----:B---3--:R-:W-:-:S05]  /*c540*/  @!P6 PRMT R5, R16, 0x8880, RZ ;  /* 0x000088801005e816 */ /* 0x008fca00000000ff */
[----:B------:R-:W-:-:S04]  /*c550*/  @!P6 IMAD R4, R5, R18, RZ ;  /* 0x000000120504e224 */ /* 0x000fc800078e02ff */
[----:B------:R-:W-:-:S05]  /*c560*/  @!P6 IMAD R188, R188, R17, R4 ;  /* 0x00000011bcbce224 */ /* 0x000fca00078e0204 */
[----:B------:R-:W-:Y:S01]  /*c570*/  @!P6 STG.E.U8 desc[UR36][R2.64+0x48], R188 ;  /* 0x000048bc0200e986 */ /* 0x000fe2000c101124 */
[----:B------:R-:W-:-:S13]  /*c580*/  ISETP.LT.OR P6, PT, R0, 0x4a, !P0 ;  /* 0x0000004a0000780c */ /* 0x000fda00047c1670 */
[----:B------:R-:W3:Y:S02]  /*c590*/  @!P6 LDG.E.U8 R16, desc[UR36][R236.64+0x49] ;  /* 0x00004924ec10e981 */ /* 0x000ee4000c1e1100 */
[----:B---3--:R-:W-:-:S05]  /*c5a0*/  @!P6 PRMT R5, R16, 0x8880, RZ ;  /* 0x000088801005e816 */ /* 0x008fca00000000ff */
[----:B------:R-:W-:-:S04]  /*c5b0*/  @!P6 IMAD R4, R5, R18, RZ ;  /* 0x000000120504e224 */ /* 0x000fc800078e02ff */
[----:B------:R-:W-:-:S05]  /*c5c0*/  @!P6 IMAD R189, R189, R17, R4 ;  /* 0x00000011bdbde224 */ /* 0x000fca00078e0204 */
[----:B------:R-:W-:Y:S01]  /*c5d0*/  @!P6 STG.E.U8 desc[UR36][R2.64+0x49], R189 ;  /* 0x000049bd0200e986 */ /* 0x000fe2000c101124 */
        /* <DEDUP_REMOVED lines=28> */
[----:B------:R-:W-:-:S13]  /*c7a0*/  LOP3.LUT P6, RZ, R232, 0x4000000, RZ, 0xc0, !PT ;  /* 0x04000000e8ff7812 */ /* 0x000fda00078cc0ff */
[----:B------:R-:W3:Y:S01]  /*c7b0*/  @!P6 LDG.E.U8 R16, desc[UR36][R12.64+0x40] ;  /* 0x000040240c10e981 */ /* 0x000ee2000c1e1100 */
[----:B------:R-:W-:Y:S02]  /*c7c0*/  @P0 LOP3.LUT R22, R22, 0x2000000, RZ, 0xfc, !PT ;  /* 0x0200000016160812 */ /* 0x000fe400078efcff */
[----:B------:R-:W-:Y:S02]  /*c7d0*/  LOP3.LUT P0, RZ, R232, 0x1000000, RZ, 0xc0, !PT ;  /* 0x01000000e8ff7812 */ /* 0x000fe4000780c0ff */
[----:B---3--:R-:W-:-:S05]  /*c7e0*/  @!P6 PRMT R5, R16, 0x8880, RZ ;  /* 0x000088801005e816 */ /* 0x008fca00000000ff */
[----:B------:R-:W-:-:S04]  /*c7f0*/  @!P6 IMAD R4, R5, R18, RZ ;  /* 0x000000120504e224 */ /* 0x000fc800078e02ff */
[----:B------:R-:W-:-:S05]  /*c800*/  @!P6 IMAD R178, R178, R17, R4 ;  /* 0x00000011b2b2e224 */ /* 0x000fca00078e0204 */
[----:B------:R0:W-:Y:S04]  /*c810*/  @!P6 STG.E.U8 desc[UR36][R80.64+0x40], R178 ;  /* 0x000040b25000e986 */ /* 0x0001e8000c101124 */
[----:B------:R-:W3:Y:S01]  /*c820*/  @!P0 LDG.E.U8 R16, desc[UR36][R12.64+0x41] ;  /* 0x000041240c108981 */ /* 0x000ee2000c1e1100 */
[----:B------:R-:W-:Y:S02]  /*c830*/  ISETP.LT.OR P6, PT, R0, 0x49, !P4 ;  /* 0x000000490000780c */ /* 0x000fe400067c1670 */
[C---:B------:R-:W-:Y:S02]  /*c840*/  LOP3.LUT P1, RZ, R232.reuse, 0x800000, RZ, 0xc0, !PT ;  /* 0x00800000e8ff7812 */ /* 0x040fe4000782c0ff */
[----:B------:R-:W-:Y:S01]  /*c850*/  LOP3.LUT P3, RZ, R232, 0x400000, RZ, 0xc0, !PT ;  /* 0x00400000e8ff7812 */ /* 0x000fe2000786c0ff */
[----:B0-----:R-:W4:Y:S01]  /*c860*/  LDL.LU.64 R80, [R1+0x218] ;  /* 0x0002180001507983 */ /* 0x001f220000300a00 */
[----:B---3--:R-:W-:-:S05]  /*c870*/  @!P0 PRMT R5, R16, 0x8880, RZ ;  /* 0x0000888010058816 */ /* 0x008fca00000000ff */
[----:B------:R-:W-:-:S04]  /*c880*/  @!P0 IMAD R4, R5, R18, RZ ;  /* 0x0000001205048224 */ /* 0x000fc800078e02ff */
[----:B------:R-:W-:-:S05]  /*c890*/  @!P0 IMAD R179, R179, R17, R4 ;  /* 0x00000011b3b38224 */ /* 0x000fca00078e0204 */
[----:B------:R0:W-:Y:S04]  /*c8a0*/  @!P0 STG.E.U8 desc[UR36][R82.64+0x41], R179 ;  /* 0x000041b352008986 */ /* 0x0001e8000c101124 */
[----:B------:R-:W3:Y:S04]  /*c8b0*/  @!P6 LDG.E.U8 R16, desc[UR36][R14.64+0x48] ;  /* 0x000048240e10e981 */ /* 0x000ee8000c1e1100 */
[----:B0-----:R-:W4:Y:S01]  /*c8c0*/  LDL.LU.64 R82, [R1+0x210] ;  /* 0x0002100001527983 */ /* 0x001f220000300a00 */
        /* <DEDUP_REMOVED lines=9> */
[----:B------:R-:W-:Y:S04]  /*c960*/  @!P6 STG.E.U8 desc[UR36][R20.64+0x49], R181 ;  /* 0x000049b51400e986 */ /* 0x000fe8000c101124 */
[----:B------:R-:W3:Y:S02]  /*c970*/  @!P1 LDG.E.U8 R16, desc[UR36][R12.64+0x48] ;  /* 0x000048240c109981 */ /* 0x000ee4000c1e1100 */
[----:B---3--:R-:W-:-:S05]  /*c980*/  @!P1 PRMT R5, R16, 0x8880, RZ ;  /* 0x0000888010059816 */ /* 0x008fca00000000ff */
[----:B------:R-:W-:-:S04]  /*c990*/  @!P1 IMAD R4, R5, R18, RZ ;  /* 0x0000001205049224 */ /* 0x000fc800078e02ff */
[----:B------:R-:W-:-:S05]  /*c9a0*/  @!P1 IMAD R182, R182, R17, R4 ;  /* 0x00000011b6b69224 */ /* 0x000fca00078e0204 */
[----:B------:R0:W-:Y:S04]  /*c9b0*/  @!P1 STG.E.U8 desc[UR36][R84.64+0x48], R182 ;  /* 0x000048b654009986 */ /* 0x0001e8000c101124 */
[----:B------:R-:W3:Y:S01]  /*c9c0*/  @!P3 LDG.E.U8 R16, desc[UR36][R12.64+0x49] ;  /* 0x000049240c10b981 */ /* 0x000ee2000c1e1100 */
[----:B------:R-:W-:Y:S02]  /*c9d0*/  ISETP.LT.OR P6, PT, R0, 0x41, !P2 ;  /* 0x000000410000780c */ /* 0x000fe400057c1670 */
[----:B------:R-:W-:Y:S01]  /*c9e0*/  LOP3.LUT P0, RZ, R232, 0x2000000, RZ, 0xc0, !PT ;  /* 0x02000000e8ff7812 */ /* 0x000fe2000780c0ff */
[----:B0-----:R-:W4:Y:S01]  /*c9f0*/  LDL.LU.64 R84, [R1+0x208] ;  /* 0x0002080001547983 */ /* 0x001f220000300a00 */
[----:B---3--:R-:W-:-:S05]  /*ca00*/  @!P3 PRMT R5, R16, 0x8880, RZ ;  /* 0x000088801005b816 */ /* 0x008fca00000000ff */
[----:B------:R-:W-:-:S04]  /*ca10*/  @!P3 IMAD R4, R5, R18, RZ ;  /* 0x000000120504b224 */ /* 0x000fc800078e02ff */
[----:B------:R-:W-:-:S05]  /*ca20*/  @!P3 IMAD R183, R183, R17, R4 ;  /* 0x00000011b7b7b224 */ /* 0x000fca00078e0204 */
[----:B------:R0:W-:Y:S04]  /*ca30*/  @!P3 STG.E.U8 desc[UR36][R86.64+0x49], R183 ;  /* 0x000049b75600b986 */ /* 0x0001e8000c101124 */
[----:B------:R-:W3:Y:S01]  /*ca40*/  @!P6 LDG.E.U8 R16, desc[UR36][R8.64+0x40] ;  /* 0x000040240810e981 */ /* 0x000ee2000c1e1100 */
[----:B------:R-:W-:-:S03]  /*ca50*/  LOP3.LUT P1, RZ, R232, 0x10, RZ, 0xc0, !PT ;  /* 0x00000010e8ff7812 */ /* 0x000fc6000782c0ff */
        /* <DEDUP_REMOVED lines=11> */
[----:B------:R-:W3:Y:S01]  /*cb10*/  @!P0 LDG.E.U8 R16, desc[UR36][R10.64+0x40] ;  /* 0x000040240a108981 */ /* 0x000ee2000c1e1100 */
[----:B------:R-:W-:Y:S02]  /*cb20*/  LOP3.LUT P6, RZ, R232, 0x20, RZ, 0xc0, !PT ;  /* 0x00000020e8ff7812 */ /* 0x000fe400078cc0ff */
        /* <DEDUP_REMOVED lines=10> */
[----:B------:R0:W-:Y:S01]  /*cbd0*/  @!P6 STG.E.U8 desc[UR36][R74.64+0x41], R171 ;  /* 0x000041ab4a00e986 */ /* 0x0001e2000c101124 */
[----:B------:R-:W-:Y:S02]  /*cbe0*/  ISETP.LT.OR P6, PT, R0, 0x49, !P2 ;  /* 0x000000490000780c */ /* 0x000fe400057c1670 */
[----:B------:R-:W-:Y:S01]  /*cbf0*/  LOP3.LUT P0, RZ, R22, 0x2000000, RZ, 0xc0, !PT ;  /* 0x0200000016ff7812 */ /* 0x000fe2000780c0ff */
[----:B0-----:R-:W3:Y:S10]  /*cc00*/  LDL.LU.64 R74, [R1+0x1f0] ;  /* 0x0001f000014a7983 */ /* 0x001ef40000300a00 */
[----:B------:R-:W2:Y:S02]  /*cc10*/  @!P6 LDG.E.U8 R16, desc[UR36][R8.64+0x48] ;  /* 0x000048240810e981 */ /* 0x000ea4000c1e1100 */
[----:B--2---:R-:W-:-:S05]  /*cc20*/  @!P6 PRMT R5, R16, 0x8880, RZ ;  /* 0x000088801005e816 */ /* 0x004fca00000000ff */
[----:B------:R-:W-:-:S04]  /*cc30*/  @!P6 IMAD R4, R5, R18, RZ ;  /* 0x000000120504e224 */ /* 0x000fc800078e02ff */
[----:B------:R-:W-:-:S05]  /*cc40*/  @!P6 IMAD R172, R172, R17, R4 ;  /* 0x00000011acace224 */ /* 0x000fca00078e0204 */
[----:B------:R-:W-:Y:S01]  /*cc50*/  @!P6 STG.E.U8 desc[UR36][R6.64+0x48], R172 ;  /* 0x000048ac0600e986 */ /* 0x000fe2000c101124 */
[----:B------:R-:W-:-:S13]  /*cc60*/  ISETP.LT.OR P6, PT, R0, 0x4a, !P2 ;  /* 0x0000004a0000780c */ /* 0x000fda00057c1670 */
[----:B------:R-:W2:Y:S02]  /*cc70*/  @!P6 LDG.E.U8 R16, desc[UR36][R8.64+0x49] ;  /* 0x000049240810e981 */ /* 0x000ea4000c1e1100 */
[----:B--2---:R-:W-:-:S05]  /*cc80*/  @!P6 PRMT R5, R16, 0x8880, RZ ;  /* 0x000088801005e816 */ /* 0x004fca00000000ff */
[----:B------:R-:W-:-:S04]  /*cc90*/  @!P6 IMAD R4, R5, R18, RZ ;  /* 0x000000120504e224 */ /* 0x000fc800078e02ff */
[----:B------:R-:W-:-:S05]  /*cca0*/  @!P6 IMAD R173, R173, R17, R4 ;  /* 0x00000011adade224 */ /* 0x000fca00078e0204 */
[----:B------:R-:W-:Y:S04]  /*ccb0*/  @!P6 STG.E.U8 desc[UR36][R6.64+0x49], R173 ;  /* 0x000049ad0600e986 */ /* 0x000fe8000c101124 */
[----:B------:R-:W2:Y:S02]  /*ccc0*/  @!P1 LDG.E.U8 R16, desc[UR36][R10.64+0x48] ;  /* 0x000048240a109981 */ /* 0x000ea4000c1e1100 */
[----:B--2---:R-:W-:-:S05]  /*ccd0*/  @!P1 PRMT R5, R16, 0x8880, RZ ;  /* 0x0000888010059816 */ /* 0x004fca00000000ff */
[----:B------:R-:W-:-:S04]  /*cce0*/  @!P1 IMAD R4, R5, R18, RZ ;  /* 0x0000001205049224 */ /* 0x000fc800078e02ff */
[----:B------:R-:W-:-:S05]  /*ccf0*/  @!P1 IMAD R174, R174, R17, R4 ;  /* 0x00000011aeae9224 */ /* 0x000fca00078e0204 */
[----:B------:R0:W-:Y:S04]  /*cd00*/  @!P1 STG.E.U8 desc[UR36][R76.64+0x48], R174 ;  /* 0x000048ae4c009986 */ /* 0x0001e8000c101124 */
[----:B------:R-:W2:Y:S01]  /*cd10*/  @!P3 LDG.E.U8 R16, desc[UR36][R10.64+0x49] ;  /* 0x000049240a10b981 */ /* 0x000ea2000c1e1100 */
[----:B------:R-:W-:Y:S02]  /*cd20*/  ISETP.LT.OR P6, PT, R0, 0x51, !P0 ;  /* 0x000000510000780c */ /* 0x000fe400047c1670 */
[----:B------:R-:W-:Y:S01]  /*cd30*/  LOP3.LUT R22, R22, 0xfeffffff, RZ, 0xc0, !PT ;  /* 0xfeffffff16167812 */ /* 0x000fe200078ec0ff */
[----:B0-----:R-:W3:Y:S01]  /*cd40*/  LDL.LU.64 R76, [R1+0x1e8] ;  /* 0x0001e800014c7983 */ /* 0x001ee20000300a00 */
[----:B--2---:R-:W-:-:S05]  /*cd50*/  @!P3 PRMT R5, R16, 0x8880, RZ ;  /* 0x000088801005b816 */ /* 0x004fca00000000ff */
[----:B------:R-:W-:-:S04]  /*cd60*/  @!P3 IMAD R4, R5, R18, RZ ;  /* 0x000000120504b224 */ /* 0x000fc800078e02ff */
[----:B------:R-:W-:-:S05]  /*cd70*/  @!P3 IMAD R175, R175, R17, R4 ;  /* 0x00000011afafb224 */ /* 0x000fca00078e0204 */
[----:B------:R0:W-:Y:S04]  /*cd80*/  @!P3 STG.E.U8 desc[UR36][R78.64+0x49], R175 ;  /* 0x000049af4e00b986 */ /* 0x0001e8000c101124 */
[----:B------:R-:W2:Y:S01]  /*cd90*/  @!P6 LDG.E.U8 R16, desc[UR36][R236.64+0x50] ;  /* 0x00005024ec10e981 */ /* 0x000ea2000c1e1100 */
[----:B------:R-:W-:-:S03]  /*cda0*/  @P0 LOP3.LUT R22, R22, 0x1000000, RZ, 0xfc, !PT ;  /* 0x0100000016160812 */ /* 0x000fc600078efcff */
[----:B0-----:R-:W3:Y:S01]  /*cdb0*/  LDL.LU.64 R78, [R1+0x1e0] ;  /* 0x0001e000014e7983 */ /* 0x001ee20000300a00 */
[----:B--2---:R-:W-:-:S05]  /*cdc0*/  @!P6 PRMT R5, R16, 0x8880, RZ ;  /* 0x000088801005e816 */ /* 0x004fca00000000ff */
[----:B------:R-:W-:-:S04]  /*cdd0*/  @!P6 IMAD R4, R5, R18, RZ ;  /* 0x000000120504e224 */ /* 0x000fc800078e02ff */
[----:B------:R-:W-:-:S05]  /*cde0*/  @!P6 IMAD R160, R160, R17, R4 ;  /* 0x00000011a0a0e224 */ /* 0x000fca00078e0204 */
[----:B------:R0:W-:Y:S01]  /*cdf0*/  @!P6 STG.E.U8 desc[UR36][R2.64+0x50], R160 ;  /* 0x000050a00200e986 */ /* 0x0001e2000c101124 */
[----:B------:R-:W-:-:S13]  /*ce00*/  ISETP.LT.OR P6, PT, R0, 0x52, !P0 ;  /* 0x000000520000780c */ /* 0x000fda00047c1670 */
[----:B------:R-:W2:Y:S02]  /*ce10*/  @!P6 LDG.E.U8 R16, desc[UR36][R236.64+0x51] ;  /* 0x00005124ec10e981 */ /* 0x000ea4000c1e1100 */
[----:B--2---:R-:W-:-:S05]  /*ce20*/  @!P6 PRMT R5, R16, 0x8880, RZ ;  /* 0x000088801005e816 */ /* 0x004fca00000000ff */
[----:B------:R-:W-:-:S04]  /*ce30*/  @!P6 IMAD R4, R5, R18, RZ ;  /* 0x000000120504e224 */ /* 0x000fc800078e02ff */
[----:B------:R-:W-:-:S05]  /*ce40*/  @!P6 IMAD R161, R161, R17, R4 ;  /* 0x00000011a1a1e224 */ /* 0x000fca00078e0204 */
[----:B------:R2:W-:Y:S01]  /*ce50*/  @!P6 STG.E.U8 desc[UR36][R2.64+0x51], R161 ;  /* 0x000051a10200e986 */ /* 0x0005e2000c101124 */
[----:B------:R-:W-:-:S13]  /*ce60*/  ISETP.LT.OR P6, PT, R0, 0x51, !P5 ;  /* 0x000000510000780c */ /* 0x000fda0006fc1670 */
[----:B------:R-:W4:Y:S01]  /*ce70*/  @!P6 LDG.E.U8 R16, desc[UR36][R234.64+0x50] ;  /* 0x00005024ea10e981 */ /* 0x000f22000c1e1100 */
[----:B0-----:R-:W-:-:S05]  /*ce80*/  @!P6 IADD3 R160, P1, R2, R23, RZ ;  /* 0x0000001702a0e210 */ /* 0x001fca0007f3e0ff */
[----:B--2---:R-:W-:Y:S01]  /*ce90*/  @!P6 IMAD.X R161, R3, 0x1, R19, P1 ;  /* 0x0000000103a1e824 */ /* 0x004fe200008e0613 */
[----:B----4-:R-:W-:-:S05]  /*cea0*/  @!P6 PRMT R5, R16, 0x8880, RZ ;  /* 0x000088801005e816 */ /* 0x010fca00000000ff */
[----:B------:R-:W-:-:S04]  /*ceb0*/  @!P6 IMAD R4, R5, R18, RZ ;  /* 0x000000120504e224 */ /* 0x000fc800078e02ff */
[----:B------:R-:W-:-:S05]  /*cec0*/  @!P6 IMAD R162, R162, R17, R4 ;  /* 0x00000011a2a2e224 */ /* 0x000fca00078e0204 */
[----:B------:R0:W-:Y:S01]  /*ced0*/  @!P6 STG.E.U8 desc[UR36][R160.64+0x50], R162 ;  /* 0x000050a2a000e986 */ /* 0x0001e2000c101124 */
        /* <DEDUP_REMOVED lines=48> */
[----:B------:R-:W-:-:S13]  /*d1e0*/  LOP3.LUT P6, RZ, R232, 0x40000000, RZ, 0xc0, !PT ;  /* 0x40000000e8ff7812 */ /* 0x000fda00078cc0ff */
[----:B------:R-:W2:Y:S01]  /*d1f0*/  @!P6 LDG.E.U8 R16, desc[UR36][R12.64+0x50] ;  /* 0x000050240c10e981 */ /* 0x000ea2000c1e1100 */
[----:B------:R-:W-:Y:S02]  /*d200*/  LOP3.LUT P0, RZ, R232, 0x20000000, RZ, 0xc0, !PT ;  /* 0x20000000e8ff7812 */ /* 0x000fe4000780c0ff */
[----:B--2---:R-:W-:-:S05]  /*d210*/  @!P6 PRMT R5, R16, 0x8880, RZ ;  /* 0x000088801005e816 */ /* 0x004fca00000000ff */
[----:B------:R-:W-:-:S04]  /*d220*/  @!P6 IMAD R4, R5, R18, RZ ;  /* 0x000000120504e224 */ /* 0x000fc800078e02ff */
[----:B------:R-:W-:-:S05]  /*d230*/  @!P6 IMAD R154, R154, R17, R4 ;  /* 0x000000119a9ae224 */ /* 0x000fca00078e0204 */
[----:B------:R0:W-:Y:S04]  /*d240*/  @!P6 STG.E.U8 desc[UR36][R64.64+0x50], R154 ;  /* 0x0000509a4000e986 */ /* 0x0001e8000c101124 */
[----:B------:R-:W2:Y:S01]  /*d250*/  @!P0 LDG.E.U8 R16, desc[UR36][R12.64+0x51] ;  /* 0x000051240c108981 */ /* 0x000ea2000c1e1100 */
[----:B------:R-:W-:Y:S02]  /*d260*/  ISETP.LT.OR P6, PT, R0, 0x59, !P4 ;  /* 0x000000590000780c */ /* 0x000fe400067c1670 */
[C---:B------:R-:W-:Y:S02]  /*d270*/  LOP3.LUT P1, RZ, R232.reuse, 0x10000000, RZ, 0xc0, !PT ;  /* 0x10000000e8ff7812 */ /* 0x040fe4000782c0ff */
[----:B------:R-:W-:Y:S01]  /*d280*/  LOP3.LUT P3, RZ, R232, 0x8000000, RZ, 0xc0, !PT ;  /* 0x08000000e8ff7812 */ /* 0x000fe2000786c0ff */
[----:B0-----:R-:W4:Y:S01]  /*d290*/  LDL.LU.64 R64, [R1+0x1d8] ;  /* 0x0001d80001407983 */ /* 0x001f220000300a00 */
[----:B--2---:R-:W-:-:S05]  /*d2a0*/  @!P0 PRMT R5, R16, 0x8880, RZ ;  /* 0x0000888010058816 */ /* 0x004fca00000000ff */
[----:B------:R-:W-:-:S04]  /*d2b0*/  @!P0 IMAD R4, R5, R18, RZ ;  /* 0x0000001205048224 */ /* 0x000fc800078e02ff */
[----:B------:R-:W-:-:S05]  /*d2c0*/  @!P0 IMAD R155, R155, R17, R4 ;  /* 0x000000119b9b8224 */ /* 0x000fca00078e0204 */
[----:B------:R0:W-:Y:S04]  /*d2d0*/  @!P0 STG.E.U8 desc[UR36][R66.64+0x51], R155 ;  /* 0x0000519b42008986 */ /* 0x0001e8000c101124 */
[----:B------:R-:W2:Y:S04]  /*d2e0*/  @!P6 LDG.E.U8 R16, desc[UR36][R14.64+0x58] ;  /* 0x000058240e10e981 */ /* 0x000ea8000c1e1100 */
[----:B0-----:R-:W4:Y:S01]  /*d2f0*/  LDL.LU.64 R66, [R1+0x1d0] ;  /* 0x0001d00001427983 */ /* 0x001f220000300a00 */
        /* <DEDUP_REMOVED lines=17> */
[----:B------:R-:W-:Y:S01]  /*d410*/  LOP3.LUT P0, RZ, R232, 0x200, RZ, 0xc0, !PT ;  /* 0x00000200e8ff7812 */ /* 0x000fe2000780c0ff */
[----:B0-----:R-:W4:Y:S01]  /*d420*/  LDL.LU.64 R68, [R1+0x1c8] ;  /* 0x0001c80001447983 */ /* 0x001f220000300a00 */
[----:B--2---:R-:W-:-:S05]  /*d430*/  @!P3 PRMT R5, R16, 0x8880, RZ ;  /* 0x000088801005b816 */ /* 0x004fca00000000ff */
[----:B------:R-:W-:-:S04]  /*d440*/  @!P3 IMAD R4, R5, R18, RZ ;  /* 0x000000120504b224 */ /* 0x000fc800078e02ff */
[----:B------:R-:W-:-:S05]  /*d450*/  @!P3 IMAD R159, R159, R17, R4 ;  /* 0x000000119f9fb224 */ /* 0x000fca00078e0204 */
[----:B------:R0:W-:Y:S04]  /*d460*/  @!P3 STG.E.U8 desc[UR36][R70.64+0x59], R159 ;  /* 0x0000599f4600b986 */ /* 0x0001e8000c101124 */
[----:B------:R-:W2:Y:S01]  /*d470*/  @!P6 LDG.E.U8 R16, desc[UR36][R8.64+0x50] ;  /* 0x000050240810e981 */ /* 0x000ea2000c1e1100 */
[----:B------:R-:W-:-:S03]  /*d480*/  LOP3.LUT P1, RZ, R232, 0x80, RZ, 0xc0, !PT ;  /* 0x00000080e8ff7812 */ /* 0x000fc6000782c0ff */
        /* <DEDUP_REMOVED lines=11> */
[----:B------:R-:W2:Y:S01]  /*d540*/  @!P0 LDG.E.U8 R16, desc[UR36][R10.64+0x50] ;  /* 0x000050240a108981 */ /* 0x000ea2000c1e1100 */
[----:B------:R-:W-:Y:S02]  /*d550*/  LOP3.LUT P6, RZ, R232, 0x100, RZ, 0xc0, !PT ;  /* 0x00000100e8ff7812 */ /* 0x000fe400078cc0ff */
        /* <DEDUP_REMOVED lines=10> */
[----:B------:R0:W-:Y:S01]  /*d600*/  @!P6 STG.E.U8 desc[UR36][R58.64+0x51], R147 ;  /* 0x000051933a00e986 */ /* 0x0001e2000c101124 */
[----:B------:R-:W-:Y:S02]  /*d610*/  ISETP.LT.OR P6, PT, R0, 0x59, !P2 ;  /* 0x000000590000780c */ /* 0x000fe400057c1670 */
[----:B------:R-:W-:Y:S01]  /*d620*/  LOP3.LUT P0, RZ, R22, 0x1000000, RZ, 0xc0, !PT ;  /* 0x0100000016ff7812 */ /* 0x000fe2000780c0ff */
[----:B0-----:R-:W2:Y:S10]  /*d630*/  LDL.LU.64 R58, [R1+0x1b0] ;  /* 0x0001b000013a7983 */ /* 0x001eb40000300a00 */
        /* <DEDUP_REMOVED lines=17> */
[----:B------:R-:W-:-:S03]  /*d750*/  ISETP.LT.OR P6, PT, R0, 0x61, !P0 ;  /* 0x000000610000780c */ /* 0x000fc600047c1670 */
[----:B0-----:R-:W2:Y:S01]  /*d760*/  LDL.LU.64 R60, [R1+0x1a8] ;  /* 0x0001a800013c7983 */ /* 0x001ea20000300a00 */
[----:B---3--:R-:W-:-:S05]  /*d770*/  @!P3 PRMT R5, R16, 0x8880, RZ ;  /* 0x000088801005b816 */ /* 0x008fca00000000ff */
[----:B------:R-:W-:-:S04]  /*d780*/  @!P3 IMAD R4, R5, R18, RZ ;  /* 0x000000120504b224 */ /* 0x000fc800078e02ff */
[----:B------:R-:W-:-:S05]  /*d790*/  @!P3 IMAD R151, R151, R17, R4 ;  /* 0x000000119797b224 */ /* 0x000fca00078e0204 */
[----:B------:R0:W-:Y:S04]  /*d7a0*/  @!P3 STG.E.U8 desc[UR36][R62.64+0x59], R151 ;  /* 0x000059973e00b986 */ /* 0x0001e8000c101124 */
[----:B------:R-:W3:Y:S04]  /*d7b0*/  @!P6 LDG.E.U8 R16, desc[UR36][R236.64+0x60] ;  /* 0x00006024ec10e981 */ /* 0x000ee8000c1e1100 */
[----:B0-----:R-:W2:Y:S01]  /*d7c0*/  LDL.LU.64 R62, [R1+0x1a0] ;  /* 0x0001a000013e7983 */ /* 0x001ea20000300a00 */
        /* <DEDUP_REMOVED lines=11> */
[----:B------:R-:W0:Y:S01]  /*d880*/  @!P6 LDG.E.U8 R16, desc[UR36][R234.64+0x60] ;  /* 0x00006024ea10e981 */ /* 0x000e22000c1e1100 */
[----:B------:R-:W-:-:S05]  /*d890*/  @!P6 IADD3 R136, P1, R2, R23, RZ ;  /* 0x000000170288e210 */ /* 0x000fca0007f3e0ff */
[----:B------:R-:W-:Y:S01]  /*d8a0*/  @!P6 IMAD.X R137, R3, 0x1, R19, P1 ;  /* 0x000000010389e824 */ /* 0x000fe200008e0613 */
[----:B0-----:R-:W-:-:S05]  /*d8b0*/  @!P6 PRMT R5, R16, 0x8880, RZ ;  /* 0x000088801005e816 */ /* 0x001fca00000000ff */
        /* <DEDUP_REMOVED lines=22> */
[----:B------:R-:W-:Y:S01]  /*da20*/  @!P6 STG.E.U8 desc[UR36][R2.64+0x69], R141 ;  /* 0x0000698d0200e986 */ /* 0x000fe2000c101124 */
[----:B------:R-:W-:-:S13]  /*da30*/  ISETP.LT.OR P6, PT, R0, 0x69, !P5 ;  /* 0x000000690000780c */ /* 0x000fda0006fc1670 */
[----:B------:R-:W3:Y:S01]  /*da40*/  @!P6 LDG.E.U8 R16, desc[UR36][R234.64+0x68] ;  /* 0x00006824ea10e981 */ /* 0x000ee2000c1e1100 */
[----:B------:R-:W-:-:S05]  /*da50*/  @!P6 IADD3 R136, P1, R2, R23, RZ ;  /* 0x000000170288e210 */ /* 0x000fca0007f3e0ff */
        /* <DEDUP_REMOVED lines=22> */
[----:B0-----:R-:W-:-:S04]  /*dbc0*/  @!P6 IMAD.MOV.U32 R137, RZ, RZ, R128 ;  /* 0x000000ffff89e224 */ /* 0x001fc800078e0080 */
[----:B------:R-:W-:-:S04]  /*dbd0*/  @!P6 IMAD R4, R137, R18, RZ ;  /* 0x000000128904e224 */ /* 0x000fc800078e02ff */
[----:B------:R-:W-:-:S05]  /*dbe0*/  @!P6 IMAD R129, R129, R17, R4 ;  /* 0x000000118181e224 */ /* 0x000fca00078e0204 */
[----:B------:R-:W-:Y:S01]  /*dbf0*/  @!P6 STG.E.U8 desc[UR36][R20.64+0x61], R129 ;  /* 0x000061811400e986 */ /* 0x000fe2000c101124 */
[----:B------:R-:W-:-:S13]  /*dc00*/  LOP3.LUT P6, RZ, R22, 0x10, RZ, 0xc0, !PT ;  /* 0x0000001016ff7812 */ /* 0x000fda00078cc0ff */
[----:B------:R-:W3:Y:S01]  /*dc10*/  @!P6 LDG.E.U8 R16, desc[UR36][R12.64+0x60] ;  /* 0x000060240c10e981 */ /* 0x000ee2000c1e1100 */
[----:B------:R-:W-:Y:S02]  /*dc20*/  P2R R138, PR, RZ, 0x1 ;  /* 0x00000001ff8a7803 */ /* 0x000fe40000000000 */
        /* <DEDUP_REMOVED lines=34> */
[----:B0-----:R-:W2:Y:S01]  /*de50*/  LDL.LU.64 R52, [R1+0x188] ;  /* 0x0001880001347983 */ /* 0x001ea20000300a00 */
[----:B---3--:R-:W-:-:S05]  /*de60*/  @!P3 PRMT R5, R16, 0x8880, RZ ;  /* 0x000088801005b816 */ /* 0x008fca00000000ff */
[----:B------:R-:W-:-:S04]  /*de70*/  @!P3 IMAD R4, R5, R18, RZ ;  /* 0x000000120504b224 */ /* 0x000fc800078e02ff */
[----:B------:R-:W-:-:S05]  /*de80*/  @!P3 IMAD R135, R135, R17, R4 ;  /* 0x000000118787b224 */ /* 0x000fca00078e0204 */
[----:B------:R0:W-:Y:S04]  /*de90*/  @!P3 STG.E.U8 desc[UR36][R54.64+0x69], R135 ;  /* 0x000069873600b986 */ /* 0x0001e8000c101124 */
[----:B------:R-:W3:Y:S01]  /*dea0*/  @!P6 LDG.E.U8 R16, desc[UR36][R8.64+0x60] ;  /* 0x000060240810e981 */ /* 0x000ee2000c1e1100 */
[----:B------:R-:W-:-:S03]  /*deb0*/  LOP3.LUT P1, RZ, R232, 0x2000, RZ, 0xc0, !PT ;  /* 0x00002000e8ff7812 */ /* 0x000fc6000782c0ff */
        /* <DEDUP_REMOVED lines=23> */
[----:B------:R0:W-:Y:S01]  /*e030*/  @!P6 STG.E.U8 desc[UR36][R42.64+0x61], R123 ;  /* 0x0000617b2a00e986 */ /* 0x0001e2000c101124 */
[----:B------:R-:W-:Y:S02]  /*e040*/  ISETP.LT.OR P6, PT, R0, 0x69, !P2 ;  /* 0x000000690000780c */ /* 0x000fe400057c1670 */
[----:B------:R-:W-:Y:S01]  /*e050*/  ISETP.NE.AND P0, PT, R138, RZ, PT ;  /* 0x000000ff8a00720c */ /* 0x000fe20003f05270 */
[----:B0-----:R-:W3:Y:S10]  /*e060*/  LDL.LU.64 R42, [R1+0x170] ;  /* 0x00017000012a7983 */ /* 0x001ef40000300a00 */
[----:B------:R-:W4:Y:S02]  /*e070*/  @!P6 LDG.E.U8 R16, desc[UR36][R8.64+0x68] ;  /* 0x000068240810e981 */ /* 0x000f24000c1e1100 */
[----:B----4-:R-:W-:-:S05]  /*e080*/  @!P6 PRMT R5, R16, 0x8880, RZ ;  /* 0x000088801005e816 */ /* 0x010fca00000000ff */
[----:B------:R-:W-:-:S04]  /*e090*/  @!P6 IMAD R4, R5, R18, RZ ;  /* 0x000000120504e224 */ /* 0x000fc800078e02ff */
[----:B------:R-:W-:-:S05]  /*e0a0*/  @!P6 IMAD R5, R124, R17, R4 ;  /* 0x000000117c05e224 */ /* 0x000fca00078e0204 */
[----:B------:R-:W-:Y:S01]  /*e0b0*/  @!P6 STG.E.U8 desc[UR36][R6.64+0x68], R5 ;  /* 0x000068050600e986 */ /* 0x000fe2000c101124 */
[----:B------:R-:W-:-:S13]  /*e0c0*/  ISETP.LT.OR P6, PT, R0, 0x6a, !P2 ;  /* 0x0000006a0000780c */ /* 0x000fda00057c1670 */
[----:B------:R-:W4:Y:S02]  /*e0d0*/  @!P6 LDG.E.U8 R16, desc[UR36][R8.64+0x69] ;  /* 0x000069240810e981 */ /* 0x000f24000c1e1100 */
        /* <DEDUP_REMOVED lines=10> */
[----:B------:R-:W-:-:S03]  /*e180*/  ISETP.LT.OR P6, PT, R0, 0x71, !P0 ;  /* 0x000000710000780c */ /* 0x000fc600047c1670 */
[----:B0-----:R-:W3:Y:S01]  /*e190*/  LDL.LU.64 R44, [R1+0x168] ;  /* 0x00016800012c7983 */ /* 0x001ee20000300a00 */
[----:B----4-:R-:W-:-:S05]  /*e1a0*/  @!P3 PRMT R5, R16, 0x8880, RZ ;  /* 0x000088801005b816 */ /* 0x010fca00000000ff */
[----:B------:R-:W-:-:S04]  /*e1b0*/  @!P3 IMAD R4, R5, R18, RZ ;  /* 0x000000120504b224 */ /* 0x000fc800078e02ff */
[----:B------:R-:W-:-:S05]  /*e1c0*/  @!P3 IMAD R127, R127, R17, R4 ;  /* 0x000000117f7fb224 */ /* 0x000fca00078e0204 */
[----:B------:R0:W-:Y:S04]  /*e1d0*/  @!P3 STG.E.U8 desc[UR36][R46.64+0x69], R127 ;  /* 0x0000697f2e00b986 */ /* 0x0001e8000c101124 */
[----:B------:R-:W4:Y:S04]  /*e1e0*/  @!P6 LDG.E.U8 R16, desc[UR36][R236.64+0x70] ;  /* 0x00007024ec10e981 */ /* 0x000f28000c1e1100 */
[----:B0-----:R-:W3:Y:S01]  /*e1f0*/  LDL.LU.64 R46, [R1+0x160] ;  /* 0x00016000012e7983 */ /* 0x001ee20000300a00 */
        /* <DEDUP_REMOVED lines=19> */
[----:B------:R-:W2:Y:S01]  /*e330*/  @!P6 LDG.E.U8 R16, desc[UR36][R234.64+0x71] ;  /* 0x00007124ea10e981 */ /* 0x000ea2000c1e1100 */
[----:B------:R-:W-:-:S05]  /*e340*/  @!P6 IADD3 R120, P1, R2, R23, RZ ;  /* 0x000000170278e210 */ /* 0x000fca0007f3e0ff */
[----:B----4-:R-:W-:Y:S01]  /*e350*/  @!P6 IMAD.X R121, R3, 0x1, R19, P1 ;  /* 0x000000010379e824 */ /* 0x010fe200008e0613 */
[----:B--2---:R-:W-:-:S05]  /*e360*/  @!P6 PRMT R123, R16, 0x8880, RZ ;  /* 0x00008880107be816 */ /* 0x004fca00000000ff */
[----:B------:R-:W-:-:S04]  /*e370*/  @!P6 IMAD R4, R123, R18, RZ ;  /* 0x000000127b04e224 */ /* 0x000fc800078e02ff */
[----:B------:R-:W-:-:S05]  /*e380*/  @!P6 IMAD R115, R115, R17, R4 ;  /* 0x000000117373e224 */ /* 0x000fca00078e0204 */
[----:B------:R-:W-:Y:S01]  /*e390*/  @!P6 STG.E.U8 desc[UR36][R120.64+0x71], R115 ;  /* 0x000071737800e986 */ /* 0x000fe2000c101124 */
[----:B------:R-:W-:-:S13]  /*e3a0*/  ISETP.LT.OR P6, PT, R0, 0x79, !P0 ;  /* 0x000000790000780c */ /* 0x000fda00047c1670 */
[----:B------:R-:W0:Y:S02]  /*e3b0*/  @!P6 LDG.E.U8 R16, desc[UR36][R236.64+0x78] ;  /* 0x00007824ec10e981 */ /* 0x000e24000c1e1100 */
[----:B0-----:R-:W-:-:S05]  /*e3c0*/  @!P6 PRMT R5, R16, 0x8880, RZ ;  /* 0x000088801005e816 */ /* 0x001fca00000000ff */
        /* <DEDUP_REMOVED lines=20> */
[----:B------:R-:W-:Y:S01]  /*e510*/  @!P6 IMAD.X R115, R3, 0x1, R19, P1 ;  /* 0x000000010373e824 */ /* 0x000fe200008e0613 */
        /* <DEDUP_REMOVED lines=18> */
[----:B------:R-:W-:Y:S02]  /*e640*/  P2R R116, PR, RZ, 0x1 ;  /* 0x00000001ff747803 */ /* 0x000fe40000000000 */
[----:B------:R-:W-:Y:S02]  /*e650*/  LOP3.LUT P0, RZ, R22, 0x40, RZ, 0xc0, !PT ;  /* 0x0000004016ff7812 */ /* 0x000fe4000780c0ff */
[----:B--2---:R-:W-:-:S05]  /*e660*/  @!P6 PRMT R113, R16, 0x8880, RZ ;  /* 0x000088801071e816 */ /* 0x004fca00000000ff */
[----:B------:R-:W-:-:S04]  /*e670*/  @!P6 IMAD R4, R113, R18, RZ ;  /* 0x000000127104e224 */ /* 0x000fc800078e02ff */
[----:B------:R-:W-:-:S05]  /*e680*/  @!P6 IMAD R106, R106, R17, R4 ;  /* 0x000000116a6ae224 */ /* 0x000fca00078e0204 */
[----:B------:R0:W-:Y:S04]  /*e690*/  @!P6 STG.E.U8 desc[UR36][R32.64+0x70], R106 ;  /* 0x0000706a2000e986 */ /* 0x0001e8000c101124 */
[----:B------:R-:W2:Y:S01]  /*e6a0*/  @!P0 LDG.E.U8 R16, desc[UR36][R12.64+0x71] ;  /* 0x000071240c108981 */ /* 0x000ea2000c1e1100 */
[----:B------:R-:W-:Y:S02]  /*e6b0*/  ISETP.LT.OR P6, PT, R0, 0x79, !P4 ;  /* 0x000000790000780c */ /* 0x000fe400067c1670 */
[----:B------:R-:W-:Y:S02]  /*e6c0*/  LOP3.LUT P1, RZ, R22, 0x20, RZ, 0xc0, !PT ;  /* 0x0000002016ff7812 */ /* 0x000fe4000782c0ff */
        /* <DEDUP_REMOVED lines=58> */
[----:B------:R-:W-:Y:S01]  /*ea70*/  ISETP.NE.AND P0, PT, R116, RZ, PT ;  /* 0x000000ff7400720c */ /* 0x000fe20003f05270 */
        /* <DEDUP_REMOVED lines=19> */
[----:B0-----:R-:W2:Y:S04]  /*ebb0*/  LDL.LU.64 R28, [R1+0x128] ;  /* 0x00012800011c7983 */ /* 0x001ea80000300a00 */
[----:B------:R-:W2:Y:S01]  /*ebc0*/  LDL R195, [R1+0xec] ;  /* 0x0000ec0001c37983 */ /* 0x000ea20000100800 */
        /* <DEDUP_REMOVED lines=24> */
[----:B------:R-:W4:Y:S01]  /*ed50*/  @!P6 LDG.E.U8 R16, desc[UR36][R234.64+0x81] ;  /* 0x00008124ea10e981 */ /* 0x000f22000c1e1100 */
[----:B------:R-:W-:-:S05]  /*ed60*/  @!P6 IADD3 R96, P1, R2, R23, RZ ;  /* 0x000000170260e210 */ /* 0x000fca0007f3e0ff */
[----:B---3--:R-:W-:Y:S01]  /*ed70*/  @!P6 IMAD.X R97, R3, 0x1, R19, P1 ;  /* 0x000000010361e824 */ /* 0x008fe200008e0613 */
[----:B----4-:R-:W-:-:S05]  /*ed80*/  @!P6 PRMT R99, R16, 0x8880, RZ ;  /* 0x000088801063e816 */ /* 0x010fca00000000ff */
        /* <DEDUP_REMOVED lines=25> */
[----:B------:R-:W-:-:S05]  /*ef20*/  @!P6 IADD3 R90, P1, R2, R23, RZ ;  /* 0x00000017025ae210 */ /* 0x000fca0007f3e0ff */
[----:B------:R-:W-:Y:S01]  /*ef30*/  @!P6 IMAD.X R91, R3, 0x1, R19, P1 ;  /* 0x00000001035be824 */ /* 0x000fe200008e0613 */
[----:B---3--:R-:W-:-:S05]  /*ef40*/  @!P6 PRMT R93, R16, 0x8880, RZ ;  /* 0x00008880105de816 */ /* 0x008fca00000000ff */
        /* <DEDUP_REMOVED lines=15> */
[----:B------:R-:W-:-:S13]  /*f040*/  LOP3.LUT P6, RZ, R22, 0x8000, RZ, 0xc0, !PT ;  /* 0x0000800016ff7812 */ /* 0x000fda00078cc0ff */
[----:B------:R-:W4:Y:S01]  /*f050*/  @!P6 LDG.E.U8 R16, desc[UR36][R12.64+0x80] ;  /* 0x000080240c10e981 */ /* 0x000f22000c1e1100 */
[----:B------:R-:W-:Y:S02]  /*f060*/  P2R R92, PR, RZ, 0x1 ;  /* 0x00000001ff5c7803 */ /* 0x000fe40000000000 */
[----:B------:R-:W-:Y:S02]  /*f070*/  LOP3.LUT P0, RZ, R22, 0x4000, RZ, 0xc0, !PT ;  /* 0x0000400016ff7812 */ /* 0x000fe4000780c0ff */
[----:B----4-:R-:W-:-:S05]  /*f080*/  @!P6 PRMT R89, R16, 0x8880, RZ ;  /* 0x000088801059e816 */ /* 0x010fca00000000ff */
[----:B------:R-:W-:-:S04]  /*f090*/  @!P6 IMAD R4, R89, R18, RZ ;  /* 0x000000125904e224 */ /* 0x000fc800078e02ff */
[----:B0-----:R-:W-:-:S05]  /*f0a0*/  @!P6 IMAD R5, R82, R17, R4 ;  /* 0x000000115205e224 */ /* 0x001fca00078e0204 */
[----:B------:R0:W-:Y:S04]  /*f0b0*/  @!P6 STG.E.U8 desc[UR36][R228.64+0x80], R5 ;  /* 0x00008005e400e986 */ /* 0x0001e8000c101124 */
[----:B------:R-:W4:Y:S01]  /*f0c0*/  @!P0 LDG.E.U8 R16, desc[UR36][R12.64+0x81] ;  /* 0x000081240c108981 */ /* 0x000f22000c1e1100 */
[----:B------:R-:W-:Y:S02]  /*f0d0*/  ISETP.LT.OR P6, PT, R0, 0x89, !P4 ;  /* 0x000000890000780c */ /* 0x000fe400067c1670 */
[----:B----4-:R-:W-:-:S05]  /*f0e0*/  @!P0 PRMT R89, R16, 0x8880, RZ ;  /* 0x0000888010598816 */ /* 0x010fca00000000ff */
[----:B------:R-:W-:-:S04]  /*f0f0*/  @!P0 IMAD R4, R89, R18, RZ ;  /* 0x0000001259048224 */ /* 0x000fc800078e02ff */
[----:B------:R-:W-:-:S05]  /*f100*/  @!P0 IMAD R83, R83, R17, R4 ;  /* 0x0000001153538224 */ /* 0x000fca00078e0204 */
[----:B------:R-:W-:Y:S04]  /*f110*/  @!P0 STG.E.U8 desc[UR36][R226.64+0x81], R83 ;  /* 0x00008153e2008986 */ /* 0x000fe8000c101124 */
[----:B------:R-:W3:Y:S02]  /*f120*/  @!P6 LDG.E.U8 R16, desc[UR36][R14.64+0x88] ;  /* 0x000088240e10e981 */ /* 0x000ee4000c1e1100 */
[----:B---3--:R-:W-:-:S05]  /*f130*/  @!P6 PRMT R81, R16, 0x8880, RZ ;  /* 0x000088801051e816 */ /* 0x008fca00000000ff */
[----:B------:R-:W-:-:S04]  /*f140*/  @!P6 IMAD R4, R81, R18, RZ ;  /* 0x000000125104e224 */ /* 0x000fc800078e02ff */
[----:B0-----:R-:W-:-:S05]  /*f150*/  @!P6 IMAD R5, R84, R17, R4 ;  /* 0x000000115405e224 */ /* 0x001fca00078e0204 */
[----:B------:R0:W-:Y:S01]  /*f160*/  @!P6 STG.E.U8 desc[UR36][R20.64+0x88], R5 ;  /* 0x000088051400e986 */ /* 0x0001e2000c101124 */
[----:B------:R-:W-:-:S13]  /*f170*/  ISETP.LT.OR P6, PT, R0, 0x8a, !P4 ;  /* 0x0000008a0000780c */ /* 0x000fda00067c1670 */
[----:B------:R-:W3:Y:S01]  /*f180*/  @!P6 LDG.E.U8 R16, desc[UR36][R14.64+0x89] ;  /* 0x000089240e10e981 */ /* 0x000ee2000c1e1100 */
[----:B------:R-:W-:Y:S02]  /*f190*/  LOP3.LUT P1, RZ, R22, 0x2000, RZ, 0xc0, !PT ;  /* 0x0000200016ff7812 */ /* 0x000fe4000782c0ff */
        /* <DEDUP_REMOVED lines=8> */
[----:B0-----:R-:W-:-:S05]  /*f220*/  @!P1 IMAD R5, R86, R17, R4 ;  /* 0x0000001156059224 */ /* 0x001fca00078e0204 */
[----:B------:R0:W-:Y:S04]  /*f230*/  @!P1 STG.E.U8 desc[UR36][R224.64+0x88], R5 ;  /* 0x00008805e0009986 */ /* 0x0001e8000c101124 */
[----:B------:R-:W3:Y:S01]  /*f240*/  @!P3 LDG.E.U8 R16, desc[UR36][R12.64+0x89] ;  /* 0x000089240c10b981 */ /* 0x000ee2000c1e1100 */
[----:B------:R-:W-:Y:S02]  /*f250*/  ISETP.LT.OR P6, PT, R0, 0x81, !P2 ;  /* 0x000000810000780c */ /* 0x000fe400057c1670 */
[----:B---3--:R-:W-:-:S05]  /*f260*/  @!P3 PRMT R81, R16, 0x8880, RZ ;  /* 0x000088801051b816 */ /* 0x008fca00000000ff */
        /* <DEDUP_REMOVED lines=14> */
[----:B------:R3:W-:Y:S04]  /*f350*/  @!P6 STG.E.U8 desc[UR36][R6.64+0x81], R73 ;  /* 0x000081490600e986 */ /* 0x0007e8000c101124 */
[----:B------:R-:W4:Y:S01]  /*f360*/  @!P0 LDG.E.U8 R16, desc[UR36][R10.64+0x80] ;  /* 0x000080240a108981 */ /* 0x000f22000c1e1100 */
[----:B------:R-:W-:Y:S02]  /*f370*/  LOP3.LUT P6, RZ, R22, 0x400, RZ, 0xc0, !PT ;  /* 0x0000040016ff7812 */ /* 0x000fe400078cc0ff */
[----:B----4-:R-:W-:-:S05]  /*f380*/  @!P0 PRMT R81, R16, 0x8880, RZ ;  /* 0x0000888010518816 */ /* 0x010fca00000000ff */
[----:B------:R-:W-:-:S04]  /*f390*/  @!P0 IMAD R4, R81, R18, RZ ;  /* 0x0000001251048224 */ /* 0x000fc800078e02ff */
[----:B0-----:R-:W-:-:S05]  /*f3a0*/  @!P0 IMAD R5, R74, R17, R4 ;  /* 0x000000114a058224 */ /* 0x001fca00078e0204 */
[----:B------:R0:W-:Y:S04]  /*f3b0*/  @!P0 STG.E.U8 desc[UR36][R220.64+0x80], R5 ;  /* 0x00008005dc008986 */ /* 0x0001e8000c101124 */
[----:B------:R-:W4:Y:S02]  /*f3c0*/  @!P6 LDG.E.U8 R16, desc[UR36][R10.64+0x81] ;  /* 0x000081240a10e981 */ /* 0x000f24000c1e1100 */
[----:B----4-:R-:W-:-:S05]  /*f3d0*/  @!P6 PRMT R81, R16, 0x8880, RZ ;  /* 0x000088801051e816 */ /* 0x010fca00000000ff */
[----:B------:R-:W-:-:S04]  /*f3e0*/  @!P6 IMAD R4, R81, R18, RZ ;  /* 0x000000125104e224 */ /* 0x000fc800078e02ff */
[----:B------:R-:W-:-:S05]  /*f3f0*/  @!P6 IMAD R75, R75, R17, R4 ;  /* 0x000000114b4be224 */ /* 0x000fca00078e0204 */
[----:B------:R-:W-:Y:S01]  /*f400*/  @!P6 STG.E.U8 desc[UR36][R218.64+0x81], R75 ;  /* 0x0000814bda00e986 */ /* 0x000fe2000c101124 */
[----:B------:R-:W-:-:S13]  /*f410*/  ISETP.LT.OR P6, PT, R0, 0x89, !P2 ;  /* 0x000000890000780c */ /* 0x000fda00057c1670 */
        /* <DEDUP_REMOVED lines=19> */
[----:B------:R-:W-:-:S04]  /*f550*/  ISETP.NE.AND P0, PT, R92, RZ, PT ;  /* 0x000000ff5c00720c */ /* 0x000fc80003f05270 */
        /* <DEDUP_REMOVED lines=145> */
[----:B------:R-:W0:Y:S01]  /*fe70*/  @!P1 LDG.E.U8 R16, desc[UR36][R10.64+0x98] ;  /* 0x000098240a109981 */ /* 0x000e22000c1e1100 */
[----:B------:R-:W-:-:S13]  /*fe80*/  ISETP.LT.OR P3, PT, R0, 0xa1, !P5 ;  /* 0x000000a10000780c */ /* 0x000fda0006f61670 */
[----:B------:R-:W-:-:S05]  /*fe90*/  @!P3 IADD3 R48, P6, R2, R23, RZ ;  /* 0x000000170230b210 */ /* 0x000fca0007fde0ff */
[----:B------:R-:W-:Y:S01]  /*fea0*/  @!P3 IMAD.X R49, R3, 0x1, R19, P6 ;  /* 0x000000010331b824 */ /* 0x000fe200030e0613 */
[----:B------:R-:W-:Y:S02]  /*feb0*/  ISETP.LT.OR P6, PT, R0, 0xa2, !P5 ;  /* 0x000000a20000780c */ /* 0x000fe40006fc1670 */
[----:B0-----:R-:W-:-:S05]  /*fec0*/  @!P1 PRMT R5, R16, 0x8880, RZ ;  /* 0x0000888010059816 */ /* 0x001fca00000000ff */
[----:B------:R-:W-:-:S04]  /*fed0*/  @!P1 IMAD R4, R5, R18, RZ ;  /* 0x0000001205049224 */ /* 0x000fc800078e02ff */
[----:B------:R-:W-:-:S05]  /*fee0*/  @!P1 IMAD R5, R54, R17, R4 ;  /* 0x0000001136059224 */ /* 0x000fca00078e0204 */
[----:B------:R0:W-:Y:S01]  /*fef0*/  @!P1 STG.E.U8 desc[UR36][R192.64+0x98], R5 ;  /* 0x00009805c0009986 */ /* 0x0001e2000c101124 */
[----:B------:R-:W-:-:S05]  /*ff00*/  @!P6 IADD3 R50, P1, R2, R23, RZ ;  /* 0x000000170232e210 */ /* 0x000fca0007f3e0ff */
[----:B------:R-:W-:Y:S01]  /*ff10*/  @!P6 IMAD.X R51, R3, 0x1, R19, P1 ;  /* 0x000000010333e824 */ /* 0x000fe200008e0613 */
[----:B------:R-:W-:-:S13]  /*ff20*/  LOP3.LUT P1, RZ, R22, 0x400000, RZ, 0xc0, !PT ;  /* 0x0040000016ff7812 */ /* 0x000fda000782c0ff */
[----:B------:R-:W3:Y:S02]  /*ff30*/  @!P1 LDG.E.U8 R16, desc[UR36][R10.64+0x99] ;  /* 0x000099240a109981 */ /* 0x000ee4000c1e1100 */
        /* <DEDUP_REMOVED lines=15> */
[----:B------:R3:W-:Y:S04]  /*10030*/  @!P1 STG.E.U8 desc[UR36][R2.64+0xa1], R41 ;  /* 0x0000a12902009986 */ /* 0x0007e8000c101124 */
[----:B------:R-:W4:Y:S02]  /*10040*/  @!P3 LDG.E.U8 R16, desc[UR36][R234.64+0xa0] ;  /* 0x0000a024ea10b981 */ /* 0x000f24000c1e1100 */
[----:B----4-:R-:W-:-:S05]  /*10050*/  @!P3 PRMT R40, R16, 0x8880, RZ ;  /* 0x000088801028b816 */ /* 0x010fca00000000ff */
[----:B0-----:R-:W-:-:S04]  /*10060*/  @!P3 IMAD.MOV.U32 R5, RZ, RZ, R40 ;  /* 0x000000ffff05b224 */ /* 0x001fc800078e0028 */
[----:B------:R-:W-:-:S04]  /*10070*/  @!P3 IMAD R4, R5, R18, RZ ;  /* 0x000000120504b224 */ /* 0x000fc800078e02ff */
[----:B------:R-:W-:-:S05]  /*10080*/  @!P3 IMAD R5, R42, R17, R4 ;  /* 0x000000112a05b224 */ /* 0x000fca00078e0204 */
[----:B------:R0:W-:Y:S04]  /*10090*/  @!P3 STG.E.U8 desc[UR36][R48.64+0xa0], R5 ;  /* 0x0000a0053000b986 */ /* 0x0001e8000c101124 */
[----:B------:R-:W4:Y:S02]  /*100a0*/  @!P6 LDG.E.U8 R16, desc[UR36][R234.64+0xa1] ;  /* 0x0000a124ea10e981 */ /* 0x000f24000c1e1100 */
[----:B----4-:R-:W-:-:S05]  /*100b0*/  @!P6 PRMT R53, R16, 0x8880, RZ ;  /* 0x000088801035e816 */ /* 0x010fca00000000ff */
[----:B------:R-:W-:-:S04]  /*100c0*/  @!P6 IMAD R4, R53, R18, RZ ;  /* 0x000000123504e224 */ /* 0x000fc800078e02ff */
[----:B------:R-:W-:-:S05]  /*100d0*/  @!P6 IMAD R43, R43, R17, R4 ;  /* 0x000000112b2be224 */ /* 0x000fca00078e0204 */
[----:B------:R-:W-:Y:S01]  /*100e0*/  @!P6 STG.E.U8 desc[UR36][R50.64+0xa1], R43 ;  /* 0x0000a12b3200e986 */ /* 0x000fe2000c101124 */
[----:B------:R-:W-:-:S13]  /*100f0*/  ISETP.LT.OR P6, PT, R0, 0xa9, !P0 ;  /* 0x000000a90000780c */ /* 0x000fda00047c1670 */
[----:B------:R-:W3:Y:S01]  /*10100*/  @!P6 LDG.E.U8 R16, desc[UR36][R236.64+0xa8] ;  /* 0x0000a824ec10e981 */ /* 0x000ee2000c1e1100 */
[----:B------:R-:W-:Y:S02]  /*10110*/  ISETP.LT.OR P0, PT, R0, 0xaa, !P0 ;  /* 0x000000aa0000780c */ /* 0x000fe40004701670 */
        /* <DEDUP_REMOVED lines=10> */
[----:B------:R-:W3:Y:S01]  /*101c0*/  @!P6 LDG.E.U8 R16, desc[UR36][R234.64+0xa8] ;  /* 0x0000a824ea10e981 */ /* 0x000ee2000c1e1100 */
[----:B------:R-:W-:Y:S02]  /*101d0*/  ISETP.LT.OR P5, PT, R0, 0xaa, !P5 ;  /* 0x000000aa0000780c */ /* 0x000fe40006fa1670 */
[----:B---3--:R-:W-:-:S05]  /*101e0*/  @!P6 PRMT R40, R16, 0x8880, RZ ;  /* 0x000088801028e816 */ /* 0x008fca00000000ff */
[----:B0-----:R-:W-:Y:S01]  /*101f0*/  @!P6 IMAD.MOV.U32 R5, RZ, RZ, R40 ;  /* 0x000000ffff05e224 */ /* 0x001fe200078e0028 */
[----:B------:R-:W-:-:S03]  /*10200*/  @!P6 IADD3 R40, P0, R2, R23, RZ ;  /* 0x000000170228e210 */ /* 0x000fc60007f1e0ff */
[----:B------:R-:W-:Y:S02]  /*10210*/  @!P6 IMAD R4, R5, R18, RZ ;  /* 0x000000120504e224 */ /* 0x000fe400078e02ff */
[----:B------:R-:W-:Y:S02]  /*10220*/  @!P6 IMAD.X R41, R3, 0x1, R19, P0 ;  /* 0x000000010329e824 */ /* 0x000fe400000e0613 */
[----:B------:R-:W-:-:S05]  /*10230*/  @!P6 IMAD R5, R46, R17, R4 ;  /* 0x000000112e05e224 */ /* 0x000fca00078e0204 */
[----:B------:R0:W-:Y:S04]  /*10240*/  @!P6 STG.E.U8 desc[UR36][R40.64+0xa8], R5 ;  /* 0x0000a8052800e986 */ /* 0x0001e8000c101124 */
[----:B------:R-:W3:Y:S01]  /*10250*/  @!P5 LDG.E.U8 R16, desc[UR36][R234.64+0xa9] ;  /* 0x0000a924ea10d981 */ /* 0x000ee2000c1e1100 */
[----:B------:R-:W-:Y:S02]  /*10260*/  ISETP.LT.OR P0, PT, R0, 0xa1, !P4 ;  /* 0x000000a10000780c */ /* 0x000fe40006701670 */
[----:B------:R-:W-:Y:S02]  /*10270*/  @!P5 IADD3 R42, P6, R2, R23, RZ ;  /* 0x00000017022ad210 */ /* 0x000fe40007fde0ff */
[----:B---3--:R-:W-:-:S05]  /*10280*/  @!P5 PRMT R43, R16, 0x8880, RZ ;  /* 0x00008880102bd816 */ /* 0x008fca00000000ff */
[----:B------:R-:W-:Y:S02]  /*10290*/  @!P5 IMAD R4, R43, R18, RZ ;  /* 0x000000122b04d224 */ /* 0x000fe400078e02ff */
[----:B------:R-:W-:Y:S02]  /*102a0*/  @!P5 IMAD.X R43, R3, 0x1, R19, P6 ;  /* 0x00000001032bd824 */ /* 0x000fe400030e0613 */
[----:B------:R-:W-:-:S05]  /*102b0*/  @!P5 IMAD R47, R47, R17, R4 ;  /* 0x000000112f2fd224 */ /* 0x000fca00078e0204 */
[----:B------:R-:W-:Y:S04]  /*102c0*/  @!P5 STG.E.U8 desc[UR36][R42.64+0xa9], R47 ;  /* 0x0000a92f2a00d986 */ /* 0x000fe8000c101124 */
[----:B------:R-:W0:Y:S01]  /*102d0*/  @!P0 LDG.E.U8 R16, desc[UR36][R14.64+0xa0] ;  /* 0x0000a0240e108981 */ /* 0x000e22000c1e1100 */
[----:B------:R-:W-:Y:S02]  /*102e0*/  ISETP.LT.OR P5, PT, R0, 0xa2, !P4 ;  /* 0x000000a20000780c */ /* 0x000fe400067a1670 */
[----:B0-----:R-:W-:-:S05]  /*102f0*/  @!P0 PRMT R5, R16, 0x8880, RZ ;  /* 0x0000888010058816 */ /* 0x001fca00000000ff */
[----:B------:R-:W-:-:S04]  /*10300*/  @!P0 IMAD R4, R5, R18, RZ ;  /* 0x0000001205048224 */ /* 0x000fc800078e02ff */
[----:B------:R-:W-:-:S05]  /*10310*/  @!P0 IMAD R5, R32, R17, R4 ;  /* 0x0000001120058224 */ /* 0x000fca00078e0204 */
[----:B------:R0:W-:Y:S04]  /*10320*/  @!P0 STG.E.U8 desc[UR36][R20.64+0xa0], R5 ;  /* 0x0000a00514008986 */ /* 0x0001e8000c101124 */
[----:B------:R-:W3:Y:S01]  /*10330*/  @!P5 LDG.E.U8 R16, desc[UR36][R14.64+0xa1] ;  /* 0x0000a1240e10d981 */ /* 0x000ee2000c1e1100 */
[----:B------:R-:W-:-:S04]  /*10340*/  LOP3.LUT P3, RZ, R22, 0x100000, RZ, 0xc0, !PT ;  /* 0x0010000016ff7812 */ /* 0x000fc8000786c0ff */
[----:B------:R-:W-:Y:S02]  /*10350*/  ISETP.LT.OR P0, PT, R0, 0xa1, !P3 ;  /* 0x000000a10000780c */ /* 0x000fe40005f01670 */
[----:B---3--:R-:W-:-:S05]  /*10360*/  @!P5 PRMT R41, R16, 0x8880, RZ ;  /* 0x000088801029d816 */ /* 0x008fca00000000ff */
[----:B------:R-:W-:-:S04]  /*10370*/  @!P5 IMAD R4, R41, R18, RZ ;  /* 0x000000122904d224 */ /* 0x000fc800078e02ff */
[----:B------:R-:W-:-:S05]  /*10380*/  @!P5 IMAD R41, R33, R17, R4 ;  /* 0x000000112129d224 */ /* 0x000fca00078e0204 */
[----:B------:R3:W-:Y:S04]  /*10390*/  @!P5 STG.E.U8 desc[UR36][R20.64+0xa1], R41 ;  /* 0x0000a1291400d986 */ /* 0x0007e8000c101124 */
[----:B------:R-:W4:Y:S01]  /*103a0*/  @!P0 LDG.E.U8 R16, desc[UR36][R12.64+0xa0] ;  /* 0x0000a0240c108981 */ /* 0x000f22000c1e1100 */
[----:B------:R-:W-:Y:S02]  /*103b0*/  @!P0 IADD3 R32, P5, P6, R23, R2, R30 ;  /* 0x0000000217208210 */ /* 0x000fe40007ebe01e */
[----:B----4-:R-:W-:-:S05]  /*103c0*/  @!P0 PRMT R33, R16, 0x8880, RZ ;  /* 0x0000888010218816 */ /* 0x010fca00000000ff */
[----:B0-----:R-:W-:Y:S01]  /*103d0*/  @!P0 IMAD.MOV.U32 R5, RZ, RZ, R33 ;  /* 0x000000ffff058224 */ /* 0x001fe200078e0021 */
[----:B------:R-:W-:Y:S02]  /*103e0*/  @!P0 IADD3.X R33, R19, R3, R31, P5, P6 ;  /* 0x0000000313218210 */ /* 0x000fe40002fec41f */
[----:B------:R-:W-:Y:S01]  /*103f0*/  ISETP.LT.OR P5, PT, R0, 0xa2, !P3 ;  /* 0x000000a20000780c */ /* 0x000fe20005fa1670 */
[----:B------:R-:W-:-:S04]  /*10400*/  @!P0 IMAD R4, R5, R18, RZ ;  /* 0x0000001205048224 */ /* 0x000fc800078e02ff */
[----:B------:R-:W-:-:S05]  /*10410*/  @!P0 IMAD R5, R34, R17, R4 ;  /* 0x0000001122058224 */ /* 0x000fca00078e0204 */
[----:B------:R0:W-:Y:S04]  /*10420*/  @!P0 STG.E.U8 desc[UR36][R32.64+0xa0], R5 ;  /* 0x0000a00520008986 */ /* 0x0001e8000c101124 */
[----:B------:R-:W4:Y:S01]  /*10430*/  @!P5 LDG.E.U8 R16, desc[UR36][R12.64+0xa1] ;  /* 0x0000a1240c10d981 */ /* 0x000f22000c1e1100 */
[----:B------:R-:W-:-:S04]  /*10440*/  @!P5 IADD3 R40, P0, P6, R23, R2, R30 ;  /* 0x000000021728d210 */ /* 0x000fc80007e1e01e */
[----:B---3--:R-:W-:Y:S02]  /*10450*/  @!P5 IADD3.X R41, R19, R3, R31, P0, P6 ;  /* 0x000000031329d210 */ /* 0x008fe400007ec41f */
[----:B------:R-:W-:Y:S02]  /*10460*/  ISETP.LT.OR P0, PT, R0, 0xa9, !P4 ;  /* 0x000000a90000780c */ /* 0x000fe40006701670 */
[----:B----4-:R-:W-:-:S05]  /*10470*/  @!P5 PRMT R43, R16, 0x8880, RZ ;  /* 0x00008880102bd816 */ /* 0x010fca00000000ff */
[----:B------:R-:W-:-:S04]  /*10480*/  @!P5 IMAD R4, R43, R18, RZ ;  /* 0x000000122b04d224 */ /* 0x000fc800078e02ff */
        /* <DEDUP_REMOVED lines=9> */
[----:B------:R-:W-:Y:S02]  /*10520*/  ISETP.LT.OR P0, PT, R0, 0xa9, !P3 ;  /* 0x000000a90000780c */ /* 0x000fe40005f01670 */
[----:B---3--:R-:W-:-:S05]  /*10530*/  @!P4 PRMT R33, R16, 0x8880, RZ ;  /* 0x000088801021c816 */ /* 0x008fca00000000ff */
[----:B------:R-:W-:-:S04]  /*10540*/  @!P4 IMAD R4, R33, R18, RZ ;  /* 0x000000122104c224 */ /* 0x000fc800078e02ff */
[----:B------:R-:W-:-:S05]  /*10550*/  @!P4 IMAD R37, R37, R17, R4 ;  /* 0x000000112525c224 */ /* 0x000fca00078e0204 */
[----:B------:R3:W-:Y:S04]  /*10560*/  @!P4 STG.E.U8 desc[UR36][R20.64+0xa9], R37 ;  /* 0x0000a9251400c986 */ /* 0x0007e8000c101124 */
[----:B------:R-:W4:Y:S01]  /*10570*/  @!P0 LDG.E.U8 R16, desc[UR36][R12.64+0xa8] ;  /* 0x0000a8240c108981 */ /* 0x000f22000c1e1100 */
[----:B------:R-:W-:Y:S02]  /*10580*/  ISETP.LT.OR P3, PT, R0, 0xaa, !P3 ;  /* 0x000000aa0000780c */ /* 0x000fe40005f61670 */
[----:B------:R-:W-:-:S04]  /*10590*/  @!P0 IADD3 R14, P4, P5, R23, R2, R30 ;  /* 0x00000002170e8210 */ /* 0x000fc80007d9e01e */
[----:B------:R-:W-:Y:S02]  /*105a0*/  @!P0 IADD3.X R15, R19, R3, R31, P4, P5 ;  /* 0x00000003130f8210 */ /* 0x000fe400027ea41f */
[----:B----4-:R-:W-:-:S05]  /*105b0*/  @!P0 PRMT R33, R16, 0x8880, RZ ;  /* 0x0000888010218816 */ /* 0x010fca00000000ff */
[----:B------:R-:W-:-:S04]  /*105c0*/  @!P0 IMAD R4, R33, R18, RZ ;  /* 0x0000001221048224 */ /* 0x000fc800078e02ff */
[----:B0-----:R-:W-:-:S05]  /*105d0*/  @!P0 IMAD R5, R38, R17, R4 ;  /* 0x0000001126058224 */ /* 0x001fca00078e0204 */
[----:B------:R0:W-:Y:S04]  /*105e0*/  @!P0 STG.E.U8 desc[UR36][R14.64+0xa8], R5 ;  /* 0x0000a8050e008986 */ /* 0x0001e8000c101124 */
[----:B------:R-:W4:Y:S01]  /*105f0*/  @!P3 LDG.E.U8 R16, desc[UR36][R12.64+0xa9] ;  /* 0x0000a9240c10b981 */ /* 0x000f22000c1e1100 */
[----:B------:R-:W-:Y:S02]  /*10600*/  ISETP.LT.OR P0, PT, R0, 0xa1, !P2 ;  /* 0x000000a10000780c */ /* 0x000fe40005701670 */
[----:B---3--:R-:W-:Y:S02]  /*10610*/  @!P3 IADD3 R20, P4, P5, R23, R2, R30 ;  /* 0x000000021714b210 */ /* 0x008fe40007d9e01e */
[----:B------:R-:W-:Y:S01]  /*10620*/  LOP3.LUT P1, RZ, R22, 0x200000, RZ, 0xc0, !PT ;  /* 0x0020000016ff7812 */ /* 0x000fe2000782c0ff */
[----:B------:R-:W3:Y:S01]  /*10630*/  LDL.LU R30, [R1+0x124] ;  /* 0x00012400011e7983 */ /* 0x000ee20000300800 */
[----:B----4-:R-:W-:-:S05]  /*10640*/  @!P3 PRMT R21, R16, 0x8880, RZ ;  /* 0x000088801015b816 */ /* 0x010fca00000000ff */
[----:B------:R-:W-:Y:S01]  /*10650*/  @!P3 IMAD R4, R21, R18, RZ ;  /* 0x000000121504b224 */ /* 0x000fe200078e02ff */
[----:B------:R-:W-:-:S03]  /*10660*/  @!P3 IADD3.X R21, R19, R3, R31, P4, P5 ;  /* 0x000000031315b210 */ /* 0x000fc600027ea41f */
[----:B------:R-:W-:Y:S01]  /*10670*/  @!P3 IMAD R39, R39, R17, R4 ;  /* 0x000000112727b224 */ /* 0x000fe200078e0204 */
[----:B------:R-:W4:Y:S04]  /*10680*/  LDL.LU R31, [R1+0x120] ;  /* 0x00012000011f7983 */ /* 0x000f280000300800 */
[----:B------:R-:W-:Y:S04]  /*10690*/  @!P3 STG.E.U8 desc[UR36][R20.64+0xa9], R39 ;  /* 0x0000a9271400b986 */ /* 0x000fe8000c101124 */
[----:B------:R-:W0:Y:S01]  /*106a0*/  @!P0 LDG.E.U8 R16, desc[UR36][R8.64+0xa0] ;  /* 0x0000a02408108981 */ /* 0x000e22000c1e1100 */
[----:B------:R-:W-:-:S02]  /*106b0*/  ISETP.LT.OR P3, PT, R0, 0xa2, !P2 ;  /* 0x000000a20000780c */ /* 0x000fc40005761670 */
[----:B0-----:R-:W-:-:S05]  /*106c0*/  @!P0 PRMT R5, R16, 0x8880, RZ ;  /* 0x0000888010058816 */ /* 0x001fca00000000ff */
[----:B------:R-:W-:-:S04]  /*106d0*/  @!P0 IMAD R4, R5, R18, RZ ;  /* 0x0000001205048224 */ /* 0x000fc800078e02ff */
[----:B------:R-:W-:-:S05]  /*106e0*/  @!P0 IMAD R5, R24, R17, R4 ;  /* 0x0000001118058224 */ /* 0x000fca00078e0204 */
[----:B------:R0:W-:Y:S04]  /*106f0*/  @!P0 STG.E.U8 desc[UR36][R6.64+0xa0], R5 ;  /* 0x0000a00506008986 */ /* 0x0001e8000c101124 */
[----:B------:R-:W2:Y:S01]  /*10700*/  @!P3 LDG.E.U8 R16, desc[UR36][R8.64+0xa1] ;  /* 0x0000a1240810b981 */ /* 0x000ea2000c1e1100 */
[----:B------:R-:W-:Y:S02]  /*10710*/  ISETP.LT.OR P4, PT, R0, 0xa1, !P1 ;  /* 0x000000a10000780c */ /* 0x000fe40004f81670 */
[----:B--2---:R-:W-:-:S05]  /*10720*/  @!P3 PRMT R13, R16, 0x8880, RZ ;  /* 0x00008880100db816 */ /* 0x004fca00000000ff */
[----:B------:R-:W-:-:S04]  /*10730*/  @!P3 IMAD R4, R13, R18, RZ ;  /* 0x000000120d04b224 */ /* 0x000fc800078e02ff */
[----:B------:R-:W-:-:S05]  /*10740*/  @!P3 IMAD R25, R25, R17, R4 ;  /* 0x000000111919b224 */ /* 0x000fca00078e0204 */
[----:B------:R-:W-:Y:S04]  /*10750*/  @!P3 STG.E.U8 desc[UR36][R6.64+0xa1], R25 ;  /* 0x0000a1190600b986 */ /* 0x000fe8000c101124 */
[----:B------:R-:W2:Y:S01]  /*10760*/  @!P4 LDG.E.U8 R16, desc[UR36][R10.64+0xa0] ;  /* 0x0000a0240a10c981 */ /* 0x000ea2000c1e1100 */
[----:B------:R-:W-:Y:S02]  /*10770*/  ISETP.LT.OR P0, PT, R0, 0xa2, !P1 ;  /* 0x000000a20000780c */ /* 0x000fe40004f01670 */
[----:B------:R-:W-:Y:S02]  /*10780*/  @!P4 IADD3 R12, P3, P5, R23, R2, R195 ;  /* 0x00000002170cc210 */ /* 0x000fe40007d7e0c3 */
[----:B--2---:R-:W-:-:S05]  /*10790*/  @!P4 PRMT R13, R16, 0x8880, RZ ;  /* 0x00008880100dc816 */ /* 0x004fca00000000ff */
[----:B------:R-:W-:Y:S01]  /*107a0*/  @!P4 IMAD R4, R13, R18, RZ ;  /* 0x000000120d04c224 */ /* 0x000fe200078e02ff */
[----:B------:R-:W-:-:S03]  /*107b0*/  @!P4 IADD3.X R13, R19, R3, R194, P3, P5 ;  /* 0x00000003130dc210 */ /* 0x000fc60001fea4c2 */
[----:B0-----:R-:W-:-:S05]  /*107c0*/  @!P4 IMAD R5, R26, R17, R4 ;  /* 0x000000111a05c224 */ /* 0x001fca00078e0204 */
[----:B------:R0:W-:Y:S04]  /*107d0*/  @!P4 STG.E.U8 desc[UR36][R12.64+0xa0], R5 ;  /* 0x0000a0050c00c986 */ /* 0x0001e8000c101124 */
[----:B------:R-:W2:Y:S01]  /*107e0*/  @!P0 LDG.E.U8 R16, desc[UR36][R10.64+0xa1] ;  /* 0x0000a1240a108981 */ /* 0x000ea2000c1e1100 */
[----:B------:R-:W-:Y:S02]  /*107f0*/  ISETP.LT.OR P3, PT, R0, 0xa9, !P2 ;  /* 0x000000a90000780c */ /* 0x000fe40005761670 */
[----:B------:R-:W-:Y:S02]  /*10800*/  @!P0 IADD3 R14, P4, P5, R23, R2, R195 ;  /* 0x00000002170e8210 */ /* 0x000fe40007d9e0c3 */
[----:B--2---:R-:W-:-:S05]  /*10810*/  @!P0 PRMT R15, R16, 0x8880, RZ ;  /* 0x00008880100f8816 */ /* 0x004fca00000000ff */
[----:B------:R-:W-:Y:S01]  /*10820*/  @!P0 IMAD R4, R15, R18, RZ ;  /* 0x000000120f048224 */ /* 0x000fe200078e02ff */
[----:B------:R-:W-:-:S03]  /*10830*/  @!P0 IADD3.X R15, R19, R3, R194, P4, P5 ;  /* 0x00000003130f8210 */ /* 0x000fc600027ea4c2 */
        /* <DEDUP_REMOVED lines=13> */
[----:B------:R0:W-:Y:S04]  /*10910*/  @!P2 STG.E.U8 desc[UR36][R6.64+0xa9], R29 ;  /* 0x0000a91d0600a986 */ /* 0x0001e8000c101124 */
[----:B------:R-:W2:Y:S01]  /*10920*/  @!P0 LDG.E.U8 R16, desc[UR36][R10.64+0xa8] ;  /* 0x0000a8240a108981 */ /* 0x000ea2000c1e1100 */
[----:B------:R-:W-:Y:S02]  /*10930*/  ISETP.LT.OR P1, PT, R0, 0xaa, !P1 ;  /* 0x000000aa0000780c */ /* 0x000fe40004f21670 */
[----:B------:R-:W-:-:S04]  /*10940*/  @!P0 IADD3 R8, P2, P3, R23, R2, R195 ;  /* 0x0000000217088210 */ /* 0x000fc80007b5e0c3 */
[----:B------:R-:W-:Y:S02]  /*10950*/  @!P0 IADD3.X R9, R19, R3, R194, P2, P3 ;  /* 0x0000000313098210 */ /* 0x000fe400017e64c2 */
[----:B--2---:R-:W-:-:S05]  /*10960*/  @!P0 PRMT R13, R16, 0x8880, RZ ;  /* 0x00008880100d8816 */ /* 0x004fca00000000ff */
[----:B------:R-:W-:-:S04]  /*10970*/  @!P0 IMAD R4, R13, R18, RZ ;  /* 0x000000120d048224 */ /* 0x000fc800078e02ff */
[----:B---3--:R-:W-:-:S05]  /*10980*/  @!P0 IMAD R5, R30, R17, R4 ;  /* 0x000000111e058224 */ /* 0x008fca00078e0204 */
[----:B------:R2:W-:Y:S04]  /*10990*/  @!P0 STG.E.U8 desc[UR36][R8.64+0xa8], R5 ;  /* 0x0000a80508008986 */ /* 0x0005e8000c101124 */
[----:B------:R-:W0:Y:S02]  /*109a0*/  @!P1 LDG.E.U8 R16, desc[UR36][R10.64+0xa9] ;  /* 0x0000a9240a109981 */ /* 0x000e24000c1e1100 */
[----:B0-----:R-:W-:-:S05]  /*109b0*/  @!P1 PRMT R7, R16, 0x8880, RZ ;  /* 0x0000888010079816 */ /* 0x001fca00000000ff */
[----:B------:R-:W-:-:S04]  /*109c0*/  @!P1 IMAD R4, R7, R18, RZ ;  /* 0x0000001207049224 */ /* 0x000fc800078e02ff */
[----:B----4-:R-:W-:Y:S01]  /*109d0*/  IMAD R31, R31, R17, R4 ;  /* 0x000000111f1f7224 */ /* 0x010fe200078e0204 */
[----:B--2---:R-:W-:Y:S06]  /*109e0*/  @P1 BRA `(.L_x_58) ;  /* 0x0000004800841947 */ /* 0x004fec0003800000 */
[----:B------:R-:W-:-:S04]  /*109f0*/  IADD3 R2, P0, P1, R23, R2, R195 ;  /* 0x0000000217027210 */ /* 0x000fc8000791e0c3 */
[----:B------:R-:W-:-:S05]  /*10a00*/  IADD3.X R3, R19, R3, R194, P0, P1 ;  /* 0x0000000313037210 */ /* 0x000fca00007e24c2 */
[----:B------:R0:W-:Y:S01]  /*10a10*/  STG.E.U8 desc[UR36][R2.64+0xa9], R31 ;  /* 0x0000a91f02007986 */ /* 0x0001e2000c101124 */
[----:B------:R-:W-:Y:S05]  /*10a20*/  BRA `(.L_x_58) ;  /* 0x0000004800747947 */ /* 0x000fea0003800000 */
.L_x_29:
[----:B------:R-:W2:Y:S01]  /*10a30*/  LDL.LU R4, [R1+0xc0] ;  /* 0x0000c00001047983 */ /* 0x000ea20000300800 */
[----:B------:R-:W-:-:S03]  /*10a40*/  ULDC.64 UR4, c[0x0][0x5c0] ;  /* 0x0001700000047ab9 */ /* 0x000fc60000000a00 */
[----:B------:R-:W3:Y:S04]  /*10a50*/  LDL.LU R8, [R1+0xc4] ;  /* 0x0000c40001087983 */ /* 0x000ee80000300800 */
[----:B------:R-:W4:Y:S04]  /*10a60*/  LDL.LU R234, [R1+0xc8] ;  /* 0x0000c80001ea7983 */ /* 0x000f280000300800 */
[----:B------:R-:W4:Y:S04]  /*10a70*/  LDL.LU R21, [R1+0xcc] ;  /* 0x0000cc0001157983 */ /* 0x000f280000300800 */
[----:B------:R-:W4:Y:S04]  /*10a80*/  LDL.LU R20, [R1+0xd0] ;  /* 0x0000d00001147983 */ /* 0x000f280000300800 */
[----:B------:R-:W4:Y:S04]  /*10a90*/  LDL.LU R10, [R1+0xd4] ;  /* 0x0000d400010a7983 */ /* 0x000f280000300800 */
[----:B------:R-:W4:Y:S04]  /*10aa0*/  LDL.LU R5, [R1+0xd8] ;  /* 0x0000d80001057983 */ /* 0x000f280000300800 */
[----:B------:R-:W4:Y:S04]  /*10ab0*/  LDL.LU R15, [R1+0xdc] ;  /* 0x0000dc00010f7983 */ /* 0x000f280000300800 */
[----:B------:R-:W4:Y:S04]  /*10ac0*/  LDL.LU R11, [R1+0xa4] ;  /* 0x0000a400010b7983 */ /* 0x000f280000300800 */
[----:B------:R0:W-:Y:S04]  /*10ad0*/  STL.64 [R1+0x1e8], R64 ;  /* 0x0001e84001007387 */ /* 0x0001e80000100a00 */
[----:B0-----:R-:W4:Y:S04]  /*10ae0*/  LDL.LU R64, [R1+0xa8] ;  /* 0x0000a80001407983 */ /* 0x001f280000300800 */
[----:B------:R-:W-:Y:S04]  /*10af0*/  STL.64 [R1+0x1e0], R66 ;  /* 0x0001e04201007387 */ /* 0x000fe80000100a00 */
[----:B------:R0:W-:Y:S04]  /*10b00*/  STL.64 [R1+0x1d8], R68 ;  /* 0x0001d84401007387 */ /* 0x0001e80000100a00 */
[----:B0-----:R-:W4:Y:S04]  /*10b10*/  LDL.LU R69, [R1+0xa0] ;  /* 0x0000a00001457983 */ /* 0x001f280000300800 */
        /* <DEDUP_REMOVED lines=22> */
[----:B0-----:R-:W2:Y:S04]  /*10c80*/  LDL.LU R232, [R1+0xf0] ;  /* 0x0000f00001e87983 */ /* 0x001ea80000300800 */
[----:B------:R0:W-:Y:S04]  /*10c90*/  STL [R1+0x124], R18 ;  /* 0x0001241201007387 */ /* 0x0001e80000100800 */
[----:B0-----:R-:W4:Y:S04]  /*10ca0*/  LDL R18, [R1+0xe4] ;  /* 0x0000e40001127983 */ /* 0x001f280000100800 */
[----:B------:R0:W-:Y:S04]  /*10cb0*/  STL [R1+0x120], R16 ;  /* 0x0001201001007387 */ /* 0x0001e80000100800 */
[----:B0-----:R-:W4:Y:S01]  /*10cc0*/  LDL R16, [R1+0xe0] ;  /* 0x0000e00001107983 */ /* 0x001f220000100800 */
[----:B------:R-:W-:-:S03]  /*10cd0*/  IADD3 R6, P1, R12, UR4, RZ ;  /* 0x000000040c067c10 */ /* 0x000fc6000ff3e0ff */
[----:B------:R-:W4:Y:S01]  /*10ce0*/  LDL.LU R235, [R1+0xac] ;  /* 0x0000ac0001eb7983 */ /* 0x000f220000300800 */
[----:B------:R-:W-:Y:S01]  /*10cf0*/  IADD3.X R7, R14, UR5, RZ, P1, !PT ;  /* 0x000000050e077c10 */ /* 0x000fe20008ffe4ff */
[----:B------:R-:W-:Y:S01]  /*10d00*/  IMAD R14, R3, 0x78, RZ ;  /* 0x00000078030e7824 */ /* 0x000fe200078e02ff */
[C---:B--2---:R-:W-:Y:S02]  /*10d10*/  ISETP.GE.AND P2, PT, R232.reuse, 0x1, PT ;  /* 0x00000001e800780c */ /* 0x044fe40003f46270 */
[----:B------:R-:W-:Y:S02]  /*10d20*/  ISETP.GE.AND P3, PT, R232, 0x9, PT ;  /* 0x00000009e800780c */ /* 0x000fe40003f66270 */
[----:B------:R-:W-:Y:S02]  /*10d30*/  ISETP.LT.OR P0, PT, R0, 0x1, !P2 ;  /* 0x000000010000780c */ /* 0x000fe40005701670 */
[----:B------:R-:W-:-:S04]  /*10d40*/  ISETP.GE.AND P4, PT, R232, 0x81, PT ;  /* 0x00000081e800780c */ /* 0x000fc80003f86270 */
[----:B------:R-:W-:-:S07]  /*10d50*/  ISETP.LT.OR P5, PT, R0, 0x1, !P4 ;  /* 0x000000010000780c */ /* 0x000fce00067a1670 */
[----:B------:R-:W-:-:S05]  /*10d60*/  @!P0 IMAD R4, R4, R17, RZ ;  /* 0x0000001104048224 */ /* 0x000fca00078e02ff */
[----:B------:R3:W-:Y:S01]  /*10d70*/  @!P0 STG.E.U8 desc[UR36][R6.64], R4 ;  /* 0x0000000406008986 */ /* 0x0007e2000c101124 */
[----:B------:R-:W-:-:S13]  /*10d80*/  ISETP.LT.OR P0, PT, R0, 0x2, !P2 ;  /* 0x000000020000780c */ /* 0x000fda0005701670 */
[----:B---3--:R-:W-:Y:S01]  /*10d90*/  @!P0 IMAD R4, R8, R17, RZ ;  /* 0x0000001108048224 */ /* 0x008fe200078e02ff */
[----:B------:R-:W-:-:S04]  /*10da0*/  IADD3 R8, P1, R23, R6, RZ ;  /* 0x0000000617087210 */ /* 0x000fc80007f3e0ff */
[----:B------:R4:W-:Y:S01]  /*10db0*/  @!P0 STG.E.U8 desc[UR36][R6.64+0x1], R4 ;  /* 0x0000010406008986 */ /* 0x0009e2000c101124 */
[C---:B------:R-:W-:Y:S01]  /*10dc0*/  ISETP.LT.OR P0, PT, R0.reuse, 0x1, !P3 ;  /* 0x000000010000780c */ /* 0x040fe20005f01670 */
[----:B------:R-:W-:Y:S01]  /*10dd0*/  IMAD.X R9, R19, 0x1, R7, P1 ;  /* 0x0000000113097824 */ /* 0x000fe200008e0607 */
[----:B------:R-:W-:-:S11]  /*10de0*/  ISETP.LT.OR P1, PT, R0, 0x9, !P3 ;  /* 0x000000090000780c */ /* 0x000fd60005f21670 */
[-C--:B----4-:R-:W-:Y:S02]  /*10df0*/  @!P0 IMAD R4, R234, R17.reuse, RZ ;  /* 0x00000011ea048224 */ /* 0x090fe400078e02ff */
[----:B------:R-:W2:Y:S01]  /*10e00*/  LDL.LU R234, [R1+0xb0] ;  /* 0x0000b00001ea7983 */ /* 0x000ea20000300800 */
[----:B------:R-:W-:-:S03]  /*10e10*/  @!P1 IMAD R5, R5, R17, RZ ;  /* 0x0000001105059224 */ /* 0x000fc600078e02ff */
[----:B------:R0:W-:Y:S01]  /*10e20*/  @!P0 STG.E.U8 desc[UR36][R8.64], R4 ;  /* 0x0000000408008986 */ /* 0x0001e2000c101124 */
[----:B------:R-:W-:-:S13]  /*10e30*/  ISETP.LT.OR P0, PT, R0, 0x2, !P3 ;  /* 0x000000020000780c */ /* 0x000fda0005f01670 */
[----:B0-----:R-:W-:Y:S02]  /*10e40*/  @!P0 IMAD R4, R21, R17, RZ ;  /* 0x0000001115048224 */ /* 0x001fe400078e02ff */
[----:B------:R-:W3:Y:S04]  /*10e50*/  LDL.LU R21, [R1+0xb4] ;  /* 0x0000b40001157983 */ /* 0x000ee80000300800 */
[----:B------:R0:W-:Y:S01]  /*10e60*/  @!P0 STG.E.U8 desc[UR36][R8.64+0x1], R4 ;  /* 0x0000010408008986 */ /* 0x0001e2000c101124 */
[----:B------:R-:W-:-:S13]  /*10e70*/  ISETP.LT.OR P0, PT, R0, 0x9, !P2 ;  /* 0x000000090000780c */ /* 0x000fda0005701670 */
[-C--:B0-----:R-:W-:Y:S02]  /*10e80*/  @!P0 IMAD R4, R20, R17.reuse, RZ ;  /* 0x0000001114048224 */ /* 0x081fe400078e02ff */
[----:B------:R-:W4:Y:S04]  /*10e90*/  LDL.LU R20, [R1+0xb8] ;  /* 0x0000b80001147983 */ /* 0x000f280000300800 */
[----:B------:R0:W-:Y:S01]  /*10ea0*/  @!P0 STG.E.U8 desc[UR36][R6.64+0x8], R4 ;  /* 0x0000080406008986 */ /* 0x0001e2000c101124 */
[C---:B------:R-:W-:Y:S02]  /*10eb0*/  ISETP.LT.OR P0, PT, R0.reuse, 0xa, !P2 ;  /* 0x0000000a0000780c */ /* 0x040fe40005701670 */
[----:B------:R-:W-:Y:S01]  /*10ec0*/  ISETP.LT.OR P2, PT, R0, 0xa, !P3 ;  /* 0x0000000a0000780c */ /* 0x000fe20005f41670 */
[----:B------:R-:W-:-:S10]  /*10ed0*/  @!P5 IMAD R3, R69, R17, RZ ;  /* 0x000000114503d224 */ /* 0x000fd400078e02ff */
[-C--:B------:R-:W-:Y:S02]  /*10ee0*/  @!P0 IMAD R10, R10, R17.reuse, RZ ;  /* 0x000000110a0a8224 */ /* 0x080fe400078e02ff */
[----:B0-----:R-:W-:Y:S02]  /*10ef0*/  @!P2 IMAD R4, R15, R17, RZ ;  /* 0x000000110f04a224 */ /* 0x001fe400078e02ff */
[----:B------:R-:W4:Y:S04]  /*10f00*/  LDL.LU R15, [R1+0xbc] ;  /* 0x0000bc00010f7983 */ /* 0x000f280000300800 */
[----:B------:R-:W4:Y:S04]  /*10f10*/  LDL.LU R65, [R1+0x80] ;  /* 0x0000800001417983 */ /* 0x000f280000300800 */
[----:B------:R-:W4:Y:S04]  /*10f20*/  LDL.LU R66, [R1+0x84] ;  /* 0x0000840001427983 */ /* 0x000f280000300800 */
[----:B------:R-:W4:Y:S04]  /*10f30*/  LDL.LU R67, [R1+0x88] ;  /* 0x0000880001437983 */ /* 0x000f280000300800 */
[----:B------:R-:W4:Y:S04]  /*10f40*/  LDL.LU R68, [R1+0x8c] ;  /* 0x00008c0001447983 */ /* 0x000f280000300800 */
[----:B------:R-:W-:Y:S01]  /*10f50*/  @!P0 STG.E.U8 desc[UR36][R6.64+0x9], R10 ;  /* 0x0000090a06008986 */ /* 0x000fe2000c101124 */
[----:B------:R-:W-:-:S03]  /*10f60*/  ISETP.LT.OR P0, PT, R0, 0x2, !P4 ;  /* 0x000000020000780c */ /* 0x000fc60006701670 */
[----:B------:R-:W-:Y:S01]  /*10f70*/  @!P1 STG.E.U8 desc[UR36][R8.64+0x8], R5 ;  /* 0x0000080508009986 */ /* 0x000fe2000c101124 */
[----:B------:R-:W-:-:S03]  /*10f80*/  ISETP.GE.AND P1, PT, R232, 0x109, PT ;  /* 0x00000109e800780c */ /* 0x000fc60003f26270 */
[----:B------:R-:W4:Y:S04]  /*10f90*/  LDL.LU R69, [R1+0x90] ;  /* 0x0000900001457983 */ /* 0x000f280000300800 */
[----:B------:R0:W-:Y:S01]  /*10fa0*/  @!P2 STG.E.U8 desc[UR36][R8.64+0x9], R4 ;  /* 0x000009040800a986 */ /* 0x0001e2000c101124 */
[----:B------:R-:W-:-:S03]  /*10fb0*/  ISETP.LT.OR P6, PT, R0, 0xa, !P1 ;  /* 0x0000000a0000780c */ /* 0x000fc60004fc1670 */
[----:B------:R-:W4:Y:S04]  /*10fc0*/  LDL.LU R71, [R1+0x94] ;  /* 0x0000940001477983 */ /* 0x000f280000300800 */
[----:B------:R-:W4:Y:S01]  /*10fd0*/  LDL.LU R57, [R1+0x98] ;  /* 0x0000980001397983 */ /* 0x000f220000300800 */
[----:B0-----:R-:W-:-:S03]  /*10fe0*/  IMAD.WIDE.U32 R4, R2, 0x78, R8 ;  /* 0x0000007802047825 */ /* 0x001fc600078e0008 */
[----:B------:R-:W4:Y:S01]  /*10ff0*/  LDL.LU R61, [R1+0x9c] ;  /* 0x00009c00013d7983 */ /* 0x000f220000300800 */
[----:B------:R-:W-:-:S03]  /*11000*/  IMAD.IADD R5, R5, 0x1, R14 ;  /* 0x0000000105057824 */ /* 0x000fc600078e020e */
[----:B------:R-:W4:Y:S04]  /*11010*/  LDL.LU R63, [R1+0x60] ;  /* 0x00006000013f7983 */ /* 0x000f280000300800 */
[----:B------:R0:W-:Y:S04]  /*11020*/  @!P5 STG.E.U8 desc[UR36][R4.64], R3 ;  /* 0x000000030400d986 */ /* 0x0001e8000c101124 */
[----:B------:R-:W4:Y:S04]  /*11030*/  LDL.LU R48, [R1+0x64] ;  /* 0x0000640001307983 */ /* 0x000f280000300800 */
[----:B------:R-:W4:Y:S01]  /*11040*/  LDL.LU R49, [R1+0x68] ;  /* 0x0000680001317983 */ /* 0x000f220000300800 */
[----:B0-----:R-:W-:Y:S01]  /*11050*/  @!P0 IMAD R3, R11, R17, RZ ;  /* 0x000000110b038224 */ /* 0x001fe200078e02ff */
[----:B------:R-:W-:-:S02]  /*11060*/  LOP3.LUT R22, R22, 0xfbffffff, RZ, 0xc0, !PT ;  /* 0xfbffffff16167812 */ /* 0x000fc400078ec0ff */
[----:B------:R-:W4:Y:S04]  /*11070*/  LDL.LU R50, [R1+0x6c] ;  /* 0x00006c0001327983 */ /* 0x000f280000300800 */
[----:B------:R0:W-:Y:S01]  /*11080*/  @!P0 STG.E.U8 desc[UR36][R4.64+0x1], R3 ;  /* 0x0000010304008986 */ /* 0x0001e2000c101124 */
[----:B------:R-:W-:Y:S02]  /*11090*/  @!P6 IADD3 R12, P0, P2, R23, R4, R18 ;  /* 0x00000004170ce210 */ /* 0x000fe40007a1e012 */
[----:B------:R-:W-:Y:S01]  /*110a0*/  @P4 LOP3.LUT R22, R22, 0x4000000, RZ, 0xfc, !PT ;  /* 0x0400000016164812 */ /* 0x000fe200078efcff */
[----:B------:R-:W4:Y:S01]  /*110b0*/  LDL.LU R51, [R1+0x70] ;  /* 0x0000700001337983 */ /* 0x000f220000300800 */
[----:B------:R-:W-:Y:S02]  /*110c0*/  @!P6 IADD3.X R13, R19, R5, R16, P0, P2 ;  /* 0x00000005130de210 */ /* 0x000fe400007e4410 */
[----:B------:R-:W-:Y:S01]  /*110d0*/  ISETP.GE.AND P0, PT, R232, 0x89, PT ;  /* 0x00000089e800780c */ /* 0x000fe20003f06270 */
[----:B------:R-:W4:Y:S03]  /*110e0*/  LDL.LU R40, [R1+0x74] ;  /* 0x0000740001287983 */ /* 0x000f260000300800 */
[C---:B------:R-:W-:Y:S01]  /*110f0*/  ISETP.LT.OR P2, PT, R0.reuse, 0x1, !P0 ;  /* 0x000000010000780c */ /* 0x040fe20004741670 */
[----:B------:R-:W4:Y:S01]  /*11100*/  LDL.LU R41, [R1+0x78] ;  /* 0x0000780001297983 */ /* 0x000f220000300800 */
[----:B------:R-:W-:-:S02]  /*11110*/  ISETP.LT.OR P6, PT, R0, 0x12, !P1 ;  /* 0x000000120000780c */ /* 0x000fc40004fc1670 */
[----:B------:R-:W-:Y:S01]  /*11120*/  LOP3.LUT R22, R22, 0xfdffffff, RZ, 0xc0, !PT ;  /* 0xfdffffff16167812 */ /* 0x000fe200078ec0ff */
[----:B------:R-:W4:Y:S04]  /*11130*/  LDL.LU R52, [R1+0x7c] ;  /* 0x00007c0001347983 */ /* 0x000f280000300800 */
[----:B------:R-:W4:Y:S04]  /*11140*/  LDL.LU R53, [R1+0x40] ;  /* 0x0000400001357983 */ /* 0x000f280000300800 */
[----:B------:R-:W-:Y:S01]  /*11150*/  @!P2 IADD3 R10, P5, R23, R4, RZ ;  /* 0x00000004170aa210 */ /* 0x000fe20007fbe0ff */
[----:B0-----:R-:W-:Y:S01]  /*11160*/  @!P2 IMAD R3, R64, R17, RZ ;  /* 0x000000114003a224 */ /* 0x001fe200078e02ff */
[----:B------:R-:W4:Y:S03]  /*11170*/  LDL.LU R54, [R1+0x44] ;  /* 0x0000440001367983 */ /* 0x000f260000300800 */
[----:B------:R-:W-:Y:S01]  /*11180*/  @!P2 IMAD.X R11, R5, 0x1, R19, P5 ;  /* 0x00000001050ba824 */ /* 0x000fe200028e0613 */
[----:B------:R-:W4:Y:S04]  /*11190*/  LDL.LU R55, [R1+0x48] ;  /* 0x0000480001377983 */ /* 0x000f280000300800 */
[----:B------:R0:W-:Y:S01]  /*111a0*/  @!P2 STG.E.U8 desc[UR36][R10.64], R3 ;  /* 0x000000030a00a986 */ /* 0x0001e2000c101124 */
[----:B------:R-:W-:-:S13]  /*111b0*/  ISETP.LT.OR P2, PT, R0, 0x2, !P0 ;  /* 0x000000020000780c */ /* 0x000fda0004741670 */
[----:B0-----:R-:W-:Y:S01]  /*111c0*/  @!P2 IADD3 R10, P5, R23, R4, RZ ;  /* 0x00000004170aa210 */ /* 0x001fe20007fbe0ff */
[----:B------:R-:W-:-:S04]  /*111d0*/  @!P2 IMAD R3, R235, R17, RZ ;  /* 0x00000011eb03a224 */ /* 0x000fc800078e02ff */
[----:B------:R-:W-:-:S05]  /*111e0*/  @!P2 IMAD.X R11, R5, 0x1, R19, P5 ;  /* 0x00000001050ba824 */ /* 0x000fca00028e0613 */
[----:B------:R2:W-:Y:S01]  /*111f0*/  @!P2 STG.E.U8 desc[UR36][R10.64+0x1], R3 ;  /* 0x000001030a00a986 */ /* 0x0005e2000c101124 */
[----:B------:R-:W-:-:S13]  /*11200*/  ISETP.LT.OR P2, PT, R0, 0x9, !P4 ;  /* 0x000000090000780c */ /* 0x000fda0006741670 */
[----:B--2---:R-:W-:-:S05]  /*11210*/  @!P2 IMAD R3, R234, R17, RZ ;  /* 0x00000011ea03a224 */ /* 0x004fca00078e02ff */
[----:B------:R0:W-:Y:S02]  /*11220*/  @!P2 STG.E.U8 desc[UR36][R4.64+0x8], R3 ;  /* 0x000008030400a986 */ /* 0x0001e4000c101124 */
[----:B0-----:R-:W-:-:S04]  /*11230*/  IMAD.WIDE.U32 R2, R2, 0x78, R8 ;  /* 0x0000007802027825 */ /* 0x001fc800078e0008 */
[----:B------:R-:W-:Y:S01]  /*11240*/  IMAD.IADD R3, R14, 0x1, R3 ;  /* 0x000000010e037824 */ /* 0x000fe200078e0203 */
[----:B------:R-:W-:-:S04]  /*11250*/  @!P6 IADD3 R234, P2, P5, R23, R2, R18 ;  /* 0x0000000217eae210 */ /* 0x000fc80007d5e012 */
[----:B------:R-:W-:Y:S02]  /*11260*/  @!P6 IADD3.X R235, R19, R3, R16, P2, P5 ;  /* 0x0000000313ebe210 */ /* 0x000fe400017ea410 */
[----:B------:R-:W-:-:S13]  /*11270*/  ISETP.LT.OR P2, PT, R0, 0xa, !P4 ;  /* 0x0000000a0000780c */ /* 0x000fda0006741670 */
[----:B---3--:R-:W-:-:S05]  /*11280*/  @!P2 IMAD R10, R21, R17, RZ ;  /* 0x00000011150aa224 */ /* 0x008fca00078e02ff */
[----:B------:R0:W-:Y:S01]  /*11290*/  @!P2 STG.E.U8 desc[UR36][R4.64+0x9], R10 ;  /* 0x0000090a0400a986 */ /* 0x0001e2000c101124 */
[C---:B------:R-:W-:Y:S02]  /*112a0*/  ISETP.LT.OR P2, PT, R0.reuse, 0x9, !P0 ;  /* 0x000000090000780c */ /* 0x040fe40004741670 */
[----:B------:R-:W-:-:S11]  /*112b0*/  ISETP.LT.OR P6, PT, R0, 0x19, !P1 ;  /* 0x000000190000780c */ /* 0x000fd60004fc1670 */
[----:B0-----:R-:W-:Y:S01]  /*112c0*/  @!P2 IADD3 R10, P5, R23, R4, RZ ;  /* 0x00000004170aa210 */ /* 0x001fe20007fbe0ff */
[----:B----4-:R-:W-:-:S04]  /*112d0*/  @!P2 IMAD R14, R20, R17, RZ ;  /* 0x00000011140ea224 */ /* 0x010fc800078e02ff */
[----:B------:R-:W-:-:S05]  /*112e0*/  @!P2 IMAD.X R11, R5, 0x1, R19, P5 ;  /* 0x00000001050ba824 */ /* 0x000fca00028e0613 */
[----:B------:R0:W-:Y:S01]  /*112f0*/  @!P2 STG.E.U8 desc[UR36][R10.64+0x8], R14 ;  /* 0x0000080e0a00a986 */ /* 0x0001e2000c101124 */
[----:B------:R-:W-:-:S04]  /*11300*/  @!P6 IADD3 R20, P2, P5, R23, R2, R18 ;  /* 0x000000021714e210 */ /* 0x000fc80007d5e012 */
[----:B------:R-:W-:Y:S02]  /*11310*/  @!P6 IADD3.X R21, R19, R3, R16, P2, P5 ;  /* 0x000000031315e210 */ /* 0x000fe400017ea410 */
[C---:B------:R-:W-:Y:S02]  /*11320*/  ISETP.LT.OR P2, PT, R0.reuse, 0xa, !P0 ;  /* 0x0000000a0000780c */ /* 0x040fe40004741670 */
[----:B------:R-:W-:-:S11]  /*11330*/  ISETP.LT.OR P4, PT, R0, 0x1a, !P1 ;  /* 0x0000001a0000780c */ /* 0x000fd60004f81670 */
[----:B0-----:R-:W-:Y:S01]  /*11340*/  @!P2 IADD3 R10, P5, R23, R4, RZ ;  /* 0x00000004170aa210 */ /* 0x001fe20007fbe0ff */
[----:B------:R-:W-:-:S04]  /*11350*/  @!P2 IMAD R14, R15, R17, RZ ;  /* 0x000000110f0ea224 */ /* 0x000fc800078e02ff */
[----:B------:R-:W-:-:S05]  /*11360*/  @!P2 IMAD.X R11, R5, 0x1, R19, P5 ;  /* 0x00000001050ba824 */ /* 0x000fca00028e0613 */
[----:B------:R0:W-:Y:S02]  /*11370*/  @!P2 STG.E.U8 desc[UR36][R10.64+0x9], R14 ;  /* 0x0000090e0a00a986 */ /* 0x0001e4000c101124 */
[----:B0-----:R-:W-:-:S04]  /*11380*/  @!P4 IADD3 R14, P2, P5, R23, R2, R18 ;  /* 0x00000002170ec210 */ /* 0x001fc80007d5e012 */
[----:B------:R-:W-:Y:S02]  /*11390*/  @!P4 IADD3.X R15, R19, R3, R16, P2, P5 ;  /* 0x00000003130fc210 */ /* 0x000fe400017ea410 */
[----:B------:R-:W-:-:S05]  /*113a0*/  IADD3 R4, P2, R18, R4, RZ ;  /* 0x0000000412047210 */ /* 0x000fca0007f5e0ff */
[----:B------:R-:W-:Y:S01]  /*113b0*/  IMAD.X R5, R5, 0x1, R16, P2 ;  /* 0x0000000105057824 */ /* 0x000fe200010e0610 */
[----:B------:R-:W-:-:S04]  /*113c0*/  ISETP.GE.AND P2, PT, R232, 0x101, PT ;  /* 0x00000101e800780c */ /* 0x000fc80003f46270 */
[C---:B------:R-:W-:Y:S02]  /*113d0*/  ISETP.LT.OR P5, PT, R0.reuse, 0x1, !P2 ;  /* 0x000000010000780c */ /* 0x040fe400057a1670 */
[----:B------:R-:W-:-:S11]  /*113e0*/  ISETP.LT.OR P4, PT, R0, 0x21, !P1 ;  /* 0x000000210000780c */ /* 0x000fd60004f81670 */
[----:B------:R-:W-:-:S05]  /*113f0*/  @!P5 IMAD R10, R65, R17, RZ ;  /* 0x00000011410ad224 */ /* 0x000fca00078e02ff */
[----:B------:R0:W-:Y:S01]  /*11400*/  @!P5 STG.E.U8 desc[UR36][R4.64], R10 ;  /* 0x0000000a0400d986 */ /* 0x0001e2000c101124 */
[----:B------:R-:W-:-:S04]  /*11410*/  @!P4 IADD3 R64, P5, P6, R23, R2, R18 ;  /* 0x000000021740c210 */ /* 0x000fc80007ebe012 */
[----:B------:R-:W-:Y:S02]  /*11420*/  @!P4 IADD3.X R65, R19, R3, R16, P5, P6 ;  /* 0x000000031341c210 */ /* 0x000fe40002fec410 */
[----:B------:R-:W-:-:S13]  /*11430*/  ISETP.LT.OR P5, PT, R0, 0x2, !P2 ;  /* 0x000000020000780c */ /* 0x000fda00057a1670 */
[----:B0-----:R-:W-:-:S05]  /*11440*/  @!P5 IMAD R10, R66, R17, RZ ;  /* 0x00000011420ad224 */ /* 0x001fca00078e02ff */
[----:B------:R0:W-:Y:S01]  /*11450*/  @!P5 STG.E.U8 desc[UR36][R4.64+0x1], R10 ;  /* 0x0000010a0400d986 */ /* 0x0001e2000c101124 */
[C---:B------:R-:W-:Y:S02]  /*11460*/  ISETP.LT.OR P5, PT, R0.reuse, 0x1, !P1 ;  /* 0x000000010000780c */ /* 0x040fe40004fa1670 */
[----:B------:R-:W-:-:S11]  /*11470*/  ISETP.LT.OR P4, PT, R0, 0x22, !P1 ;  /* 0x000000220000780c */ /* 0x000fd60004f81670 */
[----:B0-----:R-:W-:Y:S01]  /*11480*/  @!P5 IADD3 R10, P6, R4, R23, RZ ;  /* 0x00000017040ad210 */ /* 0x001fe20007fde0ff */
[----:B------:R-:W-:-:S04]  /*11490*/  @!P5 IMAD R236, R67, R17, RZ ;  /* 0x0000001143ecd224 */ /* 0x000fc800078e02ff */
[----:B------:R-:W-:-:S05]  /*114a0*/  @!P5 IMAD.X R11, R5, 0x1, R19, P6 ;  /* 0x00000001050bd824 */ /* 0x000fca00030e0613 */
[----:B------:R0:W-:Y:S01]  /*114b0*/  @!P5 STG.E.U8 desc[UR36][R10.64], R236 ;  /* 0x000000ec0a00d986 */ /* 0x0001e2000c101124 */
[----:B------:R-:W-:-:S04]  /*114c0*/  @!P4 IADD3 R66, P5, P6, R23, R2, R18 ;  /* 0x000000021742c210 */ /* 0x000fc80007ebe012 */
[----:B------:R-:W-:Y:S02]  /*114d0*/  @!P4 IADD3.X R67, R19, R3, R16, P5, P6 ;  /* 0x000000031343c210 */ /* 0x000fe40002fec410 */
[----:B------:R-:W-:-:S13]  /*114e0*/  ISETP.LT.OR P5, PT, R0, 0x2, !P1 ;  /* 0x000000020000780c */ /* 0x000fda0004fa1670 */
[----:B0-----:R-:W-:Y:S01]  /*114f0*/  @!P5 IADD3 R10, P6, R4, R23, RZ ;  /* 0x00000017040ad210 */ /* 0x001fe20007fde0ff */
[----:B------:R-:W-:-:S04]  /*11500*/  @!P5 IMAD R236, R68, R17, RZ ;  /* 0x0000001144ecd224 */ /* 0x000fc800078e02ff */
[----:B------:R-:W-:-:S05]  /*11510*/  @!P5 IMAD.X R11, R5, 0x1, R19, P6 ;  /* 0x00000001050bd824 */ /* 0x000fca00030e0613 */
[----:B------:R0:W-:Y:S01]  /*11520*/  @!P5 STG.E.U8 desc[UR36][R10.64+0x1], R236 ;  /* 0x000001ec0a00d986 */ /* 0x0001e2000c101124 */
[C---:B------:R-:W-:Y:S02]  /*11530*/  ISETP.LT.OR P5, PT, R0.reuse, 0x9, !P2 ;  /* 0x000000090000780c */ /* 0x040fe400057a1670 */
[----:B------:R-:W-:-:S11]  /*11540*/  ISETP.LT.OR P4, PT, R0, 0x29, !P1 ;  /* 0x000000290000780c */ /* 0x000fd60004f81670 */
[----:B0-----:R-:W-:-:S05]  /*11550*/  @!P5 IMAD R10, R69, R17, RZ ;  /* 0x00000011450ad224 */ /* 0x001fca00078e02ff */
[----:B------:R0:W-:Y:S01]  /*11560*/  @!P5 STG.E.U8 desc[UR36][R4.64+0x8], R10 ;  /* 0x0000080a0400d986 */ /* 0x0001e2000c101124 */
[----:B------:R-:W-:-:S04]  /*11570*/  @!P4 IADD3 R68, P5, P6, R23, R2, R18 ;  /* 0x000000021744c210 */ /* 0x000fc80007ebe012 */
[----:B------:R-:W-:Y:S02]  /*11580*/  @!P4 IADD3.X R69, R19, R3, R16, P5, P6 ;  /* 0x000000031345c210 */ /* 0x000fe40002fec410 */
[C---:B------:R-:W-:Y:S02]  /*11590*/  ISETP.LT.OR P5, PT, R0.reuse, 0xa, !P2 ;  /* 0x0000000a0000780c */ /* 0x040fe400057a1670 */
[----:B------:R-:W-:-:S11]  /*115a0*/  ISETP.LT.OR P4, PT, R0, 0x2a, !P1 ;  /* 0x0000002a0000780c */ /* 0x000fd60004f81670 */
[----:B0-----:R-:W-:-:S05]  /*115b0*/  @!P5 IMAD R10, R71, R17, RZ ;  /* 0x00000011470ad224 */ /* 0x001fca00078e02ff */
[----:B------:R0:W-:Y:S01]  /*115c0*/  @!P5 STG.E.U8 desc[UR36][R4.64+0x9], R10 ;  /* 0x0000090a0400d986 */ /* 0x0001e2000c101124 */
[----:B------:R-:W-:-:S04]  /*115d0*/  @!P4 IADD3 R70, P5, P6, R23, R2, R18 ;  /* 0x000000021746c210 */ /* 0x000fc80007ebe012 */
[----:B------:R-:W-:Y:S02]  /*115e0*/  @!P4 IADD3.X R71, R19, R3, R16, P5, P6 ;  /* 0x000000031347c210 */ /* 0x000fe40002fec410 */
[----:B------:R-:W-:Y:S02]  /*115f0*/  ISETP.LT.OR P5, PT, R0, 0x9, !P1 ;  /* 0x000000090000780c */ /* 0x000fe40004fa1670 */
[----:B------:R-:W-:Y:S02]  /*11600*/  @P2 LOP3.LUT R22, R22, 0x2000000, RZ, 0xfc, !PT ;  /* 0x0200000016162812 */ /* 0x000fe400078efcff */
[C---:B------:R-:W-:Y:S02]  /*11610*/  ISETP.LT.OR P2, PT, R0.reuse, 0x31, !P1 ;  /* 0x000000310000780c */ /* 0x040fe40004f41670 */
[----:B------:R-:W-:-:S07]  /*11620*/  ISETP.LT.OR P4, PT, R0, 0xa, !P1 ;  /* 0x0000000a0000780c */ /* 0x000fce0004f81670 */
[----:B0-----:R-:W-:Y:S01]  /*11630*/  @!P5 IADD3 R4, P6, R4, R23, RZ ;  /* 0x000000170404d210 */ /* 0x001fe20007fde0ff */
[----:B------:R-:W-:-:S04]  /*11640*/  @!P5 IMAD R10, R57, R17, RZ ;  /* 0x00000011390ad224 */ /* 0x000fc800078e02ff */
[----:B------:R-:W-:-:S05]  /*11650*/  @!P5 IMAD.X R5, R5, 0x1, R19, P6 ;  /* 0x000000010505d824 */ /* 0x000fca00030e0613 */
[----:B------:R0:W-:Y:S01]  /*11660*/  @!P5 STG.E.U8 desc[UR36][R4.64+0x8], R10 ;  /* 0x0000080a0400d986 */ /* 0x0001e2000c101124 */
[----:B------:R-:W-:-:S04]  /*11670*/  @!P2 IADD3 R56, P5, P6, R23, R2, R18 ;  /* 0x000000021738a210 */ /* 0x000fc80007ebe012 */
[----:B------:R-:W-:Y:S02]  /*11680*/  @!P2 IADD3.X R57, R19, R3, R16, P5, P6 ;  /* 0x000000031339a210 */ /* 0x000fe40002fec410 */
[----:B------:R-:W-:Y:S01]  /*11690*/  ISETP.LT.OR P2, PT, R0, 0x32, !P1 ;  /* 0x000000320000780c */ /* 0x000fe20004f41670 */
[----:B0-----:R-:W-:-:S05]  /*116a0*/  @!P4 IMAD R4, R61, R17, RZ ;  /* 0x000000113d04c224 */ /* 0x001fca00078e02ff */
[----:B------:R0:W-:Y:S01]  /*116b0*/  @!P4 STG.E.U8 desc[UR36][R12.64+0x9], R4 ;  /* 0x000009040c00c986 */ /* 0x0001e2000c101124 */
[----:B------:R-:W-:-:S06]  /*116c0*/  ISETP.LT.OR P4, PT, R0, 0x39, !P1 ;  /* 0x000000390000780c */ /* 0x000fcc0004f81670 */
[----:B------:R-:W-:-:S04]  /*116d0*/  @!P2 IADD3 R58, P5, P6, R23, R2, R18 ;  /* 0x00000002173aa210 */ /* 0x000fc80007ebe012 */
[----:B------:R-:W-:Y:S02]  /*116e0*/  @!P2 IADD3.X R59, R19, R3, R16, P5, P6 ;  /* 0x00000003133ba210 */ /* 0x000fe40002fec410 */
[----:B------:R-:W-:Y:S02]  /*116f0*/  ISETP.GE.AND P2, PT, R232, 0x1, PT ;  /* 0x00000001e800780c */ /* 0x000fe40003f46270 */
        /* <DEDUP_REMOVED lines=27> */
[----:B0-----:R-:W-:Y:S02]  /*118b0*/  @!P5 IMAD R4, R40, R17, RZ ;  /* 0x000000112804d224 */ /* 0x001fe400078e02ff */
[----:B------:R-:W2:Y:S04]  /*118c0*/  LDL.LU R40, [R1+0x4c] ;  /* 0x00004c0001287983 */ /* 0x000ea80000300800 */
[----:B------:R0:W-:Y:S01]  /*118d0*/  @!P5 STG.E.U8 desc[UR36][R6.64+0x19], R4 ;  /* 0x000019040600d986 */ /* 0x0001e2000c101124 */
[----:B------:R-:W-:-:S13]  /*118e0*/  ISETP.LT.OR P5, PT, R0, 0x19, !P3 ;  /* 0x000000190000780c */ /* 0x000fda0005fa1670 */
[----:B0-----:R-:W-:Y:S02]  /*118f0*/  @!P5 IMAD R4, R41, R17, RZ ;  /* 0x000000112904d224 */ /* 0x001fe400078e02ff */
[----:B------:R-:W3:Y:S04]  /*11900*/  LDL.LU R41, [R1+0x50] ;  /* 0x0000500001297983 */ /* 0x000ee80000300800 */
[----:B------:R-:W4:Y:S04]  /*11910*/  LDL.LU R46, [R1+0x54] ;  /* 0x00005400012e7983 */ /* 0x000f280000300800 */
[----:B------:R-:W4:Y:S04]  /*11920*/  LDL.LU R47, [R1+0x58] ;  /* 0x00005800012f7983 */ /* 0x000f280000300800 */
[----:B------:R-:W4:Y:S04]  /*11930*/  LDL.LU R42, [R1+0x5c] ;  /* 0x00005c00012a7983 */ /* 0x000f280000300800 */
[----:B------:R-:W4:Y:S04]  /*11940*/  LDL.LU R43, [R1+0x20] ;  /* 0x00002000012b7983 */ /* 0x000f280000300800 */
[----:B------:R-:W4:Y:S04]  /*11950*/  LDL.LU R44, [R1+0x24] ;  /* 0x00002400012c7983 */ /* 0x000f280000300800 */
[----:B------:R-:W4:Y:S04]  /*11960*/  LDL.LU R45, [R1+0x28] ;  /* 0x00002800012d7983 */ /* 0x000f280000300800 */
[----:B------:R0:W-:Y:S01]  /*11970*/  @!P5 STG.E.U8 desc[UR36][R8.64+0x18], R4 ;  /* 0x000018040800d986 */ /* 0x0001e2000c101124 */
[----:B------:R-:W-:-:S02]  /*11980*/  ISETP.LT.OR P5, PT, R0, 0x1a, !P3 ;  /* 0x0000001a0000780c */ /* 0x000fc40005fa1670 */
[----:B------:R-:W-:Y:S01]  /*11990*/  LOP3.LUT P4, RZ, R22, 0x4000000, RZ, 0xc0, !PT ;  /* 0x0400000016ff7812 */ /* 0x000fe2000788c0ff */
[----:B------:R-:W4:Y:S01]  /*119a0*/  LDL.LU R33, [R1+0x2c] ;  /* 0x00002c0001217983 */ /* 0x000f220000300800 */
[----:B------:R-:W-:-:S03]  /*119b0*/  ISETP.LT.OR P2, PT, R0, 0x49, !P1 ;  /* 0x000000490000780c */ /* 0x000fc60004f41670 */
[----:B------:R-:W4:Y:S04]  /*119c0*/  LDL.LU R35, [R1+0x30] ;  /* 0x0000300001237983 */ /* 0x000f280000300800 */
[----:B------:R-:W4:Y:S02]  /*119d0*/  LDL.LU R36, [R1+0x34] ;  /* 0x0000340001247983 */ /* 0x000f240000300800 */
[----:B0-----:R-:W-:Y:S02]  /*119e0*/  @!P5 IMAD R4, R52, R17, RZ ;  /* 0x000000113404d224 */ /* 0x001fe400078e02ff */
[----:B------:R-:W4:Y:S04]  /*119f0*/  LDL.LU R37, [R1+0x38] ;  /* 0x0000380001257983 */ /* 0x000f280000300800 */
[----:B------:R0:W-:Y:S01]  /*11a00*/  @!P5 STG.E.U8 desc[UR36][R8.64+0x19], R4 ;  /* 0x000019040800d986 */ /* 0x0001e2000c101124 */
[----:B------:R-:W-:-:S03]  /*11a10*/  ISETP.LT.OR P5, PT, R0, 0x11, !P4 ;  /* 0x000000110000780c */ /* 0x000fc600067a1670 */
[----:B------:R-:W4:Y:S04]  /*11a20*/  LDL.LU R25, [R1+0x3c] ;  /* 0x00003c0001197983 */ /* 0x000f280000300800 */
[----:B------:R-:W4:Y:S04]  /*11a30*/  LDL.LU R27, [R1] ;  /* 0x00000000011b7983 */ /* 0x000f280000300800 */
[----:B------:R-:W4:Y:S02]  /*11a40*/  LDL.LU R28, [R1+0x4] ;  /* 0x00000400011c7983 */ /* 0x000f240000300800 */
[----:B0-----:R-:W-:-:S02]  /*11a50*/  @!P5 IMAD R4, R53, R17, RZ ;  /* 0x000000113504d224 */ /* 0x001fc400078e02ff */
[----:B------:R-:W4:Y:S04]  /*11a60*/  LDL.LU R29, [R1+0x8] ;  /* 0x00000800011d7983 */ /* 0x000f280000300800 */
[----:B------:R0:W-:Y:S01]  /*11a70*/  @!P5 STG.E.U8 desc[UR36][R2.64+0x10], R4 ;  /* 0x000010040200d986 */ /* 0x0001e2000c101124 */
[----:B------:R-:W-:-:S03]  /*11a80*/  @!P2 IADD3 R52, P5, P6, R23, R2, R18 ;  /* 0x000000021734a210 */ /* 0x000fc60007ebe012 */
[----:B------:R-:W4:Y:S01]  /*11a90*/  LDL.LU R30, [R1+0xc] ;  /* 0x00000c00011e7983 */ /* 0x000f220000300800 */
[----:B------:R-:W-:Y:S02]  /*11aa0*/  @!P2 IADD3.X R53, R19, R3, R16, P5, P6 ;  /* 0x000000031335a210 */ /* 0x000fe40002fec410 */
[----:B------:R-:W-:Y:S01]  /*11ab0*/  ISETP.LT.OR P5, PT, R0, 0x12, !P4 ;  /* 0x000000120000780c */ /* 0x000fe200067a1670 */
[----:B------:R-:W4:-:S12]  /*11ac0*/  LDL.LU R31, [R1+0x10] ;  /* 0x00001000011f7983 */ /* 0x000f180000300800 */
        /* <DEDUP_REMOVED lines=11> */
[----:B0-----:R-:W-:-:S05]  /*11b80*/  @!P5 IADD3 R4, P6, R23, R2, RZ ;  /* 0x000000021704d210 */ /* 0x001fca0007fde0ff */
[----:B------:R-:W-:Y:S01]  /*11b90*/  @!P5 IMAD.X R5, R3, 0x1, R19, P6 ;  /* 0x000000010305d824 */ /* 0x000fe200030e0613 */
[----:B------:R-:W-:Y:S01]  /*11ba0*/  ISETP.LT.OR P2, PT, R0, 0x51, !P1 ;  /* 0x000000510000780c */ /* 0x000fe20004f41670 */
[----:B--2---:R-:W-:-:S05]  /*11bb0*/  @!P5 IMAD R10, R40, R17, RZ ;  /* 0x00000011280ad224 */ /* 0x004fca00078e02ff */
[----:B------:R3:W-:Y:S01]  /*11bc0*/  @!P5 STG.E.U8 desc[UR36][R4.64+0x11], R10 ;  /* 0x0000110a0400d986 */ /* 0x0007e2000c101124 */
[----:B------:R-:W-:-:S13]  /*11bd0*/  ISETP.LT.OR P5, PT, R0, 0x19, !P4 ;  /* 0x000000190000780c */ /* 0x000fda00067a1670 */
[----:B---3--:R-:W-:-:S05]  /*11be0*/  @!P5 IMAD R4, R41, R17, RZ ;  /* 0x000000112904d224 */ /* 0x008fca00078e02ff */
[----:B------:R4:W-:Y:S01]  /*11bf0*/  @!P5 STG.E.U8 desc[UR36][R2.64+0x18], R4 ;  /* 0x000018040200d986 */ /* 0x0009e2000c101124 */
[----:B------:R-:W-:-:S04]  /*11c00*/  @!P2 IADD3 R40, P5, P6, R23, R2, R18 ;  /* 0x000000021728a210 */ /* 0x000fc80007ebe012 */
[----:B------:R-:W-:Y:S02]  /*11c10*/  @!P2 IADD3.X R41, R19, R3, R16, P5, P6 ;  /* 0x000000031329a210 */ /* 0x000fe40002fec410 */
[----:B------:R-:W-:-:S13]  /*11c20*/  ISETP.LT.OR P5, PT, R0, 0x1a, !P4 ;  /* 0x0000001a0000780c */ /* 0x000fda00067a1670 */
[----:B----4-:R-:W-:-:S05]  /*11c30*/  @!P5 IMAD R4, R46, R17, RZ ;  /* 0x000000112e04d224 */ /* 0x010fca00078e02ff */
[----:B------:R0:W-:Y:S01]  /*11c40*/  @!P5 STG.E.U8 desc[UR36][R2.64+0x19], R4 ;  /* 0x000019040200d986 */ /* 0x0001e2000c101124 */
[----:B------:R-:W-:-:S13]  /*11c50*/  ISETP.LT.OR P5, PT, R0, 0x19, !P0 ;  /* 0x000000190000780c */ /* 0x000fda00047a1670 */
[----:B0-----:R-:W-:Y:S01]  /*11c60*/  @!P5 IADD3 R4, P6, R23, R2, RZ ;  /* 0x000000021704d210 */ /* 0x001fe20007fde0ff */
[----:B------:R-:W-:-:S04]  /*11c70*/  @!P5 IMAD R10, R47, R17, RZ ;  /* 0x000000112f0ad224 */ /* 0x000fc800078e02ff */
[----:B------:R-:W-:-:S05]  /*11c80*/  @!P5 IMAD.X R5, R3, 0x1, R19, P6 ;  /* 0x000000010305d824 */ /* 0x000fca00030e0613 */
[----:B------:R0:W-:Y:S01]  /*11c90*/  @!P5 STG.E.U8 desc[UR36][R4.64+0x18], R10 ;  /* 0x0000180a0400d986 */ /* 0x0001e2000c101124 */
[----:B------:R-:W-:-:S13]  /*11ca0*/  ISETP.LT.OR P5, PT, R0, 0x1a, !P0 ;  /* 0x0000001a0000780c */ /* 0x000fda00047a1670 */
[----:B0-----:R-:W-:Y:S01]  /*11cb0*/  @!P5 IADD3 R4, P6, R23, R2, RZ ;  /* 0x000000021704d210 */ /* 0x001fe20007fde0ff */
[----:B------:R-:W-:-:S04]  /*11cc0*/  @!P5 IMAD R10, R42, R17, RZ ;  /* 0x000000112a0ad224 */ /* 0x000fc800078e02ff */
[----:B------:R-:W-:Y:S01]  /*11cd0*/  @!P5 IMAD.X R5, R3, 0x1, R19, P6 ;  /* 0x000000010305d824 */ /* 0x000fe200030e0613 */
[----:B------:R-:W-:-:S04]  /*11ce0*/  LOP3.LUT P2, RZ, R22, 0x2000000, RZ, 0xc0, !PT ;  /* 0x0200000016ff7812 */ /* 0x000fc8000784c0ff */
[----:B------:R0:W-:Y:S01]  /*11cf0*/  @!P5 STG.E.U8 desc[UR36][R4.64+0x19], R10 ;  /* 0x0000190a0400d986 */ /* 0x0001e2000c101124 */
[----:B------:R-:W-:Y:S02]  /*11d00*/  LOP3.LUT R22, R22, 0xff7fffff, RZ, 0xc0, !PT ;  /* 0xff7fffff16167812 */ /* 0x000fe400078ec0ff */
[----:B0-----:R-:W-:-:S05]  /*11d10*/  IADD3 R4, P5, R18, R2, RZ ;  /* 0x0000000212047210 */ /* 0x001fca0007fbe0ff */
[----:B------:R-:W-:Y:S01]  /*11d20*/  IMAD.X R5, R3, 0x1, R16, P5 ;  /* 0x0000000103057824 */ /* 0x000fe200028e0610 */
[----:B------:R-:W-:Y:S02]  /*11d30*/  ISETP.LT.OR P5, PT, R0, 0x11, !P2 ;  /* 0x000000110000780c */ /* 0x000fe400057a1670 */
[----:B------:R-:W-:Y:S02]  /*11d40*/  @P4 LOP3.LUT R22, R22, 0x800000, RZ, 0xfc, !PT ;  /* 0x0080000016164812 */ /* 0x000fe400078efcff */
[----:B------:R-:W-:-:S09]  /*11d50*/  ISETP.LT.OR P4, PT, R0, 0x52, !P1 ;  /* 0x000000520000780c */ /* 0x000fd20004f81670 */
[----:B------:R-:W-:-:S05]  /*11d60*/  @!P5 IMAD R10, R43, R17, RZ ;  /* 0x000000112b0ad224 */ /* 0x000fca00078e02ff */
[----:B------:R0:W-:Y:S01]  /*11d70*/  @!P5 STG.E.U8 desc[UR36][R4.64+0x10], R10 ;  /* 0x0000100a0400d986 */ /* 0x0001e2000c101124 */
[----:B------:R-:W-:-:S04]  /*11d80*/  @!P4 IADD3 R42, P5, P6, R23, R2, R18 ;  /* 0x00000002172ac210 */ /* 0x000fc80007ebe012 */
[----:B------:R-:W-:Y:S02]  /*11d90*/  @!P4 IADD3.X R43, R19, R3, R16, P5, P6 ;  /* 0x00000003132bc210 */ /* 0x000fe40002fec410 */
[----:B------:R-:W-:-:S13]  /*11da0*/  ISETP.LT.OR P5, PT, R0, 0x12, !P2 ;  /* 0x000000120000780c */ /* 0x000fda00057a1670 */
[----:B0-----:R-:W-:-:S05]  /*11db0*/  @!P5 IMAD R10, R44, R17, RZ ;  /* 0x000000112c0ad224 */ /* 0x001fca00078e02ff */
[----:B------:R0:W-:Y:S01]  /*11dc0*/  @!P5 STG.E.U8 desc[UR36][R4.64+0x11], R10 ;  /* 0x0000110a0400d986 */ /* 0x0001e2000c101124 */
[----:B------:R-:W-:-:S13]  /*11dd0*/  ISETP.LT.OR P5, PT, R0, 0x11, !P1 ;  /* 0x000000110000780c */ /* 0x000fda0004fa1670 */
[----:B0-----:R-:W-:Y:S01]  /*11de0*/  @!P5 IADD3 R10, P6, R23, R4, RZ ;  /* 0x00000004170ad210 */ /* 0x001fe20007fde0ff */
[----:B------:R-:W-:-:S04]  /*11df0*/  @!P5 IMAD R12, R45, R17, RZ ;  /* 0x000000112d0cd224 */ /* 0x000fc800078e02ff */
[----:B------:R-:W-:-:S05]  /*11e00*/  @!P5 IMAD.X R11, R19, 0x1, R5, P6 ;  /* 0x00000001130bd824 */ /* 0x000fca00030e0605 */
[----:B------:R0:W-:Y:S04]  /*11e10*/  @!P5 STG.E.U8 desc[UR36][R10.64+0x10], R12 ;  /* 0x0000100c0a00d986 */ /* 0x0001e8000c101124 */
[----:B0-----:R-:W2:Y:S04]  /*11e20*/  LDL.LU R12, [R1+0x14] ;  /* 0x00001400010c7983 */ /* 0x001ea80000300800 */
[----:B------:R-:W3:Y:S01]  /*11e30*/  LDL.LU R11, [R1+0x18] ;  /* 0x00001800010b7983 */ /* 0x000ee20000300800 */
[----:B------:R-:W-:-:S03]  /*11e40*/  LOP3.LUT R22, R22, 0xfeffffff, RZ, 0xc0, !PT ;  /* 0xfeffffff16167812 */ /* 0x000fc600078ec0ff */
[----:B------:R-:W4:Y:S01]  /*11e50*/  LDL.LU R13, [R1+0x1c] ;  /* 0x00001c00010d7983 */ /* 0x000f220000300800 */
[----:B------:R-:W-:Y:S02]  /*11e60*/  @P0 LOP3.LUT R22, R22, 0x1000000, RZ, 0xfc, !PT ;  /* 0x0100000016160812 */ /* 0x000fe400078efcff */
[----:B------:R-:W-:-:S13]  /*11e70*/  ISETP.LT.OR P0, PT, R0, 0x59, !P1 ;  /* 0x000000590000780c */ /* 0x000fda0004f01670 */
[----:B------:R-:W-:-:S04]  /*11e80*/  @!P0 IADD3 R44, P5, P6, R23, R2, R18 ;  /* 0x00000002172c8210 */ /* 0x000fc80007ebe012 */
[----:B------:R-:W-:Y:S02]  /*11e90*/  @!P0 IADD3.X R45, R19, R3, R16, P5, P6 ;  /* 0x00000003132d8210 */ /* 0x000fe40002fec410 */
[C---:B------:R-:W-:Y:S02]  /*11ea0*/  ISETP.LT.OR P0, PT, R0.reuse, 0x5a, !P1 ;  /* 0x0000005a0000780c */ /* 0x040fe40004f01670 */
[----:B------:R-:W-:-:S11]  /*11eb0*/  ISETP.LT.OR P4, PT, R0, 0x12, !P1 ;  /* 0x000000120000780c */ /* 0x000fd60004f81670 */
[----:B------:R-:W-:-:S04]  /*11ec0*/  @!P0 IADD3 R46, P5, P6, R23, R2, R18 ;  /* 0x00000002172e8210 */ /* 0x000fc80007ebe012 */
[----:B------:R-:W-:Y:S02]  /*11ed0*/  @!P0 IADD3.X R47, R19, R3, R16, P5, P6 ;  /* 0x00000003132f8210 */ /* 0x000fe40002fec410 */
[----:B------:R-:W-:Y:S01]  /*11ee0*/  ISETP.LT.OR P0, PT, R0, 0x61, !P1 ;  /* 0x000000610000780c */ /* 0x000fe20004f01670 */
[----:B------:R-:W-:-:S12]  /*11ef0*/  @!P4 IMAD R10, R33, R17, RZ ;  /* 0x00000011210ac224 */ /* 0x000fd800078e02ff */
[----:B------:R-:W-:-:S04]  /*11f00*/  @!P0 IADD3 R32, P5, P6, R23, R2, R18 ;  /* 0x0000000217208210 */ /* 0x000fc80007ebe012 */
[----:B------:R-:W-:Y:S02]  /*11f10*/  @!P0 IADD3.X R33, R19, R3, R16, P5, P6 ;  /* 0x0000000313218210 */ /* 0x000fe40002fec410 */
[C---:B------:R-:W-:Y:S02]  /*11f20*/  ISETP.LT.OR P5, PT, R0.reuse, 0x19, !P2 ;  /* 0x000000190000780c */ /* 0x040fe400057a1670 */
[----:B------:R-:W-:Y:S01]  /*11f30*/  ISETP.LT.OR P0, PT, R0, 0x62, !P1 ;  /* 0x000000620000780c */ /* 0x000fe20004f01670 */
[----:B------:R0:W-:Y:S10]  /*11f40*/  @!P4 STG.E.U8 desc[UR36][R234.64+0x11], R10 ;  /* 0x0000110aea00c986 */ /* 0x0001f4000c101124 */
[----:B0-----:R-:W-:-:S05]  /*11f50*/  @!P5 IMAD R10, R35, R17, RZ ;  /* 0x00000011230ad224 */ /* 0x001fca00078e02ff */
[----:B------:R0:W-:Y:S01]  /*11f60*/  @!P5 STG.E.U8 desc[UR36][R4.64+0x18], R10 ;  /* 0x0000180a0400d986 */ /* 0x0001e2000c101124 */
[----:B------:R-:W-:-:S04]  /*11f70*/  @!P0 IADD3 R34, P5, P6, R23, R2, R18 ;  /* 0x0000000217228210 */ /* 0x000fc80007ebe012 */
[----:B------:R-:W-:Y:S02]  /*11f80*/  @!P0 IADD3.X R35, R19, R3, R16, P5, P6 ;  /* 0x0000000313238210 */ /* 0x000fe40002fec410 */
[C---:B------:R-:W-:Y:S02]  /*11f90*/  ISETP.LT.OR P5, PT, R0.reuse, 0x1a, !P2 ;  /* 0x0000001a0000780c */ /* 0x040fe400057a1670 */
[C---:B------:R-:W-:Y:S02]  /*11fa0*/  ISETP.LT.OR P0, PT, R0.reuse, 0x69, !P1 ;  /* 0x000000690000780c */ /* 0x040fe40004f01670 */
[----:B------:R-:W-:-:S09]  /*11fb0*/  ISETP.LT.OR P4, PT, R0, 0x19, !P1 ;  /* 0x000000190000780c */ /* 0x000fd20004f81670 */
[----:B0-----:R-:W-:-:S05]  /*11fc0*/  @!P5 IMAD R10, R36, R17, RZ ;  /* 0x00000011240ad224 */ /* 0x001fca00078e02ff */
[----:B------:R0:W-:Y:S01]  /*11fd0*/  @!P5 STG.E.U8 desc[UR36][R4.64+0x19], R10 ;  /* 0x0000190a0400d986 */ /* 0x0001e2000c101124 */
[----:B------:R-:W-:Y:S01]  /*11fe0*/  @!P0 IADD3 R36, P5, P6, R23, R2, R18 ;  /* 0x0000000217248210 */ /* 0x000fe20007ebe012 */
[----:B0-----:R-:W-:-:S03]  /*11ff0*/  @!P4 IMAD R10, R37, R17, RZ ;  /* 0x00000011250ac224 */ /* 0x001fc600078e02ff */
[----:B------:R-:W-:Y:S02]  /*12000*/  @!P0 IADD3.X R37, R19, R3, R16, P5, P6 ;  /* 0x0000000313258210 */ /* 0x000fe40002fec410 */
[C---:B------:R-:W-:Y:S01]  /*12010*/  ISETP.LT.OR P0, PT, R0.reuse, 0x6a, !P1 ;  /* 0x0000006a0000780c */ /* 0x040fe20004f01670 */
[----:B------:R0:W-:Y:S01]  /*12020*/  @!P4 STG.E.U8 desc[UR36][R20.64+0x18], R10 ;  /* 0x0000180a1400c986 */ /* 0x0001e2000c101124 */
[----:B------:R-:W-:-:S11]  /*12030*/  ISETP.LT.OR P4, PT, R0, 0x1a, !P1 ;  /* 0x0000001a0000780c */ /* 0x000fd60004f81670 */
[----:B------:R-:W-:-:S04]  /*12040*/  @!P0 IADD3 R38, P5, P6, R23, R2, R18 ;  /* 0x0000000217268210 */ /* 0x000fc80007ebe012 */
[----:B------:R-:W-:Y:S02]  /*12050*/  @!P0 IADD3.X R39, R19, R3, R16, P5, P6 ;  /* 0x0000000313278210 */ /* 0x000fe40002fec410 */
[----:B------:R-:W-:Y:S01]  /*12060*/  ISETP.LT.OR P0, PT, R0, 0x71, !P1 ;  /* 0x000000710000780c */ /* 0x000fe20004f01670 */
[----:B0-----:R-:W-:-:S05]  /*12070*/  @!P4 IMAD R10, R25, R17, RZ ;  /* 0x00000011190ac224 */ /* 0x001fca00078e02ff */
[----:B------:R0:W-:Y:S01]  /*12080*/  @!P4 STG.E.U8 desc[UR36][R14.64+0x19], R10 ;  /* 0x0000190a0e00c986 */ /* 0x0001e2000c101124 */
[----:B------:R-:W-:-:S06]  /*12090*/  ISETP.GE.AND P4, PT, R232, 0x1, PT ;  /* 0x00000001e800780c */ /* 0x000fcc0003f86270 */
        /* <DEDUP_REMOVED lines=26> */
[----:B------:R-:W-:-:S04]  /*12240*/  ISETP.GE.AND P6, PT, R232, 0x1, PT ;  /* 0x00000001e800780c */ /* 0x000fc80003fc6270 */
[----:B------:R-:W-:-:S13]  /*12250*/  ISETP.LT.OR P5, PT, R0, 0x2a, !P6 ;  /* 0x0000002a0000780c */ /* 0x000fda00077a1670 */
[----:B--2---:R-:W-:-:S05]  /*12260*/  @!P5 IMAD R10, R12, R17, RZ ;  /* 0x000000110c0ad224 */ /* 0x004fca00078e02ff */
[----:B------:R3:W-:Y:S01]  /*12270*/  @!P5 STG.E.U8 desc[UR36][R6.64+0x29], R10 ;  /* 0x0000290a0600d986 */ /* 0x0007e2000c101124 */
[----:B------:R-:W-:-:S13]  /*12280*/  ISETP.LT.OR P5, PT, R0, 0x29, !P3 ;  /* 0x000000290000780c */ /* 0x000fda0005fa1670 */
[----:B---3--:R-:W-:-:S05]  /*12290*/  @!P5 IMAD R10, R11, R17, RZ ;  /* 0x000000110b0ad224 */ /* 0x008fca00078e02ff */
[----:B------:R4:W-:Y:S01]  /*122a0*/  @!P5 STG.E.U8 desc[UR36][R8.64+0x28], R10 ;  /* 0x0000280a0800d986 */ /* 0x0009e2000c101124 */
[----:B------:R-:W-:Y:S02]  /*122b0*/  ISETP.LT.OR P5, PT, R0, 0x2a, !P3 ;  /* 0x0000002a0000780c */ /* 0x000fe40005fa1670 */
[C---:B------:R-:W-:Y:S02]  /*122c0*/  LOP3.LUT P4, RZ, R22.reuse, 0x800000, RZ, 0xc0, !PT ;  /* 0x0080000016ff7812 */ /* 0x040fe4000788c0ff */
[C---:B------:R-:W-:Y:S02]  /*122d0*/  LOP3.LUT P0, RZ, R22.reuse, 0x1000000, RZ, 0xc0, !PT ;  /* 0x0100000016ff7812 */ /* 0x040fe4000780c0ff */
[----:B------:R-:W-:-:S07]  /*122e0*/  LOP3.LUT R22, R22, 0xffdfffff, RZ, 0xc0, !PT ;  /* 0xffdfffff16167812 */ /* 0x000fce00078ec0ff */
[----:B----4-:R-:W-:-:S05]  /*122f0*/  @!P5 IMAD R10, R13, R17, RZ ;  /* 0x000000110d0ad224 */ /* 0x010fca00078e02ff */
[----:B------:R0:W-:Y:S01]  /*12300*/  @!P5 STG.E.U8 desc[UR36][R8.64+0x29], R10 ;  /* 0x0000290a0800d986 */ /* 0x0001e2000c101124 */
[----:B------:R-:W-:Y:S02]  /*12310*/  ISETP.LT.OR P5, PT, R0, 0x21, !P4 ;  /* 0x000000210000780c */ /* 0x000fe400067a1670 */
[----:B------:R-:W-:Y:S02]  /*12320*/  @P3 LOP3.LUT R22, R22, 0x200000, RZ, 0xfc, !PT ;  /* 0x0020000016163812 */ /* 0x000fe400078efcff */
[----:B------:R-:W-:-:S09]  /*12330*/  ISETP.LT.OR P3, PT, R0, 0x81, !P1 ;  /* 0x000000810000780c */ /* 0x000fd20004f61670 */
[----:B------:R-:W-:-:S05]  /*12340*/  @!P5 IMAD R224, R224, R17, RZ ;  /* 0x00000011e0e0d224 */ /* 0x000fca00078e02ff */
[----:B------:R-:W-:Y:S01]  /*12350*/  @!P5 STG.E.U8 desc[UR36][R2.64+0x20], R224 ;  /* 0x000020e00200d986 */ /* 0x000fe2000c101124 */
[----:B------:R-:W-:-:S04]  /*12360*/  @!P3 IADD3 R236, P5, P6, R23, R2, R18 ;  /* 0x0000000217ecb210 */ /* 0x000fc80007ebe012 */
[----:B------:R-:W-:Y:S02]  /*12370*/  @!P3 IADD3.X R237, R19, R3, R16, P5, P6 ;  /* 0x0000000313edb210 */ /* 0x000fe40002fec410 */
[----:B------:R-:W-:-:S13]  /*12380*/  ISETP.LT.OR P5, PT, R0, 0x22, !P4 ;  /* 0x000000220000780c */ /* 0x000fda00067a1670 */
[----:B------:R-:W-:-:S05]  /*12390*/  @!P5 IMAD R225, R225, R17, RZ ;  /* 0x00000011e1e1d224 */ /* 0x000fca00078e02ff */
[----:B------:R-:W-:Y:S01]  /*123a0*/  @!P5 STG.E.U8 desc[UR36][R2.64+0x21], R225 ;  /* 0x000021e10200d986 */ /* 0x000fe2000c101124 */
        /* <DEDUP_REMOVED lines=15> */
[----:B------:R-:W-:-:S05]  /*124a0*/  @!P5 IMAD R228, R228, R17, RZ ;  /* 0x00000011e4e4d224 */ /* 0x000fca00078e02ff */
[----:B------:R-:W-:Y:S01]  /*124b0*/  @!P5 STG.E.U8 desc[UR36][R2.64+0x28], R228 ;  /* 0x000028e40200d986 */ /* 0x000fe2000c101124 */
[----:B------:R-:W-:-:S04]  /*124c0*/  @!P3 IADD3 R226, P5, P6, R23, R2, R18 ;  /* 0x0000000217e2b210 */ /* 0x000fc80007ebe012 */
[----:B0-----:R-:W-:Y:S02]  /*124d0*/  @!P3 IADD3.X R227, R19, R3, R16, P5, P6 ;  /* 0x0000000313e3b210 */ /* 0x001fe40002fec410 */
[----:B------:R-:W-:-:S13]  /*124e0*/  ISETP.LT.OR P5, PT, R0, 0x2a, !P4 ;  /* 0x0000002a0000780c */ /* 0x000fda00067a1670 */
[----:B------:R-:W-:-:S05]  /*124f0*/  @!P5 IMAD R229, R229, R17, RZ ;  /* 0x00000011e5e5d224 */ /* 0x000fca00078e02ff */
[----:B------:R-:W-:Y:S01]  /*12500*/  @!P5 STG.E.U8 desc[UR36][R2.64+0x29], R229 ;  /* 0x000029e50200d986 */ /* 0x000fe2000c101124 */
[C---:B------:R-:W-:Y:S02]  /*12510*/  ISETP.LT.OR P5, PT, R0.reuse, 0x29, !P0 ;  /* 0x000000290000780c */ /* 0x040fe400047a1670 */
[----:B------:R-:W-:-:S11]  /*12520*/  ISETP.LT.OR P3, PT, R0, 0x8a, !P1 ;  /* 0x0000008a0000780c */ /* 0x000fd60004f61670 */
[----:B------:R-:W-:Y:S01]  /*12530*/  @!P5 IADD3 R10, P6, R23, R2, RZ ;  /* 0x00000002170ad210 */ /* 0x000fe20007fde0ff */
[----:B------:R-:W-:-:S04]  /*12540*/  @!P5 IMAD R230, R230, R17, RZ ;  /* 0x00000011e6e6d224 */ /* 0x000fc800078e02ff */
        /* <DEDUP_REMOVED lines=9> */
[----:B------:R-:W-:Y:S01]  /*125e0*/  @!P5 STG.E.U8 desc[UR36][R10.64+0x29], R231 ;  /* 0x000029e70a00d986 */ /* 0x000fe2000c101124 */
[----:B------:R-:W-:-:S04]  /*125f0*/  @!P3 IADD3 R20, P5, P6, R23, R2, R18 ;  /* 0x000000021714b210 */ /* 0x000fc80007ebe012 */
[----:B------:R-:W-:Y:S02]  /*12600*/  @!P3 IADD3.X R21, R19, R3, R16, P5, P6 ;  /* 0x000000031315b210 */ /* 0x000fe40002fec410 */
[C---:B------:R-:W-:Y:S02]  /*12610*/  ISETP.LT.OR P5, PT, R0.reuse, 0x21, !P2 ;  /* 0x000000210000780c */ /* 0x040fe400057a1670 */
[----:B------:R-:W-:-:S11]  /*12620*/  ISETP.LT.OR P3, PT, R0, 0x92, !P1 ;  /* 0x000000920000780c */ /* 0x000fd60004f61670 */
[----:B------:R-:W-:-:S05]  /*12630*/  @!P5 IMAD R216, R216, R17, RZ ;  /* 0x00000011d8d8d224 */ /* 0x000fca00078e02ff */
[----:B------:R-:W-:Y:S01]  /*12640*/  @!P5 STG.E.U8 desc[UR36][R4.64+0x20], R216 ;  /* 0x000020d80400d986 */ /* 0x000fe2000c101124 */
[----:B------:R-:W-:-:S04]  /*12650*/  @!P3 IADD3 R14, P5, P6, R23, R2, R18 ;  /* 0x00000002170eb210 */ /* 0x000fc80007ebe012 */
[----:B------:R-:W-:Y:S02]  /*12660*/  @!P3 IADD3.X R15, R19, R3, R16, P5, P6 ;  /* 0x00000003130fb210 */ /* 0x000fe40002fec410 */
[C---:B------:R-:W-:Y:S02]  /*12670*/  ISETP.LT.OR P5, PT, R0.reuse, 0x22, !P2 ;  /* 0x000000220000780c */ /* 0x040fe400057a1670 */
[----:B------:R-:W-:Y:S02]  /*12680*/  ISETP.LT.OR P3, PT, R0, 0x21, !P1 ;  /* 0x000000210000780c */ /* 0x000fe40004f61670 */
[----:B------:R-:W-:-:S09]  /*12690*/  LOP3.LUT R22, R22, 0xffbfffff, RZ, 0xc0, !PT ;  /* 0xffbfffff16167812 */ /* 0x000fd200078ec0ff */
[-C--:B------:R-:W-:Y:S02]  /*126a0*/  @!P5 IMAD R217, R217, R17.reuse, RZ ;  /* 0x00000011d9d9d224 */ /* 0x080fe400078e02ff */
[----:B------:R-:W-:-:S03]  /*126b0*/  @!P3 IMAD R218, R218, R17, RZ ;  /* 0x00000011dadab224 */ /* 0x000fc600078e02ff */
[----:B------:R-:W-:Y:S04]  /*126c0*/  @!P5 STG.E.U8 desc[UR36][R4.64+0x21], R217 ;  /* 0x000021d90400d986 */ /* 0x000fe8000c101124 */
[----:B------:R0:W-:Y:S01]  /*126d0*/  @!P3 STG.E.U8 desc[UR36][R64.64+0x20], R218 ;  /* 0x000020da4000b986 */ /* 0x0001e2000c101124 */
[----:B------:R-:W-:Y:S02]  /*126e0*/  ISETP.LT.OR P3, PT, R0, 0x99, !P1 ;  /* 0x000000990000780c */ /* 0x000fe40004f61670 */
[----:B------:R-:W-:Y:S02]  /*126f0*/  @P4 LOP3.LUT R22, R22, 0x400000, RZ, 0xfc, !PT ;  /* 0x0040000016164812 */ /* 0x000fe400078efcff */
[----:B------:R-:W-:Y:S01]  /*12700*/  ISETP.LT.OR P4, PT, R0, 0x9a, !P1 ;  /* 0x0000009a0000780c */ /* 0x000fe20004f81670 */
[----:B0-----:R-:W2:Y:S08]  /*12710*/  LDL.LU.64 R64, [R1+0x1e8] ;  /* 0x0001e80001407983 */ /* 0x001eb00000300a00 */
[----:B------:R-:W-:-:S04]  /*12720*/  @!P3 IADD3 R12, P5, P6, R23, R2, R18 ;  /* 0x00000002170cb210 */ /* 0x000fc80007ebe012 */
[-C--:B------:R-:W-:Y:S02]  /*12730*/  @!P3 IADD3.X R13, R19, R3.reuse, R16, P5, P6 ;  /* 0x00000003130db210 */ /* 0x080fe40002fec410 */
[----:B------:R-:W-:Y:S02]  /*12740*/  @!P4 IADD3 R10, P5, P6, R23, R2, R18 ;  /* 0x00000002170ac210 */ /* 0x000fe40007ebe012 */
[C---:B------:R-:W-:Y:S02]  /*12750*/  ISETP.LT.OR P3, PT, R0.reuse, 0x22, !P1 ;  /* 0x000000220000780c */ /* 0x040fe40004f61670 */
[----:B------:R-:W-:Y:S02]  /*12760*/  @!P4 IADD3.X R11, R19, R3, R16, P5, P6 ;  /* 0x00000003130bc210 */ /* 0x000fe40002fec410 */
[----:B------:R-:W-:-:S09]  /*12770*/  ISETP.LT.OR P5, PT, R0, 0x29, !P2 ;  /* 0x000000290000780c */ /* 0x000fd200057a1670 */
[----:B------:R-:W-:-:S04]  /*12780*/  @!P3 IMAD R219, R219, R17, RZ ;  /* 0x00000011dbdbb224 */ /* 0x000fc800078e02ff */
[----:B------:R-:W-:Y:S01]  /*12790*/  @!P5 IMAD R220, R220, R17, RZ ;  /* 0x00000011dcdcd224 */ /* 0x000fe200078e02ff */
[----:B------:R0:W-:Y:S04]  /*127a0*/  @!P3 STG.E.U8 desc[UR36][R66.64+0x21], R219 ;  /* 0x000021db4200b986 */ /* 0x0001e8000c101124 */
[----:B------:R-:W-:Y:S01]  /*127b0*/  @!P5 STG.E.U8 desc[UR36][R4.64+0x28], R220 ;  /* 0x000028dc0400d986 */ /* 0x000fe2000c101124 */
[C---:B------:R-:W-:Y:S02]  /*127c0*/  ISETP.LT.OR P5, PT, R0.reuse, 0x2a, !P2 ;  /* 0x0000002a0000780c */ /* 0x040fe400057a1670 */
[----:B------:R-:W-:Y:S02]  /*127d0*/  ISETP.LT.OR P3, PT, R0, 0x29, !P1 ;  /* 0x000000290000780c */ /* 0x000fe40004f61670 */
[----:B------:R-:W-:-:S02]  /*127e0*/  ISETP.GE.AND P6, PT, R232, 0x1, PT ;  /* 0x00000001e800780c */ /* 0x000fc40003fc6270 */
[----:B------:R-:W-:Y:S01]  /*127f0*/  LOP3.LUT P4, RZ, R22, 0x400000, RZ, 0xc0, !PT ;  /* 0x0040000016ff7812 */ /* 0x000fe2000788c0ff */
[----:B0-----:R-:W3:Y:S06]  /*12800*/  LDL.LU.64 R66, [R1+0x1e0] ;  /* 0x0001e00001427983 */ /* 0x001eec0000300a00 */
[----:B------:R-:W-:-:S05]  /*12810*/  @!P5 IMAD R221, R221, R17, RZ ;  /* 0x00000011ddddd224 */ /* 0x000fca00078e02ff */
[----:B------:R-:W-:Y:S01]  /*12820*/  @!P5 STG.E.U8 desc[UR36][R4.64+0x29], R221 ;  /* 0x000029dd0400d986 */ /* 0x000fe2000c101124 */
[----:B------:R-:W-:Y:S01]  /*12830*/  ISETP.LT.OR P5, PT, R0, 0x2a, !P1 ;  /* 0x0000002a0000780c */ /* 0x000fe20004fa1670 */
[----:B------:R-:W-:-:S05]  /*12840*/  @!P3 IMAD R222, R222, R17, RZ ;  /* 0x00000011dedeb224 */ /* 0x000fca00078e02ff */
[----:B------:R0:W-:Y:S07]  /*12850*/  @!P3 STG.E.U8 desc[UR36][R68.64+0x28], R222 ;  /* 0x000028de4400b986 */ /* 0x0001ee000c101124 */
[----:B------:R-:W-:-:S05]  /*12860*/  @!P5 IMAD R223, R223, R17, RZ ;  /* 0x00000011dfdfd224 */ /* 0x000fca00078e02ff */
[----:B------:R1:W-:Y:S01]  /*12870*/  @!P5 STG.E.U8 desc[UR36][R70.64+0x29], R223 ;  /* 0x000029df4600d986 */ /* 0x0003e2000c101124 */
[----:B------:R-:W-:-:S03]  /*12880*/  ISETP.LT.OR P5, PT, R0, 0x31, !P6 ;  /* 0x000000310000780c */ /* 0x000fc600077a1670 */
[----:B0-----:R-:W4:Y:S01]  /*12890*/  LDL.LU.64 R68, [R1+0x1d8] ;  /* 0x0001d80001447983 */ /* 0x001f220000300a00 */
[----:B------:R-:W-:-:S09]  /*128a0*/  LOP3.LUT P3, RZ, R22, 0x200000, RZ, 0xc0, !PT ;  /* 0x0020000016ff7812 */ /* 0x000fd2000786c0ff */
[----:B------:R-:W-:Y:S01]  /*128b0*/  @!P5 IMAD R208, R208, R17, RZ ;  /* 0x00000011d0d0d224 */ /* 0x000fe200078e02ff */
[----:B-1----:R-:W4:Y:S04]  /*128c0*/  LDL.LU.64 R70, [R1+0x1d0] ;  /* 0x0001d00001467983 */ /* 0x002f280000300a00 */
[----:B------:R-:W-:Y:S01]  /*128d0*/  @!P5 STG.E.U8 desc[UR36][R6.64+0x30], R208 ;  /* 0x000030d00600d986 */ /* 0x000fe2000c101124 */
[----:B------:R-:W-:-:S13]  /*128e0*/  ISETP.LT.OR P5, PT, R0, 0x32, !P6 ;  /* 0x000000320000780c */ /* 0x000fda00077a1670 */
[----:B------:R-:W-:-:S05]  /*128f0*/  @!P5 IMAD R209, R209, R17, RZ ;  /* 0x00000011d1d1d224 */ /* 0x000fca00078e02ff */
        /* <DEDUP_REMOVED lines=21> */
[----:B------:R0:W-:Y:S01]  /*12a50*/  @!P5 STG.E.U8 desc[UR36][R2.64+0x30], R200 ;  /* 0x000030c80200d986 */ /* 0x0001e2000c101124 */
[----:B------:R-:W-:-:S13]  /*12a60*/  ISETP.LT.OR P5, PT, R0, 0x32, !P4 ;  /* 0x000000320000780c */ /* 0x000fda00067a1670 */
[----:B------:R-:W-:-:S05]  /*12a70*/  @!P5 IMAD R201, R201, R17, RZ ;  /* 0x00000011c9c9d224 */ /* 0x000fca00078e02ff */
[----:B------:R1:W-:Y:S01]  /*12a80*/  @!P5 STG.E.U8 desc[UR36][R2.64+0x31], R201 ;  /* 0x000031c90200d986 */ /* 0x0003e2000c101124 */
[----:B------:R-:W-:-:S13]  /*12a90*/  ISETP.LT.OR P5, PT, R0, 0x31, !P0 ;  /* 0x000000310000780c */ /* 0x000fda00047a1670 */
[----:B0-----:R-:W-:Y:S01]  /*12aa0*/  @!P5 IADD3 R200, P6, R23, R2, RZ ;  /* 0x0000000217c8d210 */ /* 0x001fe20007fde0ff */
[----:B------:R-:W-:-:S04]  /*12ab0*/  @!P5 IMAD R202, R202, R17, RZ ;  /* 0x00000011cacad224 */ /* 0x000fc800078e02ff */
[----:B-1----:R-:W-:-:S05]  /*12ac0*/  @!P5 IMAD.X R201, R3, 0x1, R19, P6 ;  /* 0x0000000103c9d824 */ /* 0x002fca00030e0613 */
[----:B------:R0:W-:Y:S01]  /*12ad0*/  @!P5 STG.E.U8 desc[UR36][R200.64+0x30], R202 ;  /* 0x000030cac800d986 */ /* 0x0001e2000c101124 */
[----:B------:R-:W-:-:S13]  /*12ae0*/  ISETP.LT.OR P5, PT, R0, 0x32, !P0 ;  /* 0x000000320000780c */ /* 0x000fda00047a1670 */
[----:B0-----:R-:W-:Y:S01]  /*12af0*/  @!P5 IADD3 R200, P6, R23, R2, RZ ;  /* 0x0000000217c8d210 */ /* 0x001fe20007fde0ff */
[----:B------:R-:W-:-:S04]  /*12b00*/  @!P5 IMAD R203, R203, R17, RZ ;  /* 0x00000011cbcbd224 */ /* 0x000fc800078e02ff */
[----:B------:R-:W-:-:S05]  /*12b10*/  @!P5 IMAD.X R201, R3, 0x1, R19, P6 ;  /* 0x0000000103c9d824 */ /* 0x000fca00030e0613 */
[----:B------:R0:W-:Y:S01]  /*12b20*/  @!P5 STG.E.U8 desc[UR36][R200.64+0x31], R203 ;  /* 0x000031cbc800d986 */ /* 0x0001e2000c101124 */
[----:B------:R-:W-:-:S13]  /*12b30*/  ISETP.LT.OR P5, PT, R0, 0x39, !P4 ;  /* 0x000000390000780c */ /* 0x000fda00067a1670 */
[----:B------:R-:W-:-:S05]  /*12b40*/  @!P5 IMAD R204, R204, R17, RZ ;  /* 0x00000011ccccd224 */ /* 0x000fca00078e02ff */
[----:B------:R-:W-:Y:S01]  /*12b50*/  @!P5 STG.E.U8 desc[UR36][R2.64+0x38], R204 ;  /* 0x000038cc0200d986 */ /* 0x000fe2000c101124 */
[----:B------:R-:W-:-:S13]  /*12b60*/  ISETP.LT.OR P5, PT, R0, 0x3a, !P4 ;  /* 0x0000003a0000780c */ /* 0x000fda00067a1670 */
[----:B------:R-:W-:-:S05]  /*12b70*/  @!P5 IMAD R205, R205, R17, RZ ;  /* 0x00000011cdcdd224 */ /* 0x000fca00078e02ff */
[----:B------:R-:W-:Y:S01]  /*12b80*/  @!P5 STG.E.U8 desc[UR36][R2.64+0x39], R205 ;  /* 0x000039cd0200d986 */ /* 0x000fe2000c101124 */
        /* <DEDUP_REMOVED lines=8> */
[----:B------:R-:W-:-:S05]  /*12c10*/  @!P5 IMAD.X R201, R3, 0x1, R19, P6 ;  /* 0x0000000103c9d824 */ /* 0x000fca00030e0613 */
[----:B------:R-:W-:Y:S01]  /*12c20*/  @!P5 STG.E.U8 desc[UR36][R200.64+0x39], R207 ;  /* 0x000039cfc800d986 */ /* 0x000fe2000c101124 */
[----:B------:R-:W-:-:S13]  /*12c30*/  ISETP.LT.OR P5, PT, R0, 0x31, !P2 ;  /* 0x000000310000780c */ /* 0x000fda00057a1670 */
[----:B------:R-:W-:-:S05]  /*12c40*/  @!P5 IMAD R192, R192, R17, RZ ;  /* 0x00000011c0c0d224 */ /* 0x000fca00078e02ff */
[----:B------:R-:W-:Y:S01]  /*12c50*/  @!P5 STG.E.U8 desc[UR36][R4.64+0x30], R192 ;  /* 0x000030c00400d986 */ /* 0x000fe2000c101124 */
[----:B------:R-:W-:Y:S02]  /*12c60*/  ISETP.LT.OR P5, PT, R0, 0x32, !P2 ;  /* 0x000000320000780c */ /* 0x000fe400057a1670 */
[----:B------:R-:W-:Y:S02]  /*12c70*/  LOP3.LUT R22, R22, 0xffefffff, RZ, 0xc0, !PT ;  /* 0xffefffff16167812 */ /* 0x000fe400078ec0ff */
[----:B------:R-:W-:Y:S02]  /*12c80*/  ISETP.LT.OR P6, PT, R0, 0x31, !P1 ;  /* 0x000000310000780c */ /* 0x000fe40004fc1670 */
[----:B------:R-:W-:Y:S02]  /*12c90*/  @P3 LOP3.LUT R22, R22, 0x100000, RZ, 0xfc, !PT ;  /* 0x0010000016163812 */ /* 0x000fe400078efcff */
[----:B------:R-:W-:-:S05]  /*12ca0*/  ISETP.LT.OR P3, PT, R0, 0x32, !P1 ;  /* 0x000000320000780c */ /* 0x000fca0004f61670 */
[----:B------:R-:W-:-:S05]  /*12cb0*/  @!P5 IMAD R193, R193, R17, RZ ;  /* 0x00000011c1c1d224 */ /* 0x000fca00078e02ff */
[----:B------:R-:W-:Y:S01]  /*12cc0*/  @!P5 STG.E.U8 desc[UR36][R4.64+0x31], R193 ;  /* 0x000031c10400d986 */ /* 0x000fe2000c101124 */
[----:B------:R-:W-:Y:S01]  /*12cd0*/  ISETP.LT.OR P5, PT, R0, 0x39, !P2 ;  /* 0x000000390000780c */ /* 0x000fe200057a1670 */
[-C--:B------:R-:W-:Y:S02]  /*12ce0*/  @!P6 IMAD R194, R194, R17.reuse, RZ ;  /* 0x00000011c2c2e224 */ /* 0x080fe400078e02ff */
[----:B------:R-:W-:-:S03]  /*12cf0*/  @!P3 IMAD R195, R195, R17, RZ ;  /* 0x00000011c3c3b224 */ /* 0x000fc600078e02ff */
[----:B------:R0:W-:Y:S07]  /*12d00*/  @!P6 STG.E.U8 desc[UR36][R56.64+0x30], R194 ;  /* 0x000030c23800e986 */ /* 0x0001ee000c101124 */
[----:B------:R-:W-:Y:S01]  /*12d10*/  @!P5 IMAD R196, R196, R17, RZ ;  /* 0x00000011c4c4d224 */ /* 0x000fe200078e02ff */
[----:B------:R1:W-:Y:S04]  /*12d20*/  @!P3 STG.E.U8 desc[UR36][R58.64+0x31], R195 ;  /* 0x000031c33a00b986 */ /* 0x0003e8000c101124 */
[----:B------:R-:W-:Y:S01]  /*12d30*/  @!P5 STG.E.U8 desc[UR36][R4.64+0x38], R196 ;  /* 0x000038c40400d986 */ /* 0x000fe2000c101124 */
[----:B------:R-:W-:-:S02]  /*12d40*/  ISETP.LT.OR P5, PT, R0, 0x3a, !P2 ;  /* 0x0000003a0000780c */ /* 0x000fc400057a1670 */
[----:B------:R-:W-:Y:S01]  /*12d50*/  ISETP.LT.OR P3, PT, R0, 0x39, !P1 ;  /* 0x000000390000780c */ /* 0x000fe20004f61670 */
[----:B0-----:R-:W4:Y:S01]  /*12d60*/  LDL.LU.64 R56, [R1+0x1c8] ;  /* 0x0001c80001387983 */ /* 0x001f220000300a00 */
[----:B------:R-:W-:-:S03]  /*12d70*/  ISETP.GE.AND P6, PT, R232, 0x1, PT ;  /* 0x00000001e800780c */ /* 0x000fc60003fc6270 */
[----:B-1----:R-:W4:Y:S06]  /*12d80*/  LDL.LU.64 R58, [R1+0x1c0] ;  /* 0x0001c000013a7983 */ /* 0x002f2c0000300a00 */
        /* <DEDUP_REMOVED lines=9> */
[----:B------:R-:W-:-:S03]  /*12e20*/  LOP3.LUT P3, RZ, R22, 0x100000, RZ, 0xc0, !PT ;  /* 0x0010000016ff7812 */ /* 0x000fc6000786c0ff */
[----:B-1----:R-:W4:Y:S06]  /*12e30*/  LDL.LU.64 R62, [R1+0x1b0] ;  /* 0x0001b000013e7983 */ /* 0x002f2c0000300a00 */
        /* <DEDUP_REMOVED lines=58> */
[C---:B------:R-:W-:Y:S02]  /*131e0*/  ISETP.LT.OR P5, PT, R0.reuse, 0x42, !P2 ;  /* 0x000000420000780c */ /* 0x040fe400057a1670 */
[----:B------:R-:W-:Y:S02]  /*131f0*/  P2R R184, PR, RZ, 0x8 ;  /* 0x00000008ffb87803 */ /* 0x000fe40000000000 */
[C---:B------:R-:W-:Y:S02]  /*13200*/  ISETP.LT.OR P6, PT, R0.reuse, 0x41, !P1 ;  /* 0x000000410000780c */ /* 0x040fe40004fc1670 */
[----:B------:R-:W-:-:S07]  /*13210*/  ISETP.LT.OR P3, PT, R0, 0x42, !P1 ;  /* 0x000000420000780c */ /* 0x000fce0004f61670 */
[----:B------:R-:W-:-:S05]  /*13220*/  @!P5 IMAD R169, R169, R17, RZ ;  /* 0x00000011a9a9d224 */ /* 0x000fca00078e02ff */
[----:B------:R-:W-:Y:S01]  /*13230*/  @!P5 STG.E.U8 desc[UR36][R4.64+0x41], R169 ;  /* 0x000041a90400d986 */ /* 0x000fe2000c101124 */
[----:B------:R-:W-:Y:S01]  /*13240*/  ISETP.LT.OR P5, PT, R0, 0x49, !P2 ;  /* 0x000000490000780c */ /* 0x000fe200057a1670 */
[-C--:B------:R-:W-:Y:S02]  /*13250*/  @!P6 IMAD R170, R170, R17.reuse, RZ ;  /* 0x00000011aaaae224 */ /* 0x080fe400078e02ff */
[----:B------:R-:W-:-:S03]  /*13260*/  @!P3 IMAD R171, R171, R17, RZ ;  /* 0x00000011ababb224 */ /* 0x000fc600078e02ff */
[----:B------:R1:W-:Y:S07]  /*13270*/  @!P6 STG.E.U8 desc[UR36][R48.64+0x40], R170 ;  /* 0x000040aa3000e986 */ /* 0x0003ee000c101124 */
[----:B0-----:R-:W-:Y:S01]  /*13280*/  @!P5 IMAD R177, R172, R17, RZ ;  /* 0x00000011acb1d224 */ /* 0x001fe200078e02ff */
[----:B------:R0:W-:Y:S04]  /*13290*/  @!P3 STG.E.U8 desc[UR36][R50.64+0x41], R171 ;  /* 0x000041ab3200b986 */ /* 0x0001e8000c101124 */
[----:B------:R-:W-:Y:S01]  /*132a0*/  @!P5 STG.E.U8 desc[UR36][R4.64+0x48], R177 ;  /* 0x000048b10400d986 */ /* 0x000fe2000c101124 */
[----:B------:R-:W-:-:S02]  /*132b0*/  ISETP.LT.OR P5, PT, R0, 0x4a, !P2 ;  /* 0x0000004a0000780c */ /* 0x000fc400057a1670 */
[----:B------:R-:W-:Y:S01]  /*132c0*/  ISETP.LT.OR P3, PT, R0, 0x49, !P1 ;  /* 0x000000490000780c */ /* 0x000fe20004f61670 */
[----:B-1----:R-:W4:Y:S01]  /*132d0*/  LDL.LU.64 R48, [R1+0x1a8] ;  /* 0x0001a80001307983 */ /* 0x002f220000300a00 */
[----:B------:R-:W-:-:S03]  /*132e0*/  ISETP.GE.AND P6, PT, R232, 0x1, PT ;  /* 0x00000001e800780c */ /* 0x000fc60003fc6270 */
[----:B0-----:R-:W4:Y:S06]  /*132f0*/  LDL.LU.64 R50, [R1+0x1a0] ;  /* 0x0001a00001327983 */ /* 0x001f2c0000300a00 */
        /* <DEDUP_REMOVED lines=9> */
[----:B------:R-:W-:-:S03]  /*13390*/  ISETP.NE.AND P3, PT, R184, RZ, PT ;  /* 0x000000ffb800720c */ /* 0x000fc60003f65270 */
[----:B-1----:R-:W4:Y:S06]  /*133a0*/  LDL.LU.64 R54, [R1+0x190] ;  /* 0x0001900001367983 */ /* 0x002f2c0000300a00 */
[----:B------:R-:W-:-:S05]  /*133b0*/  @!P5 IMAD R169, R160, R17, RZ ;  /* 0x00000011a0a9d224 */ /* 0x000fca00078e02ff */
[----:B------:R0:W-:Y:S01]  /*133c0*/  @!P5 STG.E.U8 desc[UR36][R6.64+0x50], R169 ;  /* 0x000050a90600d986 */ /* 0x0001e2000c101124 */
[----:B------:R-:W-:-:S13]  /*133d0*/  ISETP.LT.OR P5, PT, R0, 0x52, !P6 ;  /* 0x000000520000780c */ /* 0x000fda00077a1670 */
[----:B------:R-:W-:-:S05]  /*133e0*/  @!P5 IMAD R161, R161, R17, RZ ;  /* 0x00000011a1a1d224 */ /* 0x000fca00078e02ff */
[----:B------:R1:W-:Y:S01]  /*133f0*/  @!P5 STG.E.U8 desc[UR36][R6.64+0x51], R161 ;  /* 0x000051a10600d986 */ /* 0x0003e2000c101124 */
[----:B------:R-:W-:-:S13]  /*13400*/  ISETP.LT.OR P5, PT, R0, 0x51, !P3 ;  /* 0x000000510000780c */ /* 0x000fda0005fa1670 */
[----:B------:R-:W-:-:S05]  /*13410*/  @!P5 IMAD R171, R162, R17, RZ ;  /* 0x00000011a2abd224 */ /* 0x000fca00078e02ff */
[----:B------:R-:W-:Y:S01]  /*13420*/  @!P5 STG.E.U8 desc[UR36][R8.64+0x50], R171 ;  /* 0x000050ab0800d986 */ /* 0x000fe2000c101124 */
[----:B------:R-:W-:-:S13]  /*13430*/  ISETP.LT.OR P5, PT, R0, 0x52, !P3 ;  /* 0x000000520000780c */ /* 0x000fda0005fa1670 */
[----:B------:R-:W-:-:S05]  /*13440*/  @!P5 IMAD R163, R163, R17, RZ ;  /* 0x00000011a3a3d224 */ /* 0x000fca00078e02ff */
[----:B------:R2:W-:Y:S01]  /*13450*/  @!P5 STG.E.U8 desc[UR36][R8.64+0x51], R163 ;  /* 0x000051a30800d986 */ /* 0x0005e2000c101124 */
[----:B------:R-:W-:-:S13]  /*13460*/  ISETP.LT.OR P5, PT, R0, 0x59, !P6 ;  /* 0x000000590000780c */ /* 0x000fda00077a1670 */
[----:B0-----:R-:W-:-:S05]  /*13470*/  @!P5 IMAD R169, R164, R17, RZ ;  /* 0x00000011a4a9d224 */ /* 0x001fca00078e02ff */
[----:B------:R-:W-:Y:S01]  /*13480*/  @!P5 STG.E.U8 desc[UR36][R6.64+0x58], R169 ;  /* 0x000058a90600d986 */ /* 0x000fe2000c101124 */
[----:B------:R-:W-:-:S13]  /*13490*/  ISETP.LT.OR P5, PT, R0, 0x5a, !P6 ;  /* 0x0000005a0000780c */ /* 0x000fda00077a1670 */
[----:B------:R-:W-:-:S05]  /*134a0*/  @!P5 IMAD R165, R165, R17, RZ ;  /* 0x00000011a5a5d224 */ /* 0x000fca00078e02ff */
[----:B------:R0:W-:Y:S01]  /*134b0*/  @!P5 STG.E.U8 desc[UR36][R6.64+0x59], R165 ;  /* 0x000059a50600d986 */ /* 0x0001e2000c101124 */
[----:B------:R-:W-:-:S13]  /*134c0*/  ISETP.LT.OR P5, PT, R0, 0x59, !P3 ;  /* 0x000000590000780c */ /* 0x000fda0005fa1670 */
[----:B-1----:R-:W-:-:S05]  /*134d0*/  @!P5 IMAD R161, R166, R17, RZ ;  /* 0x00000011a6a1d224 */ /* 0x002fca00078e02ff */
[----:B------:R-:W-:Y:S01]  /*134e0*/  @!P5 STG.E.U8 desc[UR36][R8.64+0x58], R161 ;  /* 0x000058a10800d986 */ /* 0x000fe2000c101124 */
[----:B------:R-:W-:-:S13]  /*134f0*/  ISETP.LT.OR P5, PT, R0, 0x5a, !P3 ;  /* 0x0000005a0000780c */ /* 0x000fda0005fa1670 */
[----:B------:R-:W-:-:S05]  /*13500*/  @!P5 IMAD R167, R167, R17, RZ ;  /* 0x00000011a7a7d224 */ /* 0x000fca00078e02ff */
[----:B------:R1:W-:Y:S01]  /*13510*/  @!P5 STG.E.U8 desc[UR36][R8.64+0x59], R167 ;  /* 0x000059a70800d986 */ /* 0x0003e2000c101124 */
[----:B------:R-:W-:-:S13]  /*13520*/  ISETP.LT.OR P5, PT, R0, 0x51, !P4 ;  /* 0x000000510000780c */ /* 0x000fda00067a1670 */
[----:B--2---:R-:W-:-:S05]  /*13530*/  @!P5 IMAD R163, R152, R17, RZ ;  /* 0x0000001198a3d224 */ /* 0x004fca00078e02ff */
[----:B------:R2:W-:Y:S01]  /*13540*/  @!P5 STG.E.U8 desc[UR36][R2.64+0x50], R163 ;  /* 0x000050a30200d986 */ /* 0x0005e2000c101124 */
[----:B------:R-:W-:-:S13]  /*13550*/  ISETP.LT.OR P5, PT, R0, 0x52, !P4 ;  /* 0x000000520000780c */ /* 0x000fda00067a1670 */
[----:B0-----:R-:W-:-:S05]  /*13560*/  @!P5 IMAD R165, R153, R17, RZ ;  /* 0x0000001199a5d224 */ /* 0x001fca00078e02ff */
[----:B------:R-:W-:Y:S01]  /*13570*/  @!P5 STG.E.U8 desc[UR36][R2.64+0x51], R165 ;  /* 0x000051a50200d986 */ /* 0x000fe2000c101124 */
[----:B------:R-:W-:-:S13]  /*13580*/  ISETP.LT.OR P5, PT, R0, 0x51, !P0 ;  /* 0x000000510000780c */ /* 0x000fda00047a1670 */
[----:B------:R-:W-:Y:S01]  /*13590*/  @!P5 IADD3 R152, P6, R23, R2, RZ ;  /* 0x000000021798d210 */ /* 0x000fe20007fde0ff */
[----:B-1----:R-:W-:-:S04]  /*135a0*/  @!P5 IMAD R167, R154, R17, RZ ;  /* 0x000000119aa7d224 */ /* 0x002fc800078e02ff */
[----:B------:R-:W-:-:S05]  /*135b0*/  @!P5 IMAD.X R153, R3, 0x1, R19, P6 ;  /* 0x000000010399d824 */ /* 0x000fca00030e0613 */
[----:B------:R0:W-:Y:S01]  /*135c0*/  @!P5 STG.E.U8 desc[UR36][R152.64+0x50], R167 ;  /* 0x000050a79800d986 */ /* 0x0001e2000c101124 */
[----:B------:R-:W-:-:S13]  /*135d0*/  ISETP.LT.OR P5, PT, R0, 0x52, !P0 ;  /* 0x000000520000780c */ /* 0x000fda00047a1670 */
[----:B------:R-:W-:Y:S01]  /*135e0*/  @!P5 IADD3 R160, P6, R23, R2, RZ ;  /* 0x0000000217a0d210 */ /* 0x000fe20007fde0ff */
[----:B------:R-:W-:-:S04]  /*135f0*/  @!P5 IMAD R155, R155, R17, RZ ;  /* 0x000000119b9bd224 */ /* 0x000fc800078e02ff */
[----:B------:R-:W-:-:S05]  /*13600*/  @!P5 IMAD.X R161, R3, 0x1, R19, P6 ;  /* 0x0000000103a1d824 */ /* 0x000fca00030e0613 */
[----:B------:R1:W-:Y:S01]  /*13610*/  @!P5 STG.E.U8 desc[UR36][R160.64+0x51], R155 ;  /* 0x0000519ba000d986 */ /* 0x0003e2000c101124 */
[----:B------:R-:W-:-:S13]  /*13620*/  ISETP.LT.OR P5, PT, R0, 0x59, !P4 ;  /* 0x000000590000780c */ /* 0x000fda00067a1670 */
[----:B--2---:R-:W-:-:S05]  /*13630*/  @!P5 IMAD R163, R156, R17, RZ ;  /* 0x000000119ca3d224 */ /* 0x004fca00078e02ff */
[----:B------:R-:W-:Y:S01]  /*13640*/  @!P5 STG.E.U8 desc[UR36][R2.64+0x58], R163 ;  /* 0x000058a30200d986 */ /* 0x000fe2000c101124 */
[----:B------:R-:W-:-:S13]  /*13650*/  ISETP.LT.OR P5, PT, R0, 0x5a, !P4 ;  /* 0x0000005a0000780c */ /* 0x000fda00067a1670 */
[----:B------:R-:W-:-:S05]  /*13660*/  @!P5 IMAD R157, R157, R17, RZ ;  /* 0x000000119d9dd224 */ /* 0x000fca00078e02ff */
[----:B------:R2:W-:Y:S01]  /*13670*/  @!P5 STG.E.U8 desc[UR36][R2.64+0x59], R157 ;  /* 0x0000599d0200d986 */ /* 0x0005e2000c101124 */
[----:B------:R-:W-:-:S13]  /*13680*/  ISETP.LT.OR P5, PT, R0, 0x59, !P0 ;  /* 0x000000590000780c */ /* 0x000fda00047a1670 */
[----:B0-----:R-:W-:Y:S01]  /*13690*/  @!P5 IADD3 R152, P6, R23, R2, RZ ;  /* 0x000000021798d210 */ /* 0x001fe20007fde0ff */
[----:B-1----:R-:W-:-:S04]  /*136a0*/  @!P5 IMAD R161, R158, R17, RZ ;  /* 0x000000119ea1d224 */ /* 0x002fc800078e02ff */
[----:B------:R-:W-:-:S05]  /*136b0*/  @!P5 IMAD.X R153, R3, 0x1, R19, P6 ;  /* 0x000000010399d824 */ /* 0x000fca00030e0613 */
[----:B------:R0:W-:Y:S01]  /*136c0*/  @!P5 STG.E.U8 desc[UR36][R152.64+0x58], R161 ;  /* 0x000058a19800d986 */ /* 0x0001e2000c101124 */
[----:B------:R-:W-:-:S13]  /*136d0*/  ISETP.LT.OR P5, PT, R0, 0x5a, !P0 ;  /* 0x0000005a0000780c */ /* 0x000fda00047a1670 */
[----:B------:R-:W-:Y:S01]  /*136e0*/  @!P5 IADD3 R154, P6, R23, R2, RZ ;  /* 0x00000002179ad210 */ /* 0x000fe20007fde0ff */
[----:B------:R-:W-:-:S04]  /*136f0*/  @!P5 IMAD R159, R159, R17, RZ ;  /* 0x000000119f9fd224 */ /* 0x000fc800078e02ff */
[----:B------:R-:W-:-:S05]  /*13700*/  @!P5 IMAD.X R155, R3, 0x1, R19, P6 ;  /* 0x00000001039bd824 */ /* 0x000fca00030e0613 */
[----:B------:R-:W-:Y:S01]  /*13710*/  @!P5 STG.E.U8 desc[UR36][R154.64+0x59], R159 ;  /* 0x0000599f9a00d986 */ /* 0x000fe2000c101124 */
[----:B------:R-:W-:-:S13]  /*13720*/  ISETP.LT.OR P5, PT, R0, 0x51, !P2 ;  /* 0x000000510000780c */ /* 0x000fda00057a1670 */
[----:B--2---:R-:W-:-:S05]  /*13730*/  @!P5 IMAD R157, R144, R17, RZ ;  /* 0x00000011909dd224 */ /* 0x004fca00078e02ff */
        /* <DEDUP_REMOVED lines=16> */
[----:B-1----:R-:W2:Y:S01]  /*13840*/  LDL.LU.64 R40, [R1+0x188] ;  /* 0x0001880001287983 */ /* 0x002ea20000300a00 */
[----:B------:R-:W-:-:S03]  /*13850*/  ISETP.GE.AND P6, PT, R232, 0x1, PT ;  /* 0x00000001e800780c */ /* 0x000fc60003fc6270 */
[----:B0-----:R-:W2:Y:S06]  /*13860*/  LDL.LU.64 R42, [R1+0x180] ;  /* 0x00018000012a7983 */ /* 0x001eac0000300a00 */
        /* <DEDUP_REMOVED lines=8> */
[----:B0-----:R-:W2:Y:S01]  /*138f0*/  LDL.LU.64 R44, [R1+0x178] ;  /* 0x00017800012c7983 */ /* 0x001ea20000300a00 */
[----:B------:R-:W-:-:S03]  /*13900*/  ISETP.NE.AND P3, PT, R162, RZ, PT ;  /* 0x000000ffa200720c */ /* 0x000fc60003f65270 */
[----:B-1----:R-:W2:Y:S06]  /*13910*/  LDL.LU.64 R46, [R1+0x170] ;  /* 0x00017000012e7983 */ /* 0x002eac0000300a00 */
        /* <DEDUP_REMOVED lines=24> */
[----:B---3--:R-:W-:-:S05]  /*13aa0*/  @!P5 IMAD R139, R128, R17, RZ ;  /* 0x00000011808bd224 */ /* 0x008fca00078e02ff */
        /* <DEDUP_REMOVED lines=15> */
[----:B---3--:R-:W-:-:S05]  /*13ba0*/  @!P5 IMAD R139, R132, R17, RZ ;  /* 0x00000011848bd224 */ /* 0x008fca00078e02ff */
        /* <DEDUP_REMOVED lines=15> */
[----:B---3--:R-:W-:-:S05]  /*13ca0*/  @!P5 IMAD R133, R120, R17, RZ ;  /* 0x000000117885d224 */ /* 0x008fca00078e02ff */
        /* <DEDUP_REMOVED lines=16> */
[----:B-1----:R-:W3:Y:S01]  /*13db0*/  LDL.LU.64 R32, [R1+0x168] ;  /* 0x0001680001207983 */ /* 0x002ee20000300a00 */
[----:B------:R-:W-:-:S03]  /*13dc0*/  ISETP.GE.AND P6, PT, R232, 0x1, PT ;  /* 0x00000001e800780c */ /* 0x000fc60003fc6270 */
        /* <DEDUP_REMOVED lines=9> */
[----:B0-----:R-:W3:Y:S01]  /*13e60*/  LDL.LU.64 R36, [R1+0x158] ;  /* 0x0001580001247983 */ /* 0x001ee20000300a00 */
[----:B------:R-:W-:-:S03]  /*13e70*/  ISETP.NE.AND P3, PT, R138, RZ, PT ;  /* 0x000000ff8a00720c */ /* 0x000fc60003f65270 */
[----:B-1----:R-:W3:Y:S06]  /*13e80*/  LDL.LU.64 R38, [R1+0x150] ;  /* 0x0001500001267983 */ /* 0x002eec0000300a00 */
        /* <DEDUP_REMOVED lines=24> */
[----:B----4-:R-:W-:-:S05]  /*14010*/  @!P5 IMAD R115, R104, R17, RZ ;  /* 0x000000116873d224 */ /* 0x010fca00078e02ff */
        /* <DEDUP_REMOVED lines=15> */
[----:B----4-:R-:W-:-:S05]  /*14110*/  @!P5 IMAD R115, R108, R17, RZ ;  /* 0x000000116c73d224 */ /* 0x010fca00078e02ff */
        /* <DEDUP_REMOVED lines=15> */
[----:B----4-:R-:W-:-:S05]  /*14210*/  @!P5 IMAD R109, R96, R17, RZ ;  /* 0x00000011606dd224 */ /* 0x010fca00078e02ff */
        /* <DEDUP_REMOVED lines=93> */
[----:B------:R2:W-:Y:S01]  /*147f0*/  @!P5 STG.E.U8 desc[UR36][R4.64+0x81], R73 ;  /* 0x000081490400d986 */ /* 0x0005e2000c101124 */
[----:B------:R-:W-:Y:S01]  /*14800*/  ISETP.LT.OR P5, PT, R0, 0x89, !P2 ;  /* 0x000000890000780c */ /* 0x000fe200057a1670 */
[-C--:B0-----:R-:W-:Y:S02]  /*14810*/  @!P6 IMAD R81, R74, R17.reuse, RZ ;  /* 0x000000114a51e224 */ /* 0x081fe400078e02ff */
[----:B------:R-:W-:-:S03]  /*14820*/  @!P3 IMAD R75, R75, R17, RZ ;  /* 0x000000114b4bb224 */ /* 0x000fc600078e02ff */
[----:B------:R-:W-:Y:S07]  /*14830*/  @!P6 STG.E.U8 desc[UR36][R236.64+0x80], R81 ;  /* 0x00008051ec00e986 */ /* 0x000fee000c101124 */
[----:B-1----:R-:W-:Y:S01]  /*14840*/  @!P5 IMAD R83, R76, R17, RZ ;  /* 0x000000114c53d224 */ /* 0x002fe200078e02ff */
[----:B------:R0:W-:Y:S04]  /*14850*/  @!P3 STG.E.U8 desc[UR36][R234.64+0x81], R75 ;  /* 0x0000814bea00b986 */ /* 0x0001e8000c101124 */
[----:B------:R-:W-:Y:S01]  /*14860*/  @!P5 STG.E.U8 desc[UR36][R4.64+0x88], R83 ;  /* 0x000088530400d986 */ /* 0x000fe2000c101124 */
[----:B------:R-:W-:-:S02]  /*14870*/  ISETP.LT.OR P5, PT, R0, 0x8a, !P2 ;  /* 0x0000008a0000780c */ /* 0x000fc400057a1670 */
[----:B------:R-:W-:-:S11]  /*14880*/  ISETP.LT.OR P3, PT, R0, 0x89, !P1 ;  /* 0x000000890000780c */ /* 0x000fd60004f61670 */
[----:B------:R-:W-:-:S05]  /*14890*/  @!P5 IMAD R77, R77, R17, RZ ;  /* 0x000000114d4dd224 */ /* 0x000fca00078e02ff */
[----:B------:R1:W-:Y:S01]  /*148a0*/  @!P5 STG.E.U8 desc[UR36][R4.64+0x89], R77 ;  /* 0x0000894d0400d986 */ /* 0x0003e2000c101124 */
[----:B------:R-:W-:Y:S01]  /*148b0*/  ISETP.LT.OR P5, PT, R0, 0x8a, !P1 ;  /* 0x0000008a0000780c */ /* 0x000fe20004fa1670 */
[----:B--2---:R-:W-:Y:S01]  /*148c0*/  @!P3 IMAD R73, R78, R17, RZ ;  /* 0x000000114e49b224 */ /* 0x004fe200078e02ff */
[----:B------:R-:W-:-:S04]  /*148d0*/  ISETP.GE.AND P6, PT, R232, 0x1, PT ;  /* 0x00000001e800780c */ /* 0x000fc80003fc6270 */
[----:B------:R2:W-:Y:S07]  /*148e0*/  @!P3 STG.E.U8 desc[UR36][R226.64+0x88], R73 ;  /* 0x00008849e200b986 */ /* 0x0005ee000c101124 */
[----:B------:R-:W-:-:S05]  /*148f0*/  @!P5 IMAD R79, R79, R17, RZ ;  /* 0x000000114f4fd224 */ /* 0x000fca00078e02ff */
[----:B------:R-:W-:Y:S01]  /*14900*/  @!P5 STG.E.U8 desc[UR36][R224.64+0x89], R79 ;  /* 0x0000894fe000d986 */ /* 0x000fe2000c101124 */
[----:B------:R-:W-:-:S13]  /*14910*/  ISETP.LT.OR P5, PT, R0, 0x91, !P6 ;  /* 0x000000910000780c */ /* 0x000fda00077a1670 */
[----:B0-----:R-:W-:-:S05]  /*14920*/  @!P5 IMAD R75, R64, R17, RZ ;  /* 0x00000011404bd224 */ /* 0x001fca00078e02ff */
[----:B------:R-:W-:Y:S01]  /*14930*/  @!P5 STG.E.U8 desc[UR36][R6.64+0x90], R75 ;  /* 0x0000904b0600d986 */ /* 0x000fe2000c101124 */
[----:B------:R-:W-:Y:S02]  /*14940*/  ISETP.LT.OR P5, PT, R0, 0x92, !P6 ;  /* 0x000000920000780c */ /* 0x000fe400077a1670 */
[----:B------:R-:W-:-:S11]  /*14950*/  ISETP.NE.AND P3, PT, R90, RZ, PT ;  /* 0x000000ff5a00720c */ /* 0x000fd60003f65270 */
        /* <DEDUP_REMOVED lines=22> */
[----:B------:R1:W-:Y:S01]  /*14ac0*/  @!P5 STG.E.U8 desc[UR36][R2.64+0x90], R67 ;  /* 0x000090430200d986 */ /* 0x0003e2000c101124 */
[----:B------:R-:W-:-:S13]  /*14ad0*/  ISETP.LT.OR P5, PT, R0, 0x92, !P4 ;  /* 0x000000920000780c */ /* 0x000fda00067a1670 */
[----:B--2---:R-:W-:-:S05]  /*14ae0*/  @!P5 IMAD R69, R57, R17, RZ ;  /* 0x000000113945d224 */ /* 0x004fca00078e02ff */
[----:B------:R-:W-:Y:S01]  /*14af0*/  @!P5 STG.E.U8 desc[UR36][R2.64+0x91], R69 ;  /* 0x000091450200d986 */ /* 0x000fe2000c101124 */
[----:B------:R-:W-:-:S13]  /*14b00*/  ISETP.LT.OR P5, PT, R0, 0x91, !P0 ;  /* 0x000000910000780c */ /* 0x000fda00047a1670 */
[----:B------:R-:W-:Y:S01]  /*14b10*/  @!P5 IADD3 R56, P6, R23, R2, RZ ;  /* 0x000000021738d210 */ /* 0x000fe20007fde0ff */
[----:B0-----:R-:W-:-:S04]  /*14b20*/  @!P5 IMAD R71, R58, R17, RZ ;  /* 0x000000113a47d224 */ /* 0x001fc800078e02ff */
        /* <DEDUP_REMOVED lines=14> */
[----:B0-----:R-:W-:Y:S01]  /*14c10*/  @!P5 IADD3 R56, P6, R23, R2, RZ ;  /* 0x000000021738d210 */ /* 0x001fe20007fde0ff */
[----:B--2---:R-:W-:-:S04]  /*14c20*/  @!P5 IMAD R65, R62, R17, RZ ;  /* 0x000000113e41d224 */ /* 0x004fc800078e02ff */
        /* <DEDUP_REMOVED lines=20> */
[----:B--2---:R-:W-:Y:S01]  /*14d70*/  @!P5 IMAD R59, R52, R17, RZ ;  /* 0x00000011343bd224 */ /* 0x004fe200078e02ff */
[----:B------:R0:W-:Y:S04]  /*14d80*/  @!P3 STG.E.U8 desc[UR36][R14.64+0x91], R51 ;  /* 0x000091330e00b986 */ /* 0x0001e8000c101124 */
[----:B------:R-:W-:Y:S01]  /*14d90*/  @!P5 STG.E.U8 desc[UR36][R4.64+0x98], R59 ;  /* 0x0000983b0400d986 */ /* 0x000fe2000c101124 */
[----:B------:R-:W-:-:S02]  /*14da0*/  ISETP.LT.OR P5, PT, R0, 0x9a, !P2 ;  /* 0x0000009a0000780c */ /* 0x000fc400057a1670 */
[----:B------:R-:W-:-:S11]  /*14db0*/  ISETP.LT.OR P3, PT, R0, 0x99, !P1 ;  /* 0x000000990000780c */ /* 0x000fd60004f61670 */
[----:B------:R-:W-:-:S05]  /*14dc0*/  @!P5 IMAD R53, R53, R17, RZ ;  /* 0x000000113535d224 */ /* 0x000fca00078e02ff */
[----:B------:R-:W-:Y:S01]  /*14dd0*/  @!P5 STG.E.U8 desc[UR36][R4.64+0x99], R53 ;  /* 0x000099350400d986 */ /* 0x000fe2000c101124 */
[----:B------:R-:W-:Y:S01]  /*14de0*/  ISETP.LT.OR P5, PT, R0, 0x9a, !P1 ;  /* 0x0000009a0000780c */ /* 0x000fe20004fa1670 */
[-C--:B-1----:R-:W-:Y:S01]  /*14df0*/  @!P3 IMAD R49, R54, R17.reuse, RZ ;  /* 0x000000113631b224 */ /* 0x082fe200078e02ff */
[----:B------:R-:W-:Y:S02]  /*14e00*/  ISETP.GE.AND P6, PT, R232, 0x1, PT ;  /* 0x00000001e800780c */ /* 0x000fe40003fc6270 */
[----:B------:R2:W5:Y:S04]  /*14e10*/  LDL.LU R232, [R1+0x128] ;  /* 0x0001280001e87983 */ /* 0x0005680000300800 */
[----:B------:R-:W-:Y:S05]  /*14e20*/  @!P3 STG.E.U8 desc[UR36][R12.64+0x98], R49 ;  /* 0x000098310c00b986 */ /* 0x000fea000c101124 */
[----:B------:R-:W-:-:S05]  /*14e30*/  @!P5 IMAD R55, R55, R17, RZ ;  /* 0x000000113737d224 */ /* 0x000fca00078e02ff */
[----:B------:R1:W-:Y:S01]  /*14e40*/  @!P5 STG.E.U8 desc[UR36][R10.64+0x99], R55 ;  /* 0x000099370a00d986 */ /* 0x0003e2000c101124 */
[----:B------:R-:W-:-:S13]  /*14e50*/  ISETP.LT.OR P5, PT, R0, 0xa1, !P6 ;  /* 0x000000a10000780c */ /* 0x000fda00077a1670 */
[----:B0-----:R-:W-:-:S05]  /*14e60*/  @!P5 IMAD R15, R40, R17, RZ ;  /* 0x00000011280fd224 */ /* 0x001fca00078e02ff */
[----:B------:R-:W-:Y:S01]  /*14e70*/  @!P5 STG.E.U8 desc[UR36][R6.64+0xa0], R15 ;  /* 0x0000a00f0600d986 */ /* 0x000fe2000c101124 */
[----:B------:R-:W-:Y:S02]  /*14e80*/  ISETP.LT.OR P5, PT, R0, 0xa2, !P6 ;  /* 0x000000a20000780c */ /* 0x000fe400077a1670 */
[----:B------:R-:W-:-:S11]  /*14e90*/  ISETP.NE.AND P3, PT, R66, RZ, PT ;  /* 0x000000ff4200720c */ /* 0x000fd60003f65270 */
        /* <DEDUP_REMOVED lines=8> */
[C---:B------:R-:W-:Y:S02]  /*14f20*/  ISETP.LT.OR P5, PT, R0.reuse, 0xa9, !P6 ;  /* 0x000000a90000780c */ /* 0x040fe400077a1670 */
[----:B------:R-:W-:-:S11]  /*14f30*/  ISETP.LT.OR P6, PT, R0, 0xaa, !P6 ;  /* 0x000000aa0000780c */ /* 0x000fd600077c1670 */
[----:B-1----:R-:W-:-:S05]  /*14f40*/  @!P5 IMAD R11, R44, R17, RZ ;  /* 0x000000112c0bd224 */ /* 0x002fca00078e02ff */
[----:B------:R3:W-:Y:S01]  /*14f50*/  @!P5 STG.E.U8 desc[UR36][R6.64+0xa8], R11 ;  /* 0x0000a80b0600d986 */ /* 0x0007e2000c101124 */
[C---:B------:R-:W-:Y:S02]  /*14f60*/  ISETP.LT.OR P5, PT, R0.reuse, 0xa9, !P3 ;  /* 0x000000a90000780c */ /* 0x040fe40005fa1670 */
[----:B------:R-:W-:Y:S01]  /*14f70*/  ISETP.LT.OR P3, PT, R0, 0xaa, !P3 ;  /* 0x000000aa0000780c */ /* 0x000fe20005f61670 */
[----:B------:R-:W-:-:S05]  /*14f80*/  @!P6 IMAD R45, R45, R17, RZ ;  /* 0x000000112d2de224 */ /* 0x000fca00078e02ff */
[----:B------:R0:W-:Y:S01]  /*14f90*/  @!P6 STG.E.U8 desc[UR36][R6.64+0xa9], R45 ;  /* 0x0000a92d0600e986 */ /* 0x0001e2000c101124 */
[----:B------:R-:W-:-:S04]  /*14fa0*/  ISETP.LT.OR P6, PT, R0, 0xa1, !P4 ;  /* 0x000000a10000780c */ /* 0x000fc800067c1670 */
[-C--:B------:R-:W-:Y:S02]  /*14fb0*/  @!P5 IMAD R13, R46, R17.reuse, RZ ;  /* 0x000000112e0dd224 */ /* 0x080fe400078e02ff */
[----:B------:R-:W-:-:S03]  /*14fc0*/  @!P3 IMAD R47, R47, R17, RZ ;  /* 0x000000112f2fb224 */ /* 0x000fc600078e02ff */
[----:B------:R1:W-:Y:S01]  /*14fd0*/  @!P5 STG.E.U8 desc[UR36][R8.64+0xa8], R13 ;  /* 0x0000a80d0800d986 */ /* 0x0003e2000c101124 */
[----:B------:R-:W-:-:S03]  /*14fe0*/  ISETP.LT.OR P5, PT, R0, 0xa2, !P4 ;  /* 0x000000a20000780c */ /* 0x000fc600067a1670 */
[----:B------:R4:W-:Y:S01]  /*14ff0*/  @!P3 STG.E.U8 desc[UR36][R8.64+0xa9], R47 ;  /* 0x0000a92f0800b986 */ /* 0x0009e2000c101124 */
[----:B------:R-:W-:Y:S01]  /*15000*/  ISETP.LT.OR P3, PT, R0, 0xa1, !P0 ;  /* 0x000000a10000780c */ /* 0x000fe20004761670 */
[----:B---3--:R-:W-:-:S05]  /*15010*/  @!P6 IMAD R11, R32, R17, RZ ;  /* 0x00000011200be224 */ /* 0x008fca00078e02ff */
[----:B------:R3:W-:Y:S03]  /*15020*/  @!P6 STG.E.U8 desc[UR36][R2.64+0xa0], R11 ;  /* 0x0000a00b0200e986 */ /* 0x0007e6000c101124 */
[----:B------:R-:W-:Y:S01]  /*15030*/  @!P5 IMAD R33, R33, R17, RZ ;  /* 0x000000112121d224 */ /* 0x000fe200078e02ff */
[----:B------:R-:W-:-:S04]  /*15040*/  ISETP.LT.OR P6, PT, R0, 0xa2, !P0 ;  /* 0x000000a20000780c */ /* 0x000fc800047c1670 */
[----:B------:R-:W-:Y:S01]  /*15050*/  @!P5 STG.E.U8 desc[UR36][R2.64+0xa1], R33 ;  /* 0x0000a1210200d986 */ /* 0x000fe2000c101124 */
[----:B0-----:R-:W-:Y:S01]  /*15060*/  @!P3 IADD3 R6, P5, R23, R2, RZ ;  /* 0x000000021706b210 */ /* 0x001fe20007fbe0ff */
[----:B-1----:R-:W-:-:S04]  /*15070*/  @!P3 IMAD R13, R34, R17, RZ ;  /* 0x00000011220db224 */ /* 0x002fc800078e02ff */
[----:B------:R-:W-:-:S03]  /*15080*/  @!P3 IMAD.X R7, R3, 0x1, R19, P5 ;  /* 0x000000010307b824 */ /* 0x000fc600028e0613 */
[----:B----4-:R-:W-:Y:S02]  /*15090*/  @!P6 IADD3 R8, P5, R23, R2, RZ ;  /* 0x000000021708e210 */ /* 0x010fe40007fbe0ff */
[----:B------:R0:W-:Y:S01]  /*150a0*/  @!P3 STG.E.U8 desc[UR36][R6.64+0xa0], R13 ;  /* 0x0000a00d0600b986 */ /* 0x0001e2000c101124 */
[C---:B------:R-:W-:Y:S02]  /*150b0*/  ISETP.LT.OR P3, PT, R0.reuse, 0xa9, !P4 ;  /* 0x000000a90000780c */ /* 0x040fe40006761670 */
[----:B------:R-:W-:Y:S01]  /*150c0*/  @!P6 IMAD.X R9, R3, 0x1, R19, P5 ;  /* 0x000000010309e824 */ /* 0x000fe200028e0613 */
[C---:B------:R-:W-:Y:S02]  /*150d0*/  ISETP.LT.OR P5, PT, R0.reuse, 0xa9, !P0 ;  /* 0x000000a90000780c */ /* 0x040fe400047a1670 */
[C---:B------:R-:W-:Y:S01]  /*150e0*/  ISETP.LT.OR P4, PT, R0.reuse, 0xaa, !P4 ;  /* 0x000000aa0000780c */ /* 0x040fe20006781670 */
[----:B------:R-:W-:Y:S01]  /*150f0*/  @!P6 IMAD R35, R35, R17, RZ ;  /* 0x000000112323e224 */ /* 0x000fe200078e02ff */
[----:B------:R-:W-:-:S06]  /*15100*/  ISETP.LT.OR P0, PT, R0, 0xaa, !P0 ;  /* 0x000000aa0000780c */ /* 0x000fcc0004701670 */
[-C--:B------:R-:W-:Y:S01]  /*15110*/  @!P3 IMAD R15, R36, R17.reuse, RZ ;  /* 0x00000011240fb224 */ /* 0x080fe200078e02ff */
[----:B------:R-:W-:Y:S02]  /*15120*/  @!P6 STG.E.U8 desc[UR36][R8.64+0xa1], R35 ;  /* 0x0000a1230800e986 */ /* 0x000fe4000c101124 */
[----:B------:R-:W-:Y:S02]  /*15130*/  @!P5 IADD3 R10, P6, R23, R2, RZ ;  /* 0x00000002170ad210 */ /* 0x000fe40007fde0ff */
[----:B------:R1:W-:Y:S01]  /*15140*/  @!P3 STG.E.U8 desc[UR36][R2.64+0xa8], R15 ;  /* 0x0000a80f0200b986 */ /* 0x0003e2000c101124 */
[C---:B------:R-:W-:Y:S01]  /*15150*/  ISETP.LT.OR P3, PT, R0.reuse, 0xa1, !P2 ;  /* 0x000000a10000780c */ /* 0x040fe20005761670 */
[----:B------:R-:W-:Y:S02]  /*15160*/  @!P4 IMAD R37, R37, R17, RZ ;  /* 0x000000112525c224 */ /* 0x000fe400078e02ff */
[----:B---3--:R-:W-:Y:S01]  /*15170*/  @!P5 IMAD.X R11, R3, 0x1, R19, P6 ;  /* 0x00000001030bd824 */ /* 0x008fe200030e0613 */
[----:B------:R-:W-:-:S02]  /*15180*/  ISETP.LT.OR P6, PT, R0, 0xa1, !P1 ;  /* 0x000000a10000780c */ /* 0x000fc40004fc1670 */
[----:B------:R-:W-:Y:S01]  /*15190*/  @!P4 STG.E.U8 desc[UR36][R2.64+0xa9], R37 ;  /* 0x0000a9250200c986 */ /* 0x000fe2000c101124 */
[-C--:B0-----:R-:W-:Y:S01]  /*151a0*/  @!P0 IADD3 R6, P4, R23, R2.reuse, RZ ;  /* 0x0000000217068210 */ /* 0x081fe20007f9e0ff */
[-C--:B------:R-:W-:Y:S02]  /*151b0*/  @!P5 IMAD R13, R38, R17.reuse, RZ ;  /* 0x00000011260dd224 */ /* 0x080fe400078e02ff */
[-C--:B------:R-:W-:Y:S02]  /*151c0*/  @!P0 IMAD R39, R39, R17.reuse, RZ ;  /* 0x0000001127278224 */ /* 0x080fe400078e02ff */
[----:B------:R-:W-:Y:S01]  /*151d0*/  @!P0 IMAD.X R7, R3, 0x1, R19, P4 ;  /* 0x0000000103078824 */ /* 0x000fe200020e0613 */
[----:B------:R-:W-:Y:S01]  /*151e0*/  ISETP.LT.OR P4, PT, R0, 0xa2, !P2 ;  /* 0x000000a20000780c */ /* 0x000fe20005781670 */
[----:B-1----:R-:W-:Y:S01]  /*151f0*/  @!P3 IMAD R15, R24, R17, RZ ;  /* 0x00000011180fb224 */ /* 0x002fe200078e02ff */
[----:B------:R0:W-:Y:S04]  /*15200*/  @!P5 STG.E.U8 desc[UR36][R10.64+0xa8], R13 ;  /* 0x0000a80d0a00d986 */ /* 0x0001e8000c101124 */
[----:B------:R1:W-:Y:S01]  /*15210*/  @!P0 STG.E.U8 desc[UR36][R6.64+0xa9], R39 ;  /* 0x0000a92706008986 */ /* 0x0003e2000c101124 */
[----:B------:R-:W-:-:S03]  /*15220*/  @!P6 IADD3 R8, P0, P5, R23, R2, R18 ;  /* 0x000000021708e210 */ /* 0x000fc60007d1e012 */
[----:B------:R3:W-:Y:S01]  /*15230*/  @!P3 STG.E.U8 desc[UR36][R4.64+0xa0], R15 ;  /* 0x0000a00f0400b986 */ /* 0x0007e2000c101124 */
[C---:B------:R-:W-:Y:S02]  /*15240*/  ISETP.LT.OR P3, PT, R0.reuse, 0xa2, !P1 ;  /* 0x000000a20000780c */ /* 0x040fe40004f61670 */
[----:B------:R-:W-:Y:S01]  /*15250*/  @!P6 IADD3.X R9, R19, R3, R16, P0, P5 ;  /* 0x000000031309e210 */ /* 0x000fe200007ea410 */
[-C--:B------:R-:W-:Y:S01]  /*15260*/  @!P4 IMAD R25, R25, R17.reuse, RZ ;  /* 0x000000111919c224 */ /* 0x080fe200078e02ff */
[----:B------:R-:W-:Y:S01]  /*15270*/  ISETP.LT.OR P0, PT, R0, 0xa9, !P1 ;  /* 0x000000a90000780c */ /* 0x000fe20004f01670 */
[----:B0-----:R-:W-:Y:S01]  /*15280*/  @!P6 IMAD R13, R26, R17, RZ ;  /* 0x000000111a0de224 */ /* 0x001fe200078e02ff */
[----:B------:R-:W-:Y:S02]  /*15290*/  ISETP.LT.OR P1, PT, R0, 0xaa, !P1 ;  /* 0x000000aa0000780c */ /* 0x000fe40004f21670 */
[----:B------:R2:W-:Y:S04]  /*152a0*/  @!P4 STG.E.U8 desc[UR36][R4.64+0xa1], R25 ;  /* 0x0000a1190400c986 */ /* 0x0005e8000c101124 */
[----:B------:R2:W-:Y:S01]  /*152b0*/  @!P6 STG.E.U8 desc[UR36][R8.64+0xa0], R13 ;  /* 0x0000a00d0800e986 */ /* 0x0005e2000c101124 */
[----:B-1----:R-:W-:-:S04]  /*152c0*/  @!P3 IADD3 R6, P4, P6, R23, R2, R18 ;  /* 0x000000021706b210 */ /* 0x002fc80007e9e012 */
[----:B------:R-:W-:Y:S02]  /*152d0*/  @!P3 IADD3.X R7, R19, R3, R16, P4, P6 ;  /* 0x000000031307b210 */ /* 0x000fe400027ec410 */
[----:B------:R-:W-:-:S04]  /*152e0*/  @!P0 IADD3 R10, P4, P6, R23, R2, R18 ;  /* 0x00000002170a8210 */ /* 0x000fc80007e9e012 */
[-C--:B------:R-:W-:Y:S02]  /*152f0*/  @!P0 IADD3.X R11, R19, R3.reuse, R16, P4, P6 ;  /* 0x00000003130b8210 */ /* 0x080fe400027ec410 */
[----:B------:R-:W-:Y:S02]  /*15300*/  @!P1 IADD3 R2, P4, P6, R23, R2, R18 ;  /* 0x0000000217029210 */ /* 0x000fe40007e9e012 */
[----:B------:R2:W5:Y:S02]  /*15310*/  LDL.LU R18, [R1+0x124] ;  /* 0x0001240001127983 */ /* 0x0005640000300800 */
[----:B------:R-:W-:Y:S02]  /*15320*/  @!P1 IADD3.X R3, R19, R3, R16, P4, P6 ;  /* 0x0000000313039210 */ /* 0x000fe400027ec410 */
[----:B------:R2:W5:Y:S01]  /*15330*/  LDL.LU R16, [R1+0x120] ;  /* 0x0001200001107983 */ /* 0x0005620000300800 */
[C---:B------:R-:W-:Y:S02]  /*15340*/  ISETP.LT.OR P5, PT, R0.reuse, 0xa9, !P2 ;  /* 0x000000a90000780c */ /* 0x040fe400057a1670 */
[----:B------:R-:W-:Y:S01]  /*15350*/  ISETP.LT.OR P2, PT, R0, 0xaa, !P2 ;  /* 0x000000aa0000780c */ /* 0x000fe20005741670 */
[----:B------:R-:W-:-:S02]  /*15360*/  @!P3 IMAD R27, R27, R17, RZ ;  /* 0x000000111b1bb224 */ /* 0x000fc400078e02ff */
[-C--:B------:R-:W-:Y:S02]  /*15370*/  @!P0 IMAD R21, R30, R17.reuse, RZ ;  /* 0x000000111e158224 */ /* 0x080fe400078e02ff */
[-C--:B------:R-:W-:Y:S01]  /*15380*/  @!P1 IMAD R31, R31, R17.reuse, RZ ;  /* 0x000000111f1f9224 */ /* 0x080fe200078e02ff */
[----:B------:R2:W-:Y:S05]  /*15390*/  @!P3 STG.E.U8 desc[UR36][R6.64+0xa1], R27 ;  /* 0x0000a11b0600b986 */ /* 0x0005ea000c101124 */
[-C--:B---3--:R-:W-:Y:S02]  /*153a0*/  @!P5 IMAD R15, R28, R17.reuse, RZ ;  /* 0x000000111c0fd224 */ /* 0x088fe400078e02ff */
[----:B------:R-:W-:-:S03]  /*153b0*/  @!P2 IMAD R29, R29, R17, RZ ;  /* 0x000000111d1da224 */ /* 0x000fc600078e02ff */
[----:B------:R2:W-:Y:S04]  /*153c0*/  @!P5 STG.E.U8 desc[UR36][R4.64+0xa8], R15 ;  /* 0x0000a80f0400d986 */ /* 0x0005e8000c101124 */
[----:B------:R2:W-:Y:S04]  /*153d0*/  @!P2 STG.E.U8 desc[UR36][R4.64+0xa9], R29 ;  /* 0x0000a91d0400a986 */ /* 0x0005e8000c101124 */
[----:B------:R2:W-:Y:S04]  /*153e0*/  @!P0 STG.E.U8 desc[UR36][R10.64+0xa8], R21 ;  /* 0x0000a8150a008986 */ /* 0x0005e8000c101124 */
[----:B------:R2:W-:Y:S02]  /*153f0*/  @!P1 STG.E.U8 desc[UR36][R2.64+0xa9], R31 ;  /* 0x0000a91f02009986 */ /* 0x0005e4000c101124 */
.L_x_58:
[----:B------:R-:W-:Y:S05]  /*15400*/  BSYNC B0 ;  /* 0x0000000000007941 */ /* 0x000fea0003800000 */
.L_x_28:
[----:B0-2---:R-:W2:Y:S04]  /*15410*/  LDL.LU R3, [R1+0x108] ;  /* 0x0001080001037983 */ /* 0x005ea80000300800 */
[----:B------:R-:W2:Y:S01]  /*15420*/  LDL.LU R2, [R1+0x10c] ;  /* 0x00010c0001027983 */ /* 0x000ea20000300800 */
[----:B------:R-:W-:Y:S01]  /*15430*/  ULDC UR4, c[0x0][0xc] ;  /* 0x0000030000047ab9 */ /* 0x000fe20000000800 */
[----:B------:R-:W-:Y:S01]  /*15440*/  ULDC UR5, c[0x0][0x10] ;  /* 0x0000040000057ab9 */ /* 0x000fe20000000800 */
[----:B------:R-:W2:Y:S01]  /*15450*/  LDC R5, c[0x0][0x14] ;  /* 0x00000500ff057b82 */ /* 0x000ea20000000800 */
[----:B------:R-:W-:Y:S01]  /*15460*/  UIMAD.WIDE.U32 UR4, UR4, UR5, URZ ;  /* 0x00000005040472a5 */ /* 0x000fe2000f8e003f */
[----:B------:R-:W-:-:S05]  /*15470*/  PRMT R0, RZ, 0x7610, R0 ;  /* 0x00007610ff007816 */ /* 0x000fca0000000000 */
[----:B--2---:R-:W-:-:S04]  /*15480*/  IMAD.WIDE.U32 R2, R5, UR4, R2 ;  /* 0x0000000405027c25 */ /* 0x004fc8000f8e0002 */
[----:B------:R-:W-:Y:S01]  /*15490*/  IMAD R5, R5, UR5, RZ ;  /* 0x0000000505057c24 */ /* 0x000fe2000f8e02ff */
[----:B------:R-:W-:Y:S01]  /*154a0*/  ULDC.64 UR4, c[0x0][0x650] ;  /* 0x0001940000047ab9 */ /* 0x000fe20000000a00 */
[----:B------:R-:W-:Y:S01]  /*154b0*/  IMAD.MOV.U32 R6, RZ, RZ, R2 ;  /* 0x000000ffff067224 */ /* 0x000fe200078e0002 */
[----:B------:R-:W-:Y:S01]  /*154c0*/  ISETP.GE.U32.AND P0, PT, R2, UR4, PT ;  /* 0x0000000402007c0c */ /* 0x000fe2000bf06070 */
[----:B------:R-:W-:Y:S01]  /*154d0*/  IMAD.IADD R4, R3, 0x1, R5 ;  /* 0x0000000103047824 */ /* 0x000fe200078e0205 */
[----:B------:R-:W-:Y:S02]  /*154e0*/  UMOV UR4, 0xffffffff ;  /* 0xffffffff00047882 */ /* 0x000fe40000000000 */
[----:B------:R-:W-:Y:S02]  /*154f0*/  IMAD.U32 R3, RZ, RZ, UR4 ;  /* 0x00000004ff037e24 */ /* 0x000fe4000f8e00ff */
[----:B------:R-:W-:Y:S01]  /*15500*/  ISETP.GE.U32.AND.EX P0, PT, R4, UR5, PT, P0 ;  /* 0x0000000504007c0c */ /* 0x000fe2000bf06100 */
[----:B------:R-:W-:Y:S01]  /*15510*/  UMOV UR5, 0xffffffff ;  /* 0xffffffff00057882 */ /* 0x000fe20000000000 */
[----:B------:R0:W-:Y:S01]  /*15520*/  STL [R1+0x108], R4 ;  /* 0x0001080401007387 */ /* 0x0001e20000100800 */
[----:B------:R-:W-:-:S03]  /*15530*/  IMAD.U32 R2, RZ, RZ, UR5 ;  /* 0x00000005ff027e24 */ /* 0x000fc6000f8e00ff */
[----:B------:R0:W-:Y:S04]  /*15540*/  STL [R1+0x10c], R6 ;  /* 0x00010c0601007387 */ /* 0x0001e80000100800 */
[----:B------:R0:W-:Y:S04]  /*15550*/  STL [R1+0x110], R3 ;  /* 0x0001100301007387 */ /* 0x0001e80000100800 */
[----:B------:R0:W-:Y:S01]  /*15560*/  STL [R1+0xf0], R2 ;  /* 0x0000f00201007387 */ /* 0x0001e20000100800 */
[----:B------:R-:W-:Y:S05]  /*15570*/  @P0 BRA `(.L_x_59) ;  /* 0x0000000400a00947 */ /* 0x000fea0003800000 */
[----:B------:R-:W2:Y:S01]  /*15580*/  S2UR UR7, SR_CTAID.X ;  /* 0x00000000000779c3 */ /* 0x000ea20000002500 */
[----:B------:R-:W-:Y:S01]  /*15590*/  ULDC.64 UR12, c[0x0][0x628] ;  /* 0x00018a00000c7ab9 */ /* 0x000fe20000000a00 */
[----:B------:R-:W-:Y:S01]  /*155a0*/  ULDC UR4, c[0x0][0x150] ;  /* 0x0000540000047ab9 */ /* 0x000fe20000000800 */
[----:B------:R-:W-:Y:S01]  /*155b0*/  ISETP.NE.U32.AND P0, PT, RZ, UR12, PT ;  /* 0x0000000cff007c0c */ /* 0x000fe2000bf05070 */
[----:B------:R-:W-:Y:S01]  /*155c0*/  ULDC UR15, c[0x0][0x630] ;  /* 0x00018c00000f7ab9 */ /* 0x000fe20000000800 */
[----:B------:R-:W-:Y:S01]  /*155d0*/  R2UR UR16, R6 ;  /* 0x00000000061072ca */ /* 0x000fe200000e0000 */
[----:B------:R-:W-:Y:S01]  /*155e0*/  ULDC UR18, c[0x0][0x154] ;  /* 0x0000550000127ab9 */ /* 0x000fe20000000800 */
[----:B------:R-:W-:Y:S01]  /*155f0*/  ISETP.NE.AND.EX P0, PT, RZ, UR13, PT, P0 ;  /* 0x0000000dff007c0c */ /* 0x000fe2000bf05300 */
[----:B------:R-:W3:Y:S01]  /*15600*/  S2UR UR19, SR_CTAID.Y ;  /* 0x00000000001379c3 */ /* 0x000ee20000002600 */
[----:B------:R-:W-:Y:S02]  /*15610*/  R2UR UR17, R4 ;  /* 0x00000000041172ca */ /* 0x000fe400000e0000 */
[----:B------:R-:W-:-:S02]  /*15620*/  R2UR UR10, R6 ;  /* 0x00000000060a72ca */ /* 0x000fc400000e0000 */
[----:B------:R-:W-:Y:S02]  /*15630*/  R2UR UR11, R4 ;  /* 0x00000000040b72ca */ /* 0x000fe400000e0000 */
[----:B--2---:R-:W-:-:S05]  /*15640*/  I2FP.F32.U32 R0, UR7 ;  /* 0x0000000700007c45 */ /* 0x004fca0008201000 */
[----:B------:R-:W-:-:S04]  /*15650*/  FMUL R0, R0, UR4 ;  /* 0x0000000400007c20 */ /* 0x000fc80008400000 */
[----:B0-----:R0:W2:Y:S01]  /*15660*/  F2I.U32.TRUNC.NTZ R2, R0 ;  /* 0x0000000000027305 */ /* 0x0010a2000020f000 */
[----:B---3--:R-:W-:Y:S05]  /*15670*/  @!P0 BRA `(.L_x_60) ;  /* 0x0000000000308947 */ /* 0x008fea0003800000 */
        /* <DEDUP_REMOVED lines=12> */
.L_x_60:
[----:B------:R-:W-:Y:S01]  /*15740*/  USHF.R.U64 UR6, UR10, UR15, UR11 ;  /* 0x0000000f0a067299 */ /* 0x000fe2000800120b */
[----:B0-----:R-:W-:Y:S01]  /*15750*/  I2FP.F32.U32 R0, UR19 ;  /* 0x0000001300007c45 */ /* 0x001fe20008201000 */
[----:B------:R-:W-:Y:S01]  /*15760*/  USHF.R.U32.HI UR4, URZ, UR15, UR11 ;  /* 0x0000000f3f047299 */ /* 0x000fe2000801160b */
[----:B--2---:R-:W-:Y:S01]  /*15770*/  R2UR UR14, R2 ;  /* 0x00000000020e72ca */ /* 0x004fe200000e0000 */
        /* <DEDUP_REMOVED lines=11> */
[----:B------:R-:W-:Y:S02]  /*15830*/  ULDC UR22, c[0x0][0x658] ;  /* 0x0001960000167ab9 */ /* 0x000fe40000000800 */
[----:B------:R-:W-:Y:S01]  /*15840*/  UIADD3 UR9, UR11, UR9, URZ ;  /* 0x000000090b097290 */ /* 0x000fe2000fffe03f */
[----:B------:R-:W-:Y:S01]  /*15850*/  UMOV UR16, 0xffffffff ;  /* 0xffffffff00107882 */ /* 0x000fe20000000000 */
[----:B------:R-:W-:Y:S01]  /*15860*/  ULDC.64 UR4, c[0x0][0x640] ;  /* 0x0001900000047ab9 */ /* 0x000fe20000000a00 */
[----:B------:R-:W-:Y:S01]  /*15870*/  USHF.L.U32 UR16, UR16, UR22, URZ ;  /* 0x0000001610107299 */ /* 0x000fe2000800063f */
[----:B------:R-:W-:Y:S01]  /*15880*/  ISETP.NE.U32.AND P0, PT, RZ, UR4, PT ;  /* 0x00000004ff007c0c */ /* 0x000fe2000bf05070 */
[----:B------:R-:W-:-:S02]  /*15890*/  USHF.R.U64 UR17, UR10, UR12, UR9 ;  /* 0x0000000c0a117299 */ /* 0x000fc40008001209 */
[----:B------:R-:W-:Y:S01]  /*158a0*/  USHF.R.U32.HI UR9, URZ, UR12, UR9 ;  /* 0x0000000c3f097299 */ /* 0x000fe20008011609 */
[----:B0-----:R-:W-:Y:S01]  /*158b0*/  R2UR UR15, R0 ;  /* 0x00000000000f72ca */ /* 0x001fe200000e0000 */
[----:B------:R-:W-:Y:S01]  /*158c0*/  ULDC UR18, c[0x0][0x608] ;  /* 0x0001820000127ab9 */ /* 0x000fe20000000800 */
[----:B------:R-:W-:Y:S01]  /*158d0*/  ULOP3.LUT UR23, URZ, UR16, URZ, 0x33, !UPT ;  /* 0x000000103f177292 */ /* 0x000fe2000f8e333f */
[----:B------:R-:W-:Y:S01]  /*158e0*/  ISETP.NE.AND.EX P0, PT, RZ, UR5, PT, P0 ;  /* 0x00000005ff007c0c */ /* 0x000fe2000bf05300 */
[----:B------:R-:W-:Y:S02]  /*158f0*/  USHF.R.U64 UR16, UR17, UR18, UR9 ;  /* 0x0000001211107299 */ /* 0x000fe40008001209 */
[----:B------:R-:W-:Y:S02]  /*15900*/  USHF.R.U32.HI UR9, URZ, UR18, UR9 ;  /* 0x000000123f097299 */ /* 0x000fe40008011609 */
[----:B------:R-:W-:Y:S02]  /*15910*/  UIADD3 UR14, -UR14, URZ, URZ ;  /* 0x0000003f0e0e7290 */ /* 0x000fe4000fffe13f */
[----:B------:R-:W-:Y:S01]  /*15920*/  USHF.R.U64 UR18, UR16, UR22, UR9 ;  /* 0x0000001610127299 */ /* 0x000fe20008001209 */
[----:B------:R-:W-:Y:S01]  /*15930*/  UMOV UR20, 0x1 ;  /* 0x0000000100147882 */ /* 0x000fe20000000000 */
[----:B------:R-:W-:Y:S01]  /*15940*/  ULDC UR13, c[0x0][0x144] ;  /* 0x00005100000d7ab9 */ /* 0x000fe20000000800 */
[----:B------:R-:W-:Y:S01]  /*15950*/  ULDC UR8, c[0x0][0x600] ;  /* 0x0001800000087ab9 */ /* 0x000fe20000000800 */
[----:B------:R-:W-:-:S02]  /*15960*/  USHF.L.U32 UR26, UR20, UR22, URZ ;  /* 0x00000016141a7299 */ /* 0x000fc4000800063f */
[----:B------:R-:W-:Y:S02]  /*15970*/  USHF.R.U32.HI UR9, URZ, UR22, UR9 ;  /* 0x000000163f097299 */ /* 0x000fe40008011609 */
[----:B------:R-:W-:Y:S02]  /*15980*/  UIMAD UR22, UR13, UR14, UR7 ;  /* 0x0000000e0d1672a4 */ /* 0x000fe4000f8e0207 */
[----:B------:R-:W-:Y:S02]  /*15990*/  UIADD3 UR21, UR8, -0x1, URZ ;  /* 0xffffffff08157890 */ /* 0x000fe4000fffe03f */
[----:B------:R-:W-:Y:S01]  /*159a0*/  UIADD3 UR20, -UR15, URZ, URZ ;  /* 0x0000003f0f147290 */ /* 0x000fe2000fffe13f */
        /* <DEDUP_REMOVED lines=17> */
.L_x_61:
[----:B------:R-:W2:Y:S01]  /*15ac0*/  LDL R0, [R1+0x11c] ;  /* 0x00011c0001007983 */ /* 0x000ea20000100800 */
[----:B------:R-:W-:Y:S01]  /*15ad0*/  ULOP3.LUT UR17, UR17, UR21, URZ, 0xc0, !UPT ;  /* 0x0000001511117292 */ /* 0x000fe2000f8ec03f */
[----:B--2---:R-:W-:Y:S01]  /*15ae0*/  R2UR UR4, R0 ;  /* 0x00000000000472ca */ /* 0x004fe200000e0000 */
[----:B------:R-:W-:-:S12]  /*15af0*/  IMAD.MOV.U32 R0, RZ, RZ, 0x1 ;  /* 0x00000001ff007424 */ /* 0x000fd800078e00ff */
[----:B------:R-:W-:Y:S02]  /*15b00*/  UISETP.NE.AND UP0, UPT, UR4, URZ, UPT ;  /* 0x0000003f0400728c */ /* 0x000fe4000bf05270 */
[----:B------:R-:W-:Y:S02]  /*15b10*/  USHF.R.U64 UR4, UR7, UR24, UR9 ;  /* 0x0000001807047299 */ /* 0x000fe40008001209 */
[----:B------:R-:W-:Y:S02]  /*15b20*/  ULOP3.LUT UR7, UR16, UR23, URZ, 0xc0, !UPT ;  /* 0x0000001710077292 */ /* 0x000fe4000f8ec03f */
[----:B------:R-:W-:Y:S02]  /*15b30*/  UIADD3 UR5, -UR4, URZ, URZ ;  /* 0x0000003f04057290 */ /* 0x000fe4000fffe13f */
[----:B------:R-:W-:Y:S02]  /*15b40*/  UIMAD UR7, UR26, UR4, UR7 ;  /* 0x000000041a0772a4 */ /* 0x000fe4000f8e0207 */
[----:B------:R-:W-:-:S02]  /*15b50*/  UIMAD UR4, UR5, UR25, UR18 ;  /* 0x00000019050472a4 */ /* 0x000fc4000f8e0212 */
[----:B------:R-:W-:Y:S01]  /*15b60*/  @UP0 UIMAD UR22, UR27, UR20, UR19 ;  /* 0x000000141b1602a4 */ /* 0x000fe2000f8e0213 */
[----:B------:R-:W-:Y:S01]  /*15b70*/  ULDC UR5, c[0x0][0x610] ;  /* 0x0001840000057ab9 */ /* 0x000fe20000000800 */
[----:B------:R-:W-:Y:S02]  /*15b80*/  UIMAD UR4, UR4, UR8, UR17 ;  /* 0x00000008040472a4 */ /* 0x000fe4000f8e0211 */
[----:B------:R-:W-:-:S04]  /*15b90*/  UIMAD UR7, UR7, UR5, UR22 ;  /* 0x00000005070772a4 */ /* 0x000fc8000f8e0216 */
[----:B------:R-:W-:Y:S02]  /*15ba0*/  USEL UR5, UR4, UR7, !UP0 ;  /* 0x0000000704057287 */ /* 0x000fe4000c000000 */
[----:B------:R-:W-:-:S04]  /*15bb0*/  USEL UR7, UR7, UR4, !UP0 ;  /* 0x0000000407077287 */ /* 0x000fc8000c000000 */
[----:B------:R-:W-:-:S05]  /*15bc0*/  IMAD.U32 R2, RZ, RZ, UR5 ;  /* 0x00000005ff027e24 */ /* 0x000fca000f8e00ff */
[----:B------:R0:W-:Y:S02]  /*15bd0*/  STL [R1+0xf0], R2 ;  /* 0x0000f00201007387 */ /* 0x0001e40000100800 */
[----:B0-----:R-:W-:-:S05]  /*15be0*/  IMAD.U32 R2, RZ, RZ, UR6 ;  /* 0x00000006ff027e24 */ /* 0x001fca000f8e00ff */
[----:B------:R2:W-:Y:S02]  /*15bf0*/  STL [R1+0x110], R2 ;  /* 0x0001100201007387 */ /* 0x0005e40000100800 */
.L_x_59:
[----:B------:R-:W-:Y:S01]  /*15c00*/  LOP3.LUT P0, RZ, R0, 0xff, RZ, 0xc0, !PT ;  /* 0x000000ff00ff7812 */ /* 0x000fe2000780c0ff */
[----:B------:R-:W-:-:S05]  /*15c10*/  IMAD.U32 R0, RZ, RZ, UR7 ;  /* 0x00000007ff007e24 */ /* 0x000fca000f8e00ff */
[----:B------:R3:W-:Y:S07]  /*15c20*/  STL [R1+0xf4], R0 ;  /* 0x0000f40001007387 */ /* 0x0007ee0000100800 */
[----:B------:R-:W-:Y:S05]  /*15c30*/  @P0 BRA `(.L_x_62) ;  /* 0xfffffeb400b80947 */ /* 0x000fea000383ffff */
[----:B------:R-:W-:Y:S05]  /*15c40*/  EXIT ;  /* 0x000000000000794d */ /* 0x000fea0003800000 */
.L_x_3:
[----:B------:R-:W2:Y:S01]  /*15c50*/  LDL R5, [R1+0x10c] ;  /* 0x00010c0001057983 */ /* 0x000ea20000100800 */
[----:B------:R-:W-:-:S03]  /*15c60*/  ULDC.64 UR8, c[0x0][0x650] ;  /* 0x0001940000087ab9 */ /* 0x000fc60000000a00 */
[----:B------:R-:W3:Y:S01]  /*15c70*/  LDL R4, [R1+0x108] ;  /* 0x0001080001047983 */ /* 0x000ee20000100800 */
[----:B------:R-:W-:Y:S01]  /*15c80*/  PRMT R0, RZ, 0x7610, R0 ;  /* 0x00007610ff007816 */ /* 0x000fe20000000000 */
[----:B------:R-:W-:Y:S02]  /*15c90*/  IMAD.MOV.U32 R3, RZ, RZ, -0x1 ;  /* 0xffffffffff037424 */ /* 0x000fe400078e00ff */
[----:B------:R-:W-:Y:S02]  /*15ca0*/  IMAD.MOV.U32 R2, RZ, RZ, -0x1 ;  /* 0xffffffffff027424 */ /* 0x000fe400078e00ff */
[----:B------:R-:W-:Y:S01]  /*15cb0*/  IMAD.MOV.U32 R9, RZ, RZ, -0x1 ;  /* 0xffffffffff097424 */ /* 0x000fe200078e00ff */
[----:B--2---:R-:W-:-:S04]  /*15cc0*/  ISETP.GE.U32.AND P0, PT, R5, UR8, PT ;  /* 0x0000000805007c0c */ /* 0x004fc8000bf06070 */
[----:B---3--:R-:W-:-:S13]  /*15cd0*/  ISETP.GE.U32.AND.EX P0, PT, R4, UR9, PT, P0 ;  /* 0x0000000904007c0c */ /* 0x008fda000bf06100 */
[----:B------:R-:W-:Y:S05]  /*15ce0*/  @P0 BRA `(.L_x_63) ;  /* 0x0000000400940947 */ /* 0x000fea0003800000 */
[----:B------:R-:W-:Y:S01]  /*15cf0*/  I2FP.F32.U32 R0, UR4 ;  /* 0x0000000400007c45 */ /* 0x000fe20008201000 */
[----:B0-----:R-:W-:Y:S01]  /*15d00*/  ULDC.64 UR16, c[0x0][0x628] ;  /* 0x00018a0000107ab9 */ /* 0x001fe20000000a00 */
[----:B------:R-:W-:Y:S01]  /*15d10*/  ULDC UR6, c[0x0][0x150] ;  /* 0x0000540000067ab9 */ /* 0x000fe20000000800 */
[----:B------:R-:W-:Y:S01]  /*15d20*/  ISETP.NE.U32.AND P0, PT, RZ, UR16, PT ;  /* 0x00000010ff007c0c */ /* 0x000fe2000bf05070 */
[----:B------:R-:W-:Y:S01]  /*15d30*/  ULDC UR18, c[0x0][0x630] ;  /* 0x00018c0000127ab9 */ /* 0x000fe20000000800 */
[----:B------:R-:W-:Y:S01]  /*15d40*/  FMUL R0, R0, UR6 ;  /* 0x0000000600007c20 */ /* 0x000fe20008400000 */
[----:B------:R-:W-:Y:S01]  /*15d50*/  R2UR UR19, R5 ;  /* 0x00000000051372ca */ /* 0x000fe200000e0000 */
[----:B------:R-:W-:Y:S01]  /*15d60*/  ULDC UR21, c[0x0][0x154] ;  /* 0x0000550000157ab9 */ /* 0x000fe20000000800 */
[----:B------:R-:W-:Y:S01]  /*15d70*/  ISETP.NE.AND.EX P0, PT, RZ, UR17, PT, P0 ;  /* 0x00000011ff007c0c */ /* 0x000fe2000bf05300 */
[----:B------:R0:W1:Y:S01]  /*15d80*/  F2I.U32.TRUNC.NTZ R2, R0 ;  /* 0x0000000000027305 */ /* 0x000062000020f000 */
        /* <DEDUP_REMOVED lines=16> */
.L_x_64:
        /* <DEDUP_REMOVED lines=24> */
[----:B------:R-:W-:Y:S01]  /*16010*/  UMOV UR19, 0x1 ;  /* 0x0000000100137882 */ /* 0x000fe20000000000 */
[----:B------:R-:W-:Y:S01]  /*16020*/  ULDC UR20, c[0x0][0x608] ;  /* 0x0001820000147ab9 */ /* 0x000fe20000000800 */
[----:B------:R-:W-:Y:S01]  /*16030*/  USHF.L.U32 UR26, UR19, UR23, URZ ;  /* 0x00000017131a7299 */ /* 0x000fe2000800063f */
[----:B------:R-:W-:Y:S01]  /*16040*/  ISETP.NE.AND.EX P0, PT, RZ, UR9, PT, P0 ;  /* 0x00000009ff007c0c */ /* 0x000fe2000bf05300 */
[----:B------:R-:W-:Y:S02]  /*16050*/  USHF.R.U64 UR19, UR18, UR20, UR11 ;  /* 0x0000001412137299 */ /* 0x000fe4000800120b */
[----:B------:R-:W-:Y:S02]  /*16060*/  USHF.R.U32.HI UR11, URZ, UR20, UR11 ;  /* 0x000000143f0b7299 */ /* 0x000fe4000801160b */
[----:B------:R-:W-:-:S02]  /*16070*/  UIADD3 UR15, -UR15, URZ, URZ ;  /* 0x0000003f0f0f7290 */ /* 0x000fc4000fffe13f */
[----:B------:R-:W-:Y:S01]  /*16080*/  USHF.R.U64 UR20, UR19, UR23, UR11 ;  /* 0x0000001713147299 */ /* 0x000fe2000800120b */
[----:B------:R-:W-:Y:S01]  /*16090*/  ULDC UR16, c[0x0][0x144] ;  /* 0x0000510000107ab9 */ /* 0x000fe20000000800 */
[----:B------:R-:W-:Y:S01]  /*160a0*/  ULDC UR6, c[0x0][0x600] ;  /* 0x0001800000067ab9 */ /* 0x000fe20000000800 */
[----:B------:R-:W-:Y:S02]  /*160b0*/  USHF.R.U32.HI UR11, URZ, UR23, UR11 ;  /* 0x000000173f0b7299 */ /* 0x000fe4000801160b */
[----:B------:R-:W-:Y:S02]  /*160c0*/  UIMAD UR23, UR16, UR15, UR4 ;  /* 0x0000000f101772a4 */ /* 0x000fe4000f8e0204 */
[----:B------:R-:W-:Y:S02]  /*160d0*/  UIADD3 UR22, UR6, -0x1, URZ ;  /* 0xffffffff06167890 */ /* 0x000fe4000fffe03f */
[----:B------:R-:W-:Y:S02]  /*160e0*/  ULOP3.LUT UR27, URZ, UR13, URZ, 0x33, !UPT ;  /* 0x0000000d3f1b7292 */ /* 0x000fe4000f8e333f */
        /* <DEDUP_REMOVED lines=18> */
.L_x_65:
[----:B------:R-:W2:Y:S01]  /*16210*/  LDL R0, [R1+0x11c] ;  /* 0x00011c0001007983 */ /* 0x000ea20000100800 */
[----:B------:R-:W-:Y:S01]  /*16220*/  ULOP3.LUT UR18, UR18, UR22, URZ, 0xc0, !UPT ;  /* 0x0000001612127292 */ /* 0x000fe2000f8ec03f */
[----:B------:R-:W-:Y:S01]  /*16230*/  IMAD.U32 R9, RZ, RZ, UR5 ;  /* 0x00000005ff097e24 */ /* 0x000fe2000f8e00ff */
[----:B--2---:R-:W-:Y:S01]  /*16240*/  R2UR UR8, R0 ;  /* 0x00000000000872ca */ /* 0x004fe200000e0000 */
[----:B------:R-:W-:-:S12]  /*16250*/  IMAD.MOV.U32 R0, RZ, RZ, 0x1 ;  /* 0x00000001ff007424 */ /* 0x000fd800078e00ff */
[----:B------:R-:W-:Y:S02]  /*16260*/  UISETP.NE.AND UP0, UPT, UR8, URZ, UPT ;  /* 0x0000003f0800728c */ /* 0x000fe4000bf05270 */
[----:B------:R-:W-:Y:S02]  /*16270*/  USHF.R.U64 UR8, UR4, UR24, UR11 ;  /* 0x0000001804087299 */ /* 0x000fe4000800120b */
[----:B------:R-:W-:-:S04]  /*16280*/  ULOP3.LUT UR4, UR19, UR27, URZ, 0xc0, !UPT ;  /* 0x0000001b13047292 */ /* 0x000fc8000f8ec03f */
[----:B------:R-:W-:-:S03]  /*16290*/  UIMAD UR4, UR26, UR8, UR4 ;  /* 0x000000081a0472a4 */ /* 0x000fc6000f8e0204 */
        /* <DEDUP_REMOVED lines=9> */
[----:B------:R-:W-:-:S07]  /*16330*/  IMAD.U32 R3, RZ, RZ, UR4 ;  /* 0x00000004ff037e24 */ /* 0x000fce000f8e00ff */
.L_x_63:
[----:B------:R-:W-:-:S08]  /*16340*/  NOP ;  /* 0x0000000000007918 */ /* 0x000fd00000000000 */
[----:B0-----:R-:W0:-:S00]  /*16350*/  USETMAXREG.DEALLOC.CTAPOOL 0x18 ;  /* 0x00000018000079c8 */ /* 0x001e0000080e0500 */
[----:B------:R-:W-:-:S13]  /*16360*/  ISETP.NE.AND P0, PT, RZ, UR10, PT ;  /* 0x0000000aff007c0c */ /* 0x000fda000bf05270 */
[----:B------:R-:W-:Y:S05]  /*16370*/  @P0 EXIT ;  /* 0x000000000000094d */ /* 0x000fea0003800000 */
[----:B0-----:R-:W-:Y:S01]  /*16380*/  LOP3.LUT P0, RZ, R0, 0xff, RZ, 0xc0, !PT ;  /* 0x000000ff00ff7812 */ /* 0x001fe2000780c0ff */
[----:B------:R-:W-:Y:S02]  /*16390*/  IMAD.MOV.U32 R0, RZ, RZ, 0x1 ;  /* 0x00000001ff007424 */ /* 0x000fe400078e00ff */
[----:B------:R-:W-:-:S10]  /*163a0*/  IMAD.MOV.U32 R6, RZ, RZ, RZ ;  /* 0x000000ffff067224 */ /* 0x000fd400078e00ff */
[----:B------:R-:W-:Y:S05]  /*163b0*/  @!P0 BRA `(.L_x_66) ;  /* 0x0000000c00748947 */ /* 0x000fea0003800000 */
[----:B------:R-:W0:Y:S01]  /*163c0*/  S2R R4, SR_TID.X ;  /* 0x0000000000047919 */ /* 0x000e220000002100 */
[----:B------:R-:W-:Y:S01]  /*163d0*/  ULDC UR4, c[0x0][0x28c] ;  /* 0x0000a30000047ab9 */ /* 0x000fe20000000800 */
[----:B------:R-:W-:Y:S01]  /*163e0*/  ULDC UR6, c[0x0][0x658] ;  /* 0x0001960000067ab9 */ /* 0x000fe20000000800 */
[----:B------:R-:W-:Y:S01]  /*163f0*/  UIADD3 UR10, UR4, 0x3f, URZ ;  /* 0x0000003f040a7890 */ /* 0x000fe2000fffe03f */
[----:B------:R-:W-:Y:S01]  /*16400*/  BSSY B0, `(.L_x_66) ;  /* 0x00000d8000007945 */ /* 0x000fe20003800000 */
[----:B------:R-:W-:Y:S01]  /*16410*/  UMOV UR7, 0xffffffff ;  /* 0xffffffff00077882 */ /* 0x000fe20000000000 */
[----:B------:R-:W-:Y:S01]  /*16420*/  ULDC UR5, c[0x0][0x600] ;  /* 0x0001800000057ab9 */ /* 0x000fe20000000800 */
[----:B------:R-:W-:Y:S01]  /*16430*/  UMOV UR9, 0x1 ;  /* 0x0000000100097882 */ /* 0x000fe20000000000 */
[----:B------:R-:W-:Y:S01]  /*16440*/  USHF.L.U32 UR7, UR7, UR6, URZ ;  /* 0x0000000607077299 */ /* 0x000fe2000800063f */
[----:B------:R-:W-:Y:S01]  /*16450*/  IMAD.MOV.U32 R8, RZ, RZ, 0x1 ;  /* 0x00000001ff087424 */ /* 0x000fe200078e00ff */
[----:B------:R-:W-:Y:S01]  /*16460*/  UIADD3 UR4, UR5, -0x1, URZ ;  /* 0xffffffff05047890 */ /* 0x000fe2000fffe03f */
[----:B------:R-:W-:Y:S01]  /*16470*/  IMAD.MOV.U32 R0, RZ, RZ, 0x1 ;  /* 0x00000001ff007424 */ /* 0x000fe200078e00ff */
[----:B------:R-:W-:Y:S01]  /*16480*/  USHF.R.S32.HI UR11, URZ, 0x1f, UR10 ;  /* 0x0000001f3f0b7899 */ /* 0x000fe2000801140a */
[----:B------:R-:W-:Y:S01]  /*16490*/  IMAD.MOV.U32 R6, RZ, RZ, RZ ;  /* 0x000000ffff067224 */ /* 0x000fe200078e00ff */
[----:B------:R-:W-:Y:S01]  /*164a0*/  ULDC UR8, c[0x0][0xc] ;  /* 0x0000030000087ab9 */ /* 0x000fe20000000800 */
[----:B------:R-:W-:-:S02]  /*164b0*/  USHF.L.U32 UR5, UR9, UR6, URZ ;  /* 0x0000000609057299 */ /* 0x000fc4000800063f */
[----:B------:R-:W-:Y:S01]  /*164c0*/  ULEA.HI UR11, UR11, UR10, URZ, 0x6 ;  /* 0x0000000a0b0b7291 */ /* 0x000fe2000f8f303f */
[----:B------:R-:W-:Y:S01]  /*164d0*/  ULDC UR9, c[0x0][0x10] ;  /* 0x0000040000097ab9 */ /* 0x000fe20000000800 */
[----:B------:R-:W-:Y:S02]  /*164e0*/  ULOP3.LUT UR6, URZ, UR7, URZ, 0x33, !UPT ;  /* 0x000000073f067292 */ /* 0x000fe4000f8e333f */
[----:B------:R-:W-:Y:S01]  /*164f0*/  UIMAD.WIDE.U32 UR8, UR8, UR9, URZ ;  /* 0x00000009080872a5 */ /* 0x000fe2000f8e003f */
[----:B------:R-:W-:Y:S01]  /*16500*/  ULDC UR7, c[0x0][0x14] ;  /* 0x0000050000077ab9 */ /* 0x000fe20000000800 */
[----:B------:R-:W-:Y:S02]  /*16510*/  USHF.R.S32.HI UR19, URZ, 0x6, UR11 ;  /* 0x000000063f137899 */ /* 0x000fe4000801140b */
[----:B------:R-:W-:Y:S02]  /*16520*/  UIMAD.WIDE.U32 UR22, UR8, UR7, URZ ;  /* 0x00000007081672a5 */ /* 0x000fe4000f8e003f */
[----:B------:R-:W-:-:S02]  /*16530*/  UIMAD UR13, UR9, UR7, URZ ;  /* 0x00000007090d72a4 */ /* 0x000fc4000f8e023f */
[----:B------:R-:W-:Y:S01]  /*16540*/  ULOP3.LUT UR21, UR60, 0x2, URZ, 0xfc, !UPT ;  /* 0x000000023c157892 */ /* 0x000fe2000f8efc3f */
[C---:B0-----:R-:W-:Y:S01]  /*16550*/  LOP3.LUT P2, RZ, R4.reuse, 0x7f, RZ, 0xc0, !PT ;  /* 0x0000007f04ff7812 */ /* 0x041fe2000784c0ff */
[----:B------:R-:W-:Y:S01]  /*16560*/  UIADD3 UR13, UR23, UR13, URZ ;  /* 0x0000000d170d7290 */ /* 0x000fe2000fffe03f */
[----:B------:R-:W-:Y:S01]  /*16570*/  LOP3.LUT P0, RZ, R4, 0x1f, RZ, 0xc0, !PT ;  /* 0x0000001f04ff7812 */ /* 0x000fe2000780c0ff */
[----:B------:R-:W-:Y:S01]  /*16580*/  UIADD3 UR26, UR19, 0x1, URZ ;  /* 0x00000001131a7890 */ /* 0x000fe2000fffe03f */
[----:B------:R-:W-:Y:S02]  /*16590*/  ULDC.64 UR24, c[0x0][0x198] ;  /* 0x0000660000187ab9 */ /* 0x000fe40000000a00 */
[----:B------:R-:W-:-:S13]  /*165a0*/  PLOP3.LUT P0, PT, P0, P2, PT, 0x8a, 0x0 ;  /* 0x000000000000781c */ /* 0x000fda0000705172 */
.L_x_78:
[----:B------:R-:W-:-:S03]  /*165b0*/  UMOV UR7, 0xffffffff ;  /* 0xffffffff00077882 */ /* 0x000fc60000000000 */
[----:B------:R-:W-:Y:S05]  /*165c0*/  BRA.DIV UR7, `(.L_x_67) ;  /* 0x0000001207247947 */ /* 0x000fea000b800000 */
[----:B------:R-:W-:-:S13]  /*165d0*/  ELECT P6, URZ, PT ;  /* 0x00000000003f782f */ /* 0x000fda00038c0000 */
.L_x_91:
[----:B------:R-:W0:Y:S01]  /*165e0*/  LDC R4, c[0x0][0x28c] ;  /* 0x0000a300ff047b82 */ /* 0x000e220000000800 */
[----:B------:R-:W-:Y:S01]  /*165f0*/  BSSY B1, `(.L_x_68) ;  /* 0x0000038000017945 */ /* 0x000fe20003800000 */
[----:B0-----:R-:W-:-:S13]  /*16600*/  ISETP.LT.OR P6, PT, R4, 0x1, !P6 ;  /* 0x000000010400780c */ /* 0x001fda00077c1670 */
[----:B------:R-:W-:Y:S05]  /*16610*/  @P6 BRA `(.L_x_69) ;  /* 0x0000000000d46947 */ /* 0x000fea0003800000 */
[----:B------:R-:W-:Y:S02]  /*16620*/  IMAD R2, R2, 0xb0, RZ ;  /* 0x000000b002027824 */ /* 0x000fe400078e02ff */
[----:B------:R-:W-:Y:S02]  /*16630*/  IMAD R3, R3, 0x180, RZ ;  /* 0x0000018003037824 */ /* 0x000fe400078e02ff */
[----:B------:R-:W-:Y:S02]  /*16640*/  IMAD.MOV.U32 R13, RZ, RZ, RZ ;  /* 0x000000ffff0d7224 */ /* 0x000fe400078e00ff */
[----:B------:R-:W-:Y:S02]  /*16650*/  IMAD.U32 R11, RZ, RZ, UR26 ;  /* 0x0000001aff0b7e24 */ /* 0x000fe4000f8e00ff */
[----:B------:R-:W-:Y:S02]  /*16660*/  IMAD.MOV.U32 R4, RZ, RZ, R0 ;  /* 0x000000ffff047224 */ /* 0x000fe400078e0000 */
[----:B------:R-:W-:-:S07]  /*16670*/  IMAD.MOV.U32 R5, RZ, RZ, R6 ;  /* 0x000000ffff057224 */ /* 0x000fce00078e0006 */
.L_x_73:
[----:B------:R-:W0:Y:S01]  /*16680*/  S2R R10, SR_CgaCtaId ;  /* 0x00000000000a7919 */ /* 0x000e220000008800 */
[----:B------:R-:W-:-:S04]  /*16690*/  MOV R7, 0x400 ;  /* 0x0000040000077802 */ /* 0x000fc80000000f00 */
[----:B0-----:R-:W-:Y:S02]  /*166a0*/  LEA R14, R10, R7, 0x18 ;  /* 0x000000070a0e7211 */ /* 0x001fe400078ec0ff */
[----:B------:R-:W-:Y:S01]  /*166b0*/  SHF.L.U32 R7, R4, 0x1f, RZ ;  /* 0x0000001f04077819 */ /* 0x000fe200000006ff */
[----:B------:R-:W0:Y:S02]  /*166c0*/  @!P2 LDC R10, c[0x0][0x500] ;  /* 0x00014000ff0aab82 */ /* 0x000e240000000800 */
[----:B------:R-:W-:-:S04]  /*166d0*/  IMAD R12, R5, 0x8, R14 ;  /* 0x00000008050c7824 */ /* 0x000fc800078e020e */
[----:B------:R-:W1:Y:S02]  /*166e0*/  SYNCS.PHASECHK.TRANS64.TRYWAIT P1, [R12+URZ+0x30], R7 ;  /* 0x000030070c0075a7 */ /* 0x000e64000802017f */
[----:B-1----:R-:W-:Y:S05]  /*166f0*/  @!P1 BRA `(.L_x_70) ;  /* 0x0000000c00f89947 */ /* 0x002fea0003800000 */
.L_x_92:
[----:B------:R-:W-:Y:S01]  /*16700*/  UPRMT UR7, UR21, 0x9910, URZ ;  /* 0x0000991015077896 */ /* 0x000fe2000800003f */
[----:B0-----:R0:W-:Y:S03]  /*16710*/  @!P2 SYNCS.ARRIVE.TRANS64 RZ, [R12+URZ], R10 ;  /* 0x0000000a0cffa9a7 */ /* 0x0011e6000800003f */
[----:B------:R-:W-:-:S06]  /*16720*/  UISETP.NE.AND UP0, UPT, UR7, 0x2, UPT ;  /* 0x000000020700788c */ /* 0x000fcc000bf05270 */
[----:B------:R-:W-:-:S13]  /*16730*/  PLOP3.LUT P1, PT, PT, PT, UP0, 0x80, 0x0 ;  /* 0x000000000000781c */ /* 0x000fda0003f2f008 */
[----:B0-----:R-:W-:Y:S05]  /*16740*/  @P1 BRA `(.L_x_71) ;  /* 0x0000000000041947 */ /* 0x001fea0003800000 */
[----:B------:R-:W-:Y:S01]  /*16750*/  BPT.TRAP 0x1 ;  /* 0x000000040000795c */ /* 0x000fe20000300000 */
.L_x_71:
[----:B------:R-:W-:Y:S05]  /*16760*/  @P0 BRA `(.L_x_72) ;  /* 0x0000000000040947 */ /* 0x000fea0003800000 */
[----:B------:R-:W-:Y:S01]  /*16770*/  BPT.TRAP 0x1 ;  /* 0x000000040000795c */ /* 0x000fe20000300000 */
.L_x_72:
[C-C-:B-1----:R-:W-:Y:S01]  /*16780*/  IMAD R7, R5.reuse, 0x6000, R14.reuse ;  /* 0x0000600005077824 */ /* 0x142fe200078e020e */
[----:B------:R-:W-:Y:S01]  /*16790*/  R2UR UR9, R12 ;  /* 0x000000000c0972ca */ /* 0x000fe200000e0000 */
[----:B------:R-:W-:Y:S01]  /*167a0*/  IMAD R14, R5, 0x2c00, R14 ;  /* 0x00002c00050e7824 */ /* 0x000fe200078e020e */
[----:B------:R-:W-:Y:S01]  /*167b0*/  UIADD3 UR14, UP0, UR24, 0xf0, URZ ;  /* 0x000000f0180e7890 */ /* 0x000fe2000ff1e03f */
[----:B------:R-:W-:Y:S01]  /*167c0*/  VIADD R11, R11, 0xffffffff ;  /* 0xffffffff0b0b7836 */ /* 0x000fe20000000000 */
[----:B------:R-:W-:Y:S01]  /*167d0*/  R2UR UR7, R7 ;  /* 0x00000000070772ca */ /* 0x000fe200000e0000 */
[----:B------:R-:W-:Y:S01]  /*167e0*/  UIADD3 UR28, UP1, UR24, 0x1f0, URZ ;  /* 0x000001f0181c7890 */ /* 0x000fe2000ff3e03f */
[----:B------:R-:W-:Y:S01]  /*167f0*/  R2UR UR8, R14 ;  /* 0x000000000e0872ca */ /* 0x000fe200000e0000 */
[----:B------:R-:W-:Y:S01]  /*16800*/  UIADD3.X UR15, URZ, UR25, URZ, UP0, !UPT ;  /* 0x000000193f0f7290 */ /* 0x000fe200087fe43f */
[----:B------:R-:W-:Y:S01]  /*16810*/  R2UR UR11, R3 ;  /* 0x00000000030b72ca */ /* 0x000fe200000e0000 */
[----:B------:R-:W-:Y:S01]  /*16820*/  VIADD R5, R5, 0x1 ;  /* 0x0000000105057836 */ /* 0x000fe20000000000 */
[----:B------:R-:W-:Y:S01]  /*16830*/  R2UR UR10, R13 ;  /* 0x000000000d0a72ca */ /* 0x000fe200000e0000 */
[----:B------:R-:W-:Y:S01]  /*16840*/  UIADD3.X UR29, URZ, UR25, URZ, UP1, !UPT ;  /* 0x000000193f1d7290 */ /* 0x000fe20008ffe43f */
[----:B------:R-:W-:Y:S01]  /*16850*/  R2UR UR12, R9 ;  /* 0x00000000090c72ca */ /* 0x000fe200000e0000 */
[----:B------:R-:W-:Y:S01]  /*16860*/  UMOV UR16, 0x0 ;  /* 0x0000000000107882 */ /* 0x000fe20000000000 */
[----:B------:R-:W-:Y:S01]  /*16870*/  R2UR UR20, R2 ;  /* 0x00000000021472ca */ /* 0x000fe200000e0000 */
[----:B------:R-:W-:Y:S01]  /*16880*/  UMOV UR17, 0x10000000 ;  /* 0x1000000000117882 */ /* 0x000fe20000000000 */
[----:B------:R-:W-:Y:S01]  /*16890*/  ISETP.GT.AND P3, PT, R11, 0x1, PT ;  /* 0x000000010b00780c */ /* 0x000fe20003f64270 */
[----:B------:R-:W-:Y:S01]  /*168a0*/  UIADD3 UR7, UR7, 0x180, URZ ;  /* 0x0000018007077890 */ /* 0x000fe2000fffe03f */
[----:B------:R-:W-:Y:S01]  /*168b0*/  ISETP.NE.AND P1, PT, R5, 0x6, PT ;  /* 0x000000060500780c */ /* 0x000fe20003f25270 */
[----:B------:R-:W-:Y:S01]  /*168c0*/  UIADD3 UR18, UR8, 0x24180, URZ ;  /* 0x0002418008127890 */ /* 0x000fe2000fffe03f */
[----:B------:R-:W-:-:S02]  /*168d0*/  VIADD R13, R13, 0x40 ;  /* 0x000000400d0d7836 */ /* 0x000fc40000000000 */
[----:B------:R-:W-:Y:S02]  /*168e0*/  SEL R7, RZ, 0x1, P1 ;  /* 0x00000001ff077807 */ /* 0x000fe40000800000 */
[----:B------:R-:W-:Y:S01]  /*168f0*/  UMOV UR8, UR7 ;  /* 0x0000000700087c82 */ /* 0x000fe20008000000 */
[----:B------:R-:W-:Y:S01]  /*16900*/  SEL R5, R5, RZ, P1 ;  /* 0x000000ff05057207 */ /* 0x000fe20000800000 */
[----:B------:R0:W-:Y:S01]  /*16910*/  UTMALDG.3D [UR8], [UR14], desc[UR16] ;  /* 0x000010080e0075b4 */ /* 0x0001e20008011000 */
[----:B------:R-:W-:Y:S01]  /*16920*/  LOP3.LUT R4, R4, R7, RZ, 0x3c, !PT ;  /* 0x0000000704047212 */ /* 0x000fe200078e3cff */
[----:B0-----:R-:W-:Y:S01]  /*16930*/  UMOV UR8, UR18 ;  /* 0x0000001200087c82 */ /* 0x001fe20008000000 */
[----:B------:R-:W-:Y:S02]  /*16940*/  UMOV UR11, UR20 ;  /* 0x00000014000b7c82 */ /* 0x000fe40008000000 */
[----:B------:R0:W-:Y:S02]  /*16950*/  UTMALDG.3D [UR8], [UR28], desc[UR16] ;  /* 0x000010081c0075b4 */ /* 0x0001e40008011000 */
[----:B0-----:R-:W-:Y:S05]  /*16960*/  @P3 BRA `(.L_x_73) ;  /* 0xfffffffc00443947 */ /* 0x001fea000383ffff */
.L_x_69:
[----:B------:R-:W-:Y:S05]  /*16970*/  BSYNC B1 ;  /* 0x0000000000017941 */ /* 0x000fea0003800000 */
.L_x_68:
[----:B------:R-:W2:Y:S01]  /*16980*/  LDL.LU R15, [R1+0x108] ;  /* 0x00010800010f7983 */ /* 0x000ea20000300800 */
[----:B------:R-:W-:Y:S01]  /*16990*/  LOP3.LUT P1, RZ, R8, 0xff, RZ, 0xc0, !PT ;  /* 0x000000ff08ff7812 */ /* 0x000fe2000782c0ff */
[----:B------:R-:W-:Y:S01]  /*169a0*/  VIADD R6, R6, UR19 ;  /* 0x0000001306067c36 */ /* 0x000fe20008000000 */
[----:B------:R-:W-:Y:S01]  /*169b0*/  ULDC.64 UR8, c[0x0][0x650] ;  /* 0x0001940000087ab9 */ /* 0x000fe20000000a00 */
[----:B------:R-:W3:Y:S01]  /*169c0*/  LDL.LU R12, [R1+0x10c] ;  /* 0x00010c00010c7983 */ /* 0x000ee20000300800 */
[----:B------:R-:W-:Y:S01]  /*169d0*/  UISETP.GE.U32.AND UP0, UPT, UR19, 0x6, UPT ;  /* 0x000000061300788c */ /* 0x000fe2000bf06070 */
[----:B------:R-:W-:Y:S01]  /*169e0*/  BSSY B1, `(.L_x_74) ;  /* 0x0000077000017945 */ /* 0x000fe20003800000 */
[----:B------:R-:W-:Y:S01]  /*169f0*/  IMAD.MOV.U32 R9, RZ, RZ, -0x1 ;  /* 0xffffffffff097424 */ /* 0x000fe200078e00ff */
[----:B------:R-:W-:Y:S02]  /*16a00*/  PRMT R4, RZ, 0x7610, R4 ;  /* 0x00007610ff047816 */ /* 0x000fe40000000004 */
[----:B------:R-:W-:-:S02]  /*16a10*/  PRMT R8, RZ, 0x7610, R8 ;  /* 0x00007610ff087816 */ /* 0x000fc40000000008 */
[----:B------:R-:W-:Y:S02]  /*16a20*/  PLOP3.LUT P3, PT, PT, PT, UP0, 0x80, 0x0 ;  /* 0x000000000000781c */ /* 0x000fe40003f6f008 */
[----:B------:R-:W0:Y:S01]  /*16a30*/  @P1 S2R R3, SR_CgaCtaId ;  /* 0x0000000000031919 */ /* 0x000e220000008800 */
[----:B------:R-:W-:-:S04]  /*16a40*/  @P1 MOV R2, 0x400 ;  /* 0x0000040000021802 */ /* 0x000fc80000000f00 */
[----:B0-----:R-:W-:-:S04]  /*16a50*/  @P1 LEA R2, R3, R2, 0x18 ;  /* 0x0000000203021211 */ /* 0x001fc800078ec0ff */
[----:B------:R0:W-:Y:S01]  /*16a60*/  @P1 SYNCS.ARRIVE.TRANS64.A1T0 RZ, [R2+URZ+0x78], RZ ;  /* 0x000078ff02ff19a7 */ /* 0x0001e2000810003f */
[----:B------:R-:W-:Y:S01]  /*16a70*/  ISETP.GT.U32.AND P1, PT, R6, 0x5, PT ;  /* 0x000000050600780c */ /* 0x000fe20003f24070 */
[----:B0-----:R-:W-:-:S05]  /*16a80*/  IMAD.U32 R2, RZ, RZ, UR19 ;  /* 0x00000013ff027e24 */ /* 0x001fca000f8e00ff */
[----:B------:R-:W-:Y:S01]  /*16a90*/  ISETP.LT.U32.AND P1, PT, R2, 0x6, P1 ;  /* 0x000000060200780c */ /* 0x000fe20000f21070 */
[----:B------:R-:W-:-:S04]  /*16aa0*/  IMAD.WIDE.U32 R2, R6, -0x55555555, RZ ;  /* 0xaaaaaaab06027825 */ /* 0x000fc800078e00ff */
[----:B------:R-:W-:Y:S01]  /*16ab0*/  IMAD.MOV.U32 R2, RZ, RZ, -0x1 ;  /* 0xffffffffff027424 */ /* 0x000fe200078e00ff */
[----:B------:R-:W-:Y:S02]  /*16ac0*/  SHF.R.U32.HI R5, RZ, 0x2, R3 ;  /* 0x00000002ff057819 */ /* 0x000fe40000011603 */
[----:B------:R-:W-:-:S03]  /*16ad0*/  SEL R3, RZ, 0x1, !P1 ;  /* 0x00000001ff037807 */ /* 0x000fc60004800000 */
[----:B------:R-:W-:Y:S01]  /*16ae0*/  IMAD R6, R5, -0x6, R6 ;  /* 0xfffffffa05067824 */ /* 0x000fe200078e0206 */
[----:B------:R-:W-:Y:S01]  /*16af0*/  LOP3.LUT R0, R0, R3, RZ, 0x3c, !PT ;  /* 0x0000000300007212 */ /* 0x000fe200078e3cff */
[----:B------:R-:W-:-:S03]  /*16b00*/  IMAD.MOV.U32 R3, RZ, RZ, -0x1 ;  /* 0xffffffffff037424 */ /* 0x000fc600078e00ff */
[----:B------:R-:W-:Y:S02]  /*16b10*/  @P3 LOP3.LUT R0, R0, 0x1, R5, 0x78, !PT ;  /* 0x0000000100003812 */ /* 0x000fe400078e7805 */
[----:B---3--:R-:W-:-:S04]  /*16b20*/  IADD3 R12, P1, R12, UR22, RZ ;  /* 0x000000160c0c7c10 */ /* 0x008fc8000ff3e0ff */
[----:B--2---:R-:W-:Y:S01]  /*16b30*/  IADD3.X R15, R15, UR13, RZ, P1, !PT ;  /* 0x0000000d0f0f7c10 */ /* 0x004fe20008ffe4ff */
[----:B------:R0:W-:Y:S01]  /*16b40*/  STL [R1+0x10c], R12 ;  /* 0x00010c0c01007387 */ /* 0x0001e20000100800 */
[----:B------:R-:W-:-:S03]  /*16b50*/  ISETP.GE.U32.AND P1, PT, R12, UR8, PT ;  /* 0x000000080c007c0c */ /* 0x000fc6000bf26070 */
[----:B------:R0:W-:Y:S01]  /*16b60*/  STL [R1+0x108], R15 ;  /* 0x0001080f01007387 */ /* 0x0001e20000100800 */
[----:B------:R-:W-:-:S13]  /*16b70*/  ISETP.GE.U32.AND.EX P1, PT, R15, UR9, PT, P1 ;  /* 0x000000090f007c0c */ /* 0x000fda000bf26110 */
[----:B0-----:R-:W-:Y:S05]  /*16b80*/  @P1 BRA `(.L_x_75) ;  /* 0x0000000400701947 */ /* 0x001fea0003800000 */
[----:B------:R-:W2:Y:S01]  /*16b90*/  LDL R14, [R1+0x11c] ;  /* 0x00011c00010e7983 */ /* 0x000ea20000100800 */
[----:B------:R-:W0:Y:S01]  /*16ba0*/  LDC R4, c[0x0][0x144] ;  /* 0x00005100ff047b82 */ /* 0x000e220000000800 */
[----:B------:R-:W-:Y:S01]  /*16bb0*/  ULDC.64 UR8, c[0x0][0x628] ;  /* 0x00018a0000087ab9 */ /* 0x000fe20000000a00 */
[----:B------:R-:W-:Y:S01]  /*16bc0*/  ULDC UR10, c[0x0][0x630] ;  /* 0x00018c00000a7ab9 */ /* 0x000fe20000000800 */
[----:B------:R-:W1:Y:S01]  /*16bd0*/  S2R R7, SR_CTAID.X ;  /* 0x0000000000077919 */ /* 0x000e620000002500 */
[----:B------:R-:W3:Y:S04]  /*16be0*/  S2R R5, SR_CTAID.Y ;  /* 0x0000000000057919 */ /* 0x000ee80000002600 */
[----:B------:R-:W4:Y:S01]  /*16bf0*/  LDC R10, c[0x0][0x148] ;  /* 0x00005200ff0a7b82 */ /* 0x000f220000000800 */
[----:B-1----:R-:W-:-:S02]  /*16c00*/  I2FP.F32.U32 R2, R7 ;  /* 0x0000000700027245 */ /* 0x002fc40000201000 */
[----:B---3--:R-:W-:Y:S02]  /*16c10*/  I2FP.F32.U32 R3, R5 ;  /* 0x0000000500037245 */ /* 0x008fe40000201000 */
[----:B--2---:R-:W-:-:S13]  /*16c20*/  R2UR UR7, R14 ;  /* 0x000000000e0772ca */ /* 0x004fda00000e0000 */
[----:B------:R-:W-:-:S03]  /*16c30*/  UISETP.NE.AND UP0, UPT, UR7, URZ, UPT ;  /* 0x0000003f0700728c */ /* 0x000fc6000bf05270 */
[----:B------:R-:W-:Y:S02]  /*16c40*/  ULDC UR7, c[0x0][0x150] ;  /* 0x0000540000077ab9 */ /* 0x000fe40000000800 */
[----:B------:R-:W-:Y:S01]  /*16c50*/  FMUL R2, R2, UR7 ;  /* 0x0000000702027c20 */ /* 0x000fe20008400000 */
[----:B------:R-:W-:Y:S01]  /*16c60*/  ULDC UR7, c[0x0][0x154] ;  /* 0x0000550000077ab9 */ /* 0x000fe20000000800 */
[----:B------:R-:W-:Y:S01]  /*16c70*/  PLOP3.LUT P1, PT, PT, PT, UP0, 0x80, 0x0 ;  /* 0x000000000000781c */ /* 0x000fe20003f2f008 */
[----:B------:R-:W-:-:S03]  /*16c80*/  FMUL R9, R3, UR7 ;  /* 0x0000000703097c20 */ /* 0x000fc60008400000 */
[----:B------:R-:W1:Y:S08]  /*16c90*/  F2I.U32.TRUNC.NTZ R2, R2 ;  /* 0x0000000200027305 */ /* 0x000e70000020f000 */
[----:B------:R-:W2:Y:S01]  /*16ca0*/  F2I.U32.TRUNC.NTZ R9, R9 ;  /* 0x0000000900097305 */ /* 0x000ea2000020f000 */
[----:B-1----:R-:W-:Y:S02]  /*16cb0*/  IMAD.MOV R3, RZ, RZ, -R2 ;  /* 0x000000ffff037224 */ /* 0x002fe400078e0a02 */
[----:B------:R-:W-:-:S02]  /*16cc0*/  IMAD.MOV.U32 R2, RZ, RZ, R12 ;  /* 0x000000ffff027224 */ /* 0x000fc400078e000c */
[----:B0-----:R-:W-:Y:S02]  /*16cd0*/  IMAD R7, R4, R3, R7 ;  /* 0x0000000304077224 */ /* 0x001fe400078e0207 */
[----:B--2---:R-:W-:-:S04]  /*16ce0*/  IMAD.MOV R3, RZ, RZ, -R9 ;  /* 0x000000ffff037224 */ /* 0x004fc800078e0a09 */
[----:B----4-:R-:W-:Y:S01]  /*16cf0*/  @P1 IMAD R7, R10, R3, R5 ;  /* 0x000000030a071224 */ /* 0x010fe200078e0205 */
[----:B------:R-:W-:Y:S01]  /*16d00*/  ISETP.NE.U32.AND P1, PT, RZ, UR8, PT ;  /* 0x00000008ff007c0c */ /* 0x000fe2000bf25070 */
[----:B------:R-:W-:-:S03]  /*16d10*/  IMAD.MOV.U32 R3, RZ, RZ, R15 ;  /* 0x000000ffff037224 */ /* 0x000fc600078e000f */
[----:B------:R-:W-:-:S13]  /*16d20*/  ISETP.NE.AND.EX P1, PT, RZ, UR9, PT, P1 ;  /* 0x00000009ff007c0c */ /* 0x000fda000bf25310 */
[----:B------:R-:W-:Y:S05]  /*16d30*/  @!P1 BRA `(.L_x_76) ;  /* 0x0000000000289947 */ /* 0x000fea0003800000 */
[----:B------:R-:W-:Y:S02]  /*16d40*/  ULDC UR7, c[0x0][0x634] ;  /* 0x00018d0000077ab9 */ /* 0x000fe40000000800 */
[----:B------:R-:W-:-:S05]  /*16d50*/  IADD3 R3, P1, R12, UR7, RZ ;  /* 0x000000070c037c10 */ /* 0x000fca000ff3e0ff */
[----:B------:R-:W-:-:S04]  /*16d60*/  IMAD.X R9, RZ, RZ, R15, P1 ;  /* 0x000000ffff097224 */ /* 0x000fc800008e060f */
[----:B------:R-:W-:-:S04]  /*16d70*/  IMAD.WIDE.U32 R4, R9, UR8, RZ ;  /* 0x0000000809047c25 */ /* 0x000fc8000f8e00ff */
[----:B------:R-:W-:-:S04]  /*16d80*/  IMAD.WIDE.U32 R4, P1, R3, UR9, R4 ;  /* 0x0000000903047c25 */ /* 0x000fc8000f820004 */
[----:B------:R-:W-:-:S04]  /*16d90*/  IMAD.WIDE.U32 R2, R3, UR8, RZ ;  /* 0x0000000803027c25 */ /* 0x000fc8000f8e00ff */
[----:B------:R-:W-:Y:S01]  /*16da0*/  IMAD.MOV.U32 R2, RZ, RZ, R5 ;  /* 0x000000ffff027224 */ /* 0x000fe200078e0005 */
[----:B------:R-:W-:Y:S01]  /*16db0*/  IADD3 RZ, P3, R3, R4, RZ ;  /* 0x0000000403ff7210 */ /* 0x000fe20007f7e0ff */
[----:B------:R-:W-:-:S04]  /*16dc0*/  IMAD.X R3, RZ, RZ, RZ, P1 ;  /* 0x000000ffff037224 */ /* 0x000fc800008e06ff */
[----:B------:R-:W-:-:S08]  /*16dd0*/  IMAD.WIDE.U32.X R2, R9, UR9, R2, P3 ;  /* 0x0000000909027c25 */ /* 0x000fd000098e0402 */
.L_x_76:
[--C-:B------:R-:W-:Y:S01]  /*16de0*/  SHF.R.U64 R9, R2, UR10, R3.reuse ;  /* 0x0000000a02097c19 */ /* 0x100fe20008001203 */
[----:B------:R-:W-:Y:S01]  /*16df0*/  ULDC.64 UR8, c[0x0][0x620] ;  /* 0x0001880000087ab9 */ /* 0x000fe20000000a00 */
[----:B------:R-:W-:Y:S01]  /*16e00*/  SHF.R.U32.HI R2, RZ, UR10, R3 ;  /* 0x0000000aff027c19 */ /* 0x000fe20008011603 */
[----:B------:R-:W-:Y:S01]  /*16e10*/  IMAD.MOV.U32 R3, RZ, RZ, R15 ;  /* 0x000000ffff037224 */ /* 0x000fe200078e000f */
[----:B------:R-:W-:Y:S01]  /*16e20*/  IADD3 R11, P1, RZ, -R9, RZ ;  /* 0x80000009ff0b7210 */ /* 0x000fe20007f3e0ff */
[----:B------:R-:W-:-:S04]  /*16e30*/  ULDC UR7, c[0x0][0x618] ;  /* 0x0001860000077ab9 */ /* 0x000fc80000000800 */
[----:B------:R-:W-:-:S04]  /*16e40*/  IMAD.X R2, RZ, RZ, ~R2, P1 ;  /* 0x000000ffff027224 */ /* 0x000fc800008e0e02 */
[----:B------:R-:W-:-:S04]  /*16e50*/  IMAD R2, R2, UR8, RZ ;  /* 0x0000000802027c24 */ /* 0x000fc8000f8e02ff */
[----:B------:R-:W-:Y:S02]  /*16e60*/  IMAD R5, R11, UR9, R2 ;  /* 0x000000090b057c24 */ /* 0x000fe4000f8e0202 */
[----:B------:R-:W-:-:S04]  /*16e70*/  IMAD.MOV.U32 R2, RZ, RZ, R12 ;  /* 0x000000ffff027224 */ /* 0x000fc800078e000c */
[----:B------:R-:W-:Y:S01]  /*16e80*/  IMAD.WIDE.U32 R2, R11, UR8, R2 ;  /* 0x000000080b027c25 */ /* 0x000fe2000f8e0002 */
[----:B------:R-:W-:Y:S02]  /*16e90*/  ULDC.64 UR8, c[0x0][0x640] ;  /* 0x0001900000087ab9 */ /* 0x000fe40000000a00 */
[----:B------:R-:W-:Y:S01]  /*16ea0*/  ISETP.NE.U32.AND P1, PT, RZ, UR8, PT ;  /* 0x00000008ff007c0c */ /* 0x000fe2000bf25070 */
[----:B------:R-:W-:-:S03]  /*16eb0*/  IMAD.IADD R3, R3, 0x1, R5 ;  /* 0x0000000103037824 */ /* 0x000fc600078e0205 */
[----:B------:R-:W-:Y:S02]  /*16ec0*/  ISETP.NE.AND.EX P1, PT, RZ, UR9, PT, P1 ;  /* 0x00000009ff007c0c */ /* 0x000fe4000bf25310 */
[--C-:B------:R-:W-:Y:S02]  /*16ed0*/  SHF.R.U64 R10, R2, UR7, R3.reuse ;  /* 0x00000007020a7c19 */ /* 0x100fe40008001203 */
[----:B------:R-:W-:Y:S01]  /*16ee0*/  SHF.R.U32.HI R3, RZ, UR7, R3 ;  /* 0x00000007ff037c19 */ /* 0x000fe20008011603 */
[----:B------:R-:W-:-:S03]  /*16ef0*/  ULDC UR7, c[0x0][0x608] ;  /* 0x0001820000077ab9 */ /* 0x000fc60000000800 */
[--C-:B------:R-:W-:Y:S02]  /*16f00*/  SHF.R.U64 R12, R10, UR7, R3.reuse ;  /* 0x000000070a0c7c19 */ /* 0x100fe40008001203 */
[----:B------:R-:W-:Y:S01]  /*16f10*/  SHF.R.U32.HI R3, RZ, UR7, R3 ;  /* 0x00000007ff037c19 */ /* 0x000fe20008011603 */
[----:B------:R-:W-:-:S03]  /*16f20*/  ULDC UR7, c[0x0][0x658] ;  /* 0x0001960000077ab9 */ /* 0x000fc60000000800 */
[--C-:B------:R-:W-:Y:S02]  /*16f30*/  SHF.R.U64 R11, R12, UR7, R3.reuse ;  /* 0x000000070c0b7c19 */ /* 0x100fe40008001203 */
[----:B------:R-:W-:-:S03]  /*16f40*/  SHF.R.U32.HI R13, RZ, UR7, R3 ;  /* 0x00000007ff0d7c19 */ /* 0x000fc60008011603 */
[----:B------:R-:W-:Y:S02]  /*16f50*/  IMAD.MOV.U32 R2, RZ, RZ, R11 ;  /* 0x000000ffff027224 */ /* 0x000fe400078e000b */
[----:B------:R-:W-:Y:S01]  /*16f60*/  IMAD.MOV.U32 R3, RZ, RZ, R13 ;  /* 0x000000ffff037224 */ /* 0x000fe200078e000d */
[----:B------:R-:W-:Y:S06]  /*16f70*/  @!P1 BRA `(.L_x_77) ;  /* 0x0000000000289947 */ /* 0x000fec0003800000 */
        /* <DEDUP_REMOVED lines=10> */
.L_x_77:
[----:B------:R-:W-:Y:S02]  /*17020*/  R2UR UR7, R14 ;  /* 0x000000000e0772ca */ /* 0x000fe400000e0000 */
[----:B------:R-:W-:Y:S02]  /*17030*/  LOP3.LUT R12, R12, UR6, RZ, 0xc0, !PT ;  /* 0x000000060c0c7c12 */ /* 0x000fe4000f8ec0ff */
[----:B------:R-:W-:-:S09]  /*17040*/  LOP3.LUT R4, R10, UR4, RZ, 0xc0, !PT ;  /* 0x000000040a047c12 */ /* 0x000fd2000f8ec0ff */
[----:B------:R-:W-:-:S03]  /*17050*/  UISETP.NE.AND UP0, UPT, UR7, URZ, UPT ;  /* 0x0000003f0700728c */ /* 0x000fc6000bf05270 */
[----:B------:R-:W-:Y:S02]  /*17060*/  ULDC UR7, c[0x0][0x648] ;  /* 0x0001920000077ab9 */ /* 0x000fe40000000800 */
[----:B------:R-:W-:Y:S01]  /*17070*/  SHF.R.U64 R3, R2, UR7, R3 ;  /* 0x0000000702037c19 */ /* 0x000fe20008001203 */
[----:B------:R-:W-:Y:S01]  /*17080*/  ULDC UR7, c[0x0][0x638] ;  /* 0x00018e0000077ab9 */ /* 0x000fe20000000800 */
[----:B------:R-:W-:Y:S02]  /*17090*/  PLOP3.LUT P1, PT, PT, PT, UP0, 0x40, 0x0 ;  /* 0x000000000000781c */ /* 0x000fe40003f2e808 */
[----:B------:R-:W-:Y:S01]  /*170a0*/  PLOP3.LUT P3, PT, PT, PT, UP0, 0x40, 0x0 ;  /* 0x000000000000781c */ /* 0x000fe20003f6e808 */
[----:B------:R-:W-:Y:S02]  /*170b0*/  IMAD.MOV R2, RZ, RZ, -R3 ;  /* 0x000000ffff027224 */ /* 0x000fe400078e0a03 */
[----:B------:R-:W-:Y:S02]  /*170c0*/  IMAD R12, R3, UR5, R12 ;  /* 0x00000005030c7c24 */ /* 0x000fe4000f8e020c */
[----:B------:R-:W-:Y:S01]  /*170d0*/  IMAD R11, R2, UR7, R11 ;  /* 0x00000007020b7c24 */ /* 0x000fe2000f8e020b */
[----:B------:R-:W-:-:S02]  /*170e0*/  ULDC UR7, c[0x0][0x610] ;  /* 0x0001840000077ab9 */ /* 0x000fc40000000800 */
[----:B------:R-:W-:Y:S01]  /*170f0*/  IMAD R7, R12, UR7, R7 ;  /* 0x000000070c077c24 */ /* 0x000fe2000f8e0207 */
[----:B------:R-:W-:Y:S02]  /*17100*/  ULDC UR7, c[0x0][0x600] ;  /* 0x0001800000077ab9 */ /* 0x000fe40000000800 */
[----:B------:R-:W-:-:S05]  /*17110*/  IMAD R4, R11, UR7, R4 ;  /* 0x000000070b047c24 */ /* 0x000fca000f8e0204 */
[----:B------:R-:W-:Y:S02]  /*17120*/  SEL R2, R4, R7, P1 ;  /* 0x0000000704027207 */ /* 0x000fe40000800000 */
[----:B------:R-:W-:Y:S01]  /*17130*/  SEL R3, R7, R4, P3 ;  /* 0x0000000407037207 */ /* 0x000fe20001800000 */
[----:B------:R-:W-:-:S07]  /*17140*/  IMAD.MOV.U32 R4, RZ, RZ, 0x1 ;  /* 0x00000001ff047424 */ /* 0x000fce00078e00ff */
.L_x_75:
[----:B------:R-:W-:Y:S05]  /*17150*/  BSYNC B1 ;  /* 0x0000000000017941 */ /* 0x000fea0003800000 */
.L_x_74:
[----:B------:R-:W-:-:S13]  /*17160*/  LOP3.LUT P1, RZ, R4, 0xff, RZ, 0xc0, !PT ;  /* 0x000000ff04ff7812 */ /* 0x000fda000782c0ff */
[----:B------:R-:W-:Y:S05]  /*17170*/  @P1 BRA `(.L_x_78) ;  /* 0xfffffff4000c1947 */ /* 0x000fea000383ffff */
[----:B------:R-:W-:Y:S05]  /*17180*/  BSYNC B0 ;  /* 0x0000000000007941 */ /* 0x000fea0003800000 */
.L_x_66:
[----:B------:R-:W-:-:S03]  /*17190*/  UMOV UR7, 0xffffffff ;  /* 0xffffffff00077882 */ /* 0x000fc60000000000 */
[----:B------:R-:W-:Y:S05]  /*171a0*/  BRA.DIV UR7, `(.L_x_79) ;  /* 0x0000000607607947 */ /* 0x000fea000b800000 */
[----:B------:R-:W-:-:S13]  /*171b0*/  ELECT P6, URZ, PT ;  /* 0x00000000003f782f */ /* 0x000fda00038c0000 */
.L_x_95:
[----:B------:R-:W-:Y:S04]  /*171c0*/  BSSY B0, `(.L_x_80) ;  /* 0x000003e000007945 */ /* 0x000fe80003800000 */
[----:B------:R-:W-:Y:S05]  /*171d0*/  @!P6 BRA `(.L_x_81) ;  /* 0x0000000000f0e947 */ /* 0x000fea0003800000 */
[----:B------:R-:W-:-:S04]  /*171e0*/  ULOP3.LUT UR7, UR60, 0x2, URZ, 0xfc, !UPT ;  /* 0x000000023c077892 */ /* 0x000fc8000f8efc3f */
[----:B------:R-:W-:-:S06]  /*171f0*/  UISETP.NE.AND UP0, UPT, UR7, 0x3, UPT ;  /* 0x000000030700788c */ /* 0x000fcc000bf05270 */
[----:B------:R-:W-:-:S13]  /*17200*/  PLOP3.LUT P0, PT, PT, PT, UP0, 0x80, 0x0 ;  /* 0x000000000000781c */ /* 0x000fda0003f0f008 */
[----:B------:R-:W-:Y:S05]  /*17210*/  @!P0 BRA `(.L_x_82) ;  /* 0x0000000000048947 */ /* 0x000fea0003800000 */
[----:B------:R-:W-:Y:S01]  /*17220*/  BPT.TRAP 0x1 ;  /* 0x000000040000795c */ /* 0x000fe20000300000 */
.L_x_82:
[----:B------:R-:W0:Y:S01]  /*17230*/  S2R R3, SR_CgaCtaId ;  /* 0x0000000000037919 */ /* 0x000e220000008800 */
[----:B------:R-:W-:-:S04]  /*17240*/  MOV R2, 0x400 ;  /* 0x0000040000027802 */ /* 0x000fc80000000f00 */
[----:B0-----:R-:W-:Y:S02]  /*17250*/  LEA R3, R3, R2, 0x18 ;  /* 0x0000000203037211 */ /* 0x001fe400078ec0ff */
[----:B------:R-:W-:-:S03]  /*17260*/  SHF.L.U32 R2, R0, 0x1f, RZ ;  /* 0x0000001f00027819 */ /* 0x000fc600000006ff */
[----:B------:R-:W-:-:S04]  /*17270*/  VIADD R3, R3, 0x30 ;  /* 0x0000003003037836 */ /* 0x000fc80000000000 */
[----:B------:R-:W-:-:S04]  /*17280*/  IMAD R5, R6, 0x8, R3 ;  /* 0x0000000806057824 */ /* 0x000fc800078e0203 */
[----:B------:R-:W0:Y:S02]  /*17290*/  SYNCS.PHASECHK.TRANS64.TRYWAIT P0, [R5+URZ], R2 ;  /* 0x00000002050075a7 */ /* 0x000e24000800017f */
[----:B0-----:R-:W-:Y:S05]  /*172a0*/  @!P0 BRA `(.L_x_83) ;  /* 0x0000000400408947 */ /* 0x001fea0003800000 */
.L_x_96:
[----:B------:R-:W-:-:S05]  /*172b0*/  VIADD R6, R6, 0x1 ;  /* 0x0000000106067836 */ /* 0x000fca0000000000 */
[----:B------:R-:W-:-:S04]  /*172c0*/  ISETP.NE.AND P0, PT, R6, 0x6, PT ;  /* 0x000000060600780c */ /* 0x000fc80003f05270 */
[----:B0-----:R-:W-:Y:S02]  /*172d0*/  SEL R5, RZ, 0x1, P0 ;  /* 0x00000001ff057807 */ /* 0x001fe40000000000 */
[----:B------:R-:W-:Y:S02]  /*172e0*/  SEL R6, R6, RZ, P0 ;  /* 0x000000ff06067207 */ /* 0x000fe40000000000 */
[----:B------:R-:W-:-:S03]  /*172f0*/  LOP3.LUT R5, R0, R5, RZ, 0x3c, !PT ;  /* 0x0000000500057212 */ /* 0x000fc600078e3cff */
[----:B------:R-:W-:Y:S01]  /*17300*/  IMAD R7, R6, 0x8, R3 ;  /* 0x0000000806077824 */ /* 0x000fe200078e0203 */
[----:B------:R-:W-:-:S04]  /*17310*/  SHF.L.U32 R0, R5, 0x1f, RZ ;  /* 0x0000001f05007819 */ /* 0x000fc800000006ff */
[----:B------:R-:W0:Y:S02]  /*17320*/  SYNCS.PHASECHK.TRANS64.TRYWAIT P0, [R7+URZ], R0 ;  /* 0x00000000070075a7 */ /* 0x000e24000800017f */
[----:B0-----:R-:W-:Y:S05]  /*17330*/  @!P0 BRA `(.L_x_84) ;  /* 0x0000000400308947 */ /* 0x001fea0003800000 */
.L_x_97:
[----:B0-----:R-:W-:-:S05]  /*17340*/  VIADD R0, R6, 0x1 ;  /* 0x0000000106007836 */ /* 0x001fca0000000000 */
[----:B------:R-:W-:-:S04]  /*17350*/  ISETP.NE.AND P0, PT, R0, 0x6, PT ;  /* 0x000000060000780c */ /* 0x000fc80003f05270 */
[----:B------:R-:W-:Y:S02]  /*17360*/  SEL R2, RZ, 0x1, P0 ;  /* 0x00000001ff027807 */ /* 0x000fe40000000000 */
[----:B------:R-:W-:Y:S02]  /*17370*/  SEL R4, R0, RZ, P0 ;  /* 0x000000ff00047207 */ /* 0x000fe40000000000 */
[----:B------:R-:W-:-:S03]  /*17380*/  LOP3.LUT R5, R5, R2, RZ, 0x3c, !PT ;  /* 0x0000000205057212 */ /* 0x000fc600078e3cff */
[----:B------:R-:W-:Y:S01]  /*17390*/  IMAD R7, R4, 0x8, R3 ;  /* 0x0000000804077824 */ /* 0x000fe200078e0203 */
[----:B------:R-:W-:-:S04]  /*173a0*/  SHF.L.U32 R0, R5, 0x1f, RZ ;  /* 0x0000001f05007819 */ /* 0x000fc800000006ff */
[----:B------:R-:W0:Y:S02]  /*173b0*/  SYNCS.PHASECHK.TRANS64.TRYWAIT P0, [R7+URZ], R0 ;  /* 0x00000000070075a7 */ /* 0x000e24000800017f */
[----:B0-----:R-:W-:Y:S05]  /*173c0*/  @!P0 BRA `(.L_x_85) ;  /* 0x0000000400208947 */ /* 0x001fea0003800000 */
.L_x_98:
        /* <DEDUP_REMOVED lines=9> */
.L_x_99:
        /* <DEDUP_REMOVED lines=9> */
.L_x_100:
[----:B0-----:R-:W-:-:S05]  /*174f0*/  VIADD R0, R4, 0x1 ;  /* 0x0000000104007836 */ /* 0x001fca0000000000 */
[----:B------:R-:W-:-:S04]  /*17500*/  ISETP.NE.AND P0, PT, R0, 0x6, PT ;  /* 0x000000060000780c */ /* 0x000fc80003f05270 */
[----:B------:R-:W-:Y:S02]  /*17510*/  SEL R2, RZ, 0x1, P0 ;  /* 0x00000001ff027807 */ /* 0x000fe40000000000 */
[----:B------:R-:W-:Y:S02]  /*17520*/  SEL R0, R0, RZ, P0 ;  /* 0x000000ff00007207 */ /* 0x000fe40000000000 */
[----:B------:R-:W-:-:S03]  /*17530*/  LOP3.LUT R2, R5, R2, RZ, 0x3c, !PT ;  /* 0x0000000205027212 */ /* 0x000fc600078e3cff */
[----:B------:R-:W-:Y:S01]  /*17540*/  IMAD R3, R0, 0x8, R3 ;  /* 0x0000000800037824 */ /* 0x000fe200078e0203 */
[----:B------:R-:W-:-:S07]  /*17550*/  SHF.L.U32 R0, R2, 0x1f, RZ ;  /* 0x0000001f02007819 */ /* 0x000fce00000006ff */
.L_x_88:
[----:B0-----:R0:W1:Y:S02]  /*17560*/  SYNCS.PHASECHK.TRANS64.TRYWAIT P0, [R3+URZ], R0 ;  /* 0x00000000030075a7 */ /* 0x001064000800017f */
[----:B-1----:R-:W-:Y:S05]  /*17570*/  @!P0 NANOSLEEP.SYNCS 0x989680 ;  /* 0x009896800000895d */ /* 0x002fea0003900000 */
[----:B------:R-:W1:Y:S02]  /*17580*/  @!P0 SYNCS.PHASECHK.TRANS64 P0, [R3+URZ], R0 ;  /* 0x00000000030085a7 */ /* 0x000e64000800007f */
[----:B-1----:R-:W-:Y:S05]  /*17590*/  @!P0 BRA `(.L_x_88) ;  /* 0xfffffffc00f08947 */ /* 0x002fea000383ffff */
.L_x_81:
[----:B------:R-:W-:Y:S05]  /*175a0*/  BSYNC B0 ;  /* 0x0000000000007941 */ /* 0x000fea0003800000 */
.L_x_80:
[----:B------:R-:W-:Y:S05]  /*175b0*/  EXIT ;  /* 0x000000000000794d */ /* 0x000fea0003800000 */
.L_x_17:
[----:B-1----:R1:W2:Y:S02]  /*175c0*/  SYNCS.PHASECHK.TRANS64.TRYWAIT P1, [R3+URZ], R2 ;  /* 0x00000002030075a7 */ /* 0x0022a4000802017f */
[----:B--2---:R-:W-:Y:S05]  /*175d0*/  @!P1 NANOSLEEP.SYNCS 0x989680 ;  /* 0x009896800000995d */ /* 0x004fea0003900000 */
[----:B------:R-:W2:Y:S02]  /*175e0*/  @!P1 SYNCS.PHASECHK.TRANS64 P1, [R3+URZ], R2 ;  /* 0x00000002030095a7 */ /* 0x000ea4000802007f */
[----:B--2---:R-:W-:Y:S05]  /*175f0*/  @!P1 BRA `(.L_x_17) ;  /* 0xfffffffc00f09947 */ /* 0x004fea000383ffff */
[----:B------:R-:W-:Y:S05]  /*17600*/  BRA `(.L_x_16) ;  /* 0xfffffea000207947 */ /* 0x000fea000383ffff */
.L_x_22:
[----:B-1----:R1:W2:Y:S02]  /*17610*/  SYNCS.PHASECHK.TRANS64.TRYWAIT P1, [R4+URZ], R5 ;  /* 0x00000005040075a7 */ /* 0x0022a4000802017f */
[----:B--2---:R-:W-:Y:S05]  /*17620*/  @!P1 NANOSLEEP.SYNCS 0x989680 ;  /* 0x009896800000995d */ /* 0x004fea0003900000 */
[----:B------:R-:W2:Y:S02]  /*17630*/  @!P1 SYNCS.PHASECHK.TRANS64 P1, [R4+URZ], R5 ;  /* 0x00000005040095a7 */ /* 0x000ea4000802007f */
[----:B--2---:R-:W-:Y:S05]  /*17640*/  @!P1 BRA `(.L_x_22) ;  /* 0xfffffffc00f09947 */ /* 0x004fea000383ffff */
[----:B------:R-:W-:Y:S05]  /*17650*/  BRA `(.L_x_21) ;  /* 0xfffffec800587947 */ /* 0x000fea000383ffff */
.L_x_67:
[----:B------:R-:W-:Y:S01]  /*17660*/  BSSY B1, `(.L_x_89) ;  /* 0x0000006000017945 */ /* 0x000fe20003800000 */
[----:B------:R-:W-:-:S07]  /*17670*/  IMAD.MOV.U32 R15, RZ, RZ, -0x1 ;  /* 0xffffffffff0f7424 */ /* 0x000fce00078e00ff */
[----:B------:R-:W-:Y:S05]  /*17680*/  WARPSYNC.COLLECTIVE R15, `(.L_x_90) ;  /* 0x000000000f0c7348 */ /* 0x000fea0003c00000 */
[----:B------:R-:W-:Y:S02]  /*17690*/  ELECT P6, UR62, PT ;  /* 0x00000000003e782f */ /* 0x000fe400038c0000 */
[----:B------:R-:W-:Y:S01]  /*176a0*/  MOV R14, UR62 ;  /* 0x0000003e000e7c02 */ /* 0x000fe20008000f00 */
[----:B------:R-:W-:Y:S10]  /*176b0*/  ENDCOLLECTIVE ;  /* 0x000000000000791b */ /* 0x000ff40003800000 */
.L_x_90:
[----:B------:R-:W-:Y:S05]  /*176c0*/  BSYNC B1 ;  /* 0x0000000000017941 */ /* 0x000fea0003800000 */
.L_x_89:
[----:B------:R-:W-:Y:S05]  /*176d0*/  BRA `(.L_x_91) ;  /* 0xffffffec00c07947 */ /* 0x000fea000383ffff */
.L_x_70:
[----:B-1----:R1:W2:Y:S02]  /*176e0*/  SYNCS.PHASECHK.TRANS64.TRYWAIT P1, [R12+URZ+0x30], R7 ;  /* 0x000030070c0075a7 */ /* 0x0022a4000802017f */
[----:B--2---:R-:W-:Y:S05]  /*176f0*/  @!P1 NANOSLEEP.SYNCS 0x989680 ;  /* 0x009896800000995d */ /* 0x004fea0003900000 */
[----:B------:R-:W2:Y:S02]  /*17700*/  @!P1 SYNCS.PHASECHK.TRANS64 P1, [R12+URZ+0x30], R7 ;  /* 0x000030070c0095a7 */ /* 0x000ea4000802007f */
[----:B--2---:R-:W-:Y:S05]  /*17710*/  @!P1 BRA `(.L_x_70) ;  /* 0xfffffffc00f09947 */ /* 0x004fea000383ffff */
[----:B------:R-:W-:Y:S05]  /*17720*/  BRA `(.L_x_92) ;  /* 0xffffffec00f47947 */ /* 0x000fea000383ffff */
.L_x_79:
[----:B------:R-:W-:Y:S01]  /*17730*/  BSSY B0, `(.L_x_93) ;  /* 0x0000006000007945 */ /* 0x000fe20003800000 */
[----:B------:R-:W-:-:S07]  /*17740*/  IMAD.MOV.U32 R15, RZ, RZ, -0x1 ;  /* 0xffffffffff0f7424 */ /* 0x000fce00078e00ff */
[----:B------:R-:W-:Y:S05]  /*17750*/  WARPSYNC.COLLECTIVE R15, `(.L_x_94) ;  /* 0x000000000f0c7348 */ /* 0x000fea0003c00000 */
[----:B------:R-:W-:Y:S02]  /*17760*/  ELECT P6, UR62, PT ;  /* 0x00000000003e782f */ /* 0x000fe400038c0000 */
[----:B------:R-:W-:Y:S01]  /*17770*/  MOV R14, UR62 ;  /* 0x0000003e000e7c02 */ /* 0x000fe20008000f00 */
[----:B------:R-:W-:Y:S10]  /*17780*/  ENDCOLLECTIVE ;  /* 0x000000000000791b */ /* 0x000ff40003800000 */
.L_x_94:
[----:B------:R-:W-:Y:S05]  /*17790*/  BSYNC B0 ;  /* 0x0000000000007941 */ /* 0x000fea0003800000 */
.L_x_93:
[----:B------:R-:W-:Y:S05]  /*177a0*/  BRA `(.L_x_95) ;  /* 0xfffffff800847947 */ /* 0x000fea000383ffff */
.L_x_83:
[----:B0-----:R0:W1:Y:S02]  /*177b0*/  SYNCS.PHASECHK.TRANS64.TRYWAIT P0, [R5+URZ], R2 ;  /* 0x00000002050075a7 */ /* 0x001064000800017f */
[----:B-1----:R-:W-:Y:S05]  /*177c0*/  @!P0 NANOSLEEP.SYNCS 0x989680 ;  /* 0x009896800000895d */ /* 0x002fea0003900000 */
[----:B------:R-:W1:Y:S02]  /*177d0*/  @!P0 SYNCS.PHASECHK.TRANS64 P0, [R5+URZ], R2 ;  /* 0x00000002050085a7 */ /* 0x000e64000800007f */
[----:B-1----:R-:W-:Y:S05]  /*177e0*/  @!P0 BRA `(.L_x_83) ;  /* 0xfffffffc00f08947 */ /* 0x002fea000383ffff */
[----:B------:R-:W-:Y:S05]  /*177f0*/  BRA `(.L_x_96) ;  /* 0xfffffff800ac7947 */ /* 0x000fea000383ffff */
.L_x_84:
[----:B0-----:R0:W1:Y:S02]  /*17800*/  SYNCS.PHASECHK.TRANS64.TRYWAIT P0, [R7+URZ], R0 ;  /* 0x00000000070075a7 */ /* 0x001064000800017f */
[----:B-1----:R-:W-:Y:S05]  /*17810*/  @!P0 NANOSLEEP.SYNCS 0x989680 ;  /* 0x009896800000895d */ /* 0x002fea0003900000 */
[----:B------:R-:W1:Y:S02]  /*17820*/  @!P0 SYNCS.PHASECHK.TRANS64 P0, [R7+URZ], R0 ;  /* 0x00000000070085a7 */ /* 0x000e64000800007f */
[----:B-1----:R-:W-:Y:S05]  /*17830*/  @!P0 BRA `(.L_x_84) ;  /* 0xfffffffc00f08947 */ /* 0x002fea000383ffff */
[----:B------:R-:W-:Y:S05]  /*17840*/  BRA `(.L_x_97) ;  /* 0xfffffff800bc7947 */ /* 0x000fea000383ffff */
.L_x_85:
[----:B0-----:R0:W1:Y:S02]  /*17850*/  SYNCS.PHASECHK.TRANS64.TRYWAIT P0, [R7+URZ], R0 ;  /* 0x00000000070075a7 */ /* 0x001064000800017f */
[----:B-1----:R-:W-:Y:S05]  /*17860*/  @!P0 NANOSLEEP.SYNCS 0x989680 ;  /* 0x009896800000895d */ /* 0x002fea0003900000 */
[----:B------:R-:W1:Y:S02]  /*17870*/  @!P0 SYNCS.PHASECHK.TRANS64 P0, [R7+URZ], R0 ;  /* 0x00000000070085a7 */ /* 0x000e64000800007f */
[----:B-1----:R-:W-:Y:S05]  /*17880*/  @!P0 BRA `(.L_x_85) ;  /* 0xfffffffc00f08947 */ /* 0x002fea000383ffff */
[----:B------:R-:W-:Y:S05]  /*17890*/  BRA `(.L_x_98) ;  /* 0xfffffff800cc7947 */ /* 0x000fea000383ffff */
.L_x_86:
[----:B0-----:R0:W1:Y:S02]  /*178a0*/  SYNCS.PHASECHK.TRANS64.TRYWAIT P0, [R7+URZ], R0 ;  /* 0x00000000070075a7 */ /* 0x001064000800017f */
[----:B-1----:R-:W-:Y:S05]  /*178b0*/  @!P0 NANOSLEEP.SYNCS 0x989680 ;  /* 0x009896800000895d */ /* 0x002fea0003900000 */
[----:B------:R-:W1:Y:S02]  /*178c0*/  @!P0 SYNCS.PHASECHK.TRANS64 P0, [R7+URZ], R0 ;  /* 0x00000000070085a7 */ /* 0x000e64000800007f */
[----:B-1----:R-:W-:Y:S05]  /*178d0*/  @!P0 BRA `(.L_x_86) ;  /* 0xfffffffc00f08947 */ /* 0x002fea000383ffff */
[----:B------:R-:W-:Y:S05]  /*178e0*/  BRA `(.L_x_99) ;  /* 0xfffffff800dc7947 */ /* 0x000fea000383ffff */
.L_x_87:
[----:B0-----:R0:W1:Y:S02]  /*178f0*/  SYNCS.PHASECHK.TRANS64.TRYWAIT P0, [R7+URZ], R0 ;  /* 0x00000000070075a7 */ /* 0x001064000800017f */
[----:B-1----:R-:W-:Y:S05]  /*17900*/  @!P0 NANOSLEEP.SYNCS 0x989680 ;  /* 0x009896800000895d */ /* 0x002fea0003900000 */
[----:B------:R-:W1:Y:S02]  /*17910*/  @!P0 SYNCS.PHASECHK.TRANS64 P0, [R7+URZ], R0 ;  /* 0x00000000070085a7 */ /* 0x000e64000800007f */
[----:B-1----:R-:W-:Y:S05]  /*17920*/  @!P0 BRA `(.L_x_87) ;  /* 0xfffffffc00f08947 */ /* 0x002fea000383ffff */
[----:B------:R-:W-:Y:S05]  /*17930*/  BRA `(.L_x_100) ;  /* 0xfffffff800ec7947 */ /* 0x000fea000383ffff */
.L_x_101:
[----:B------:R-:W-:-:S00]  /*17940*/  BRA `(.L_x_101) ;  /* 0xfffffffc00fc7947 */ /* 0x000fc0000383ffff */
[----:B------:R-:W-:-:S00]  /*17950*/  NOP ;  /* 0x0000000000007918 */ /* 0x000fc00000000000 */
        /* <DEDUP_REMOVED lines=10> */
.L_x_102:


//--------------------- .nv.global.init           --------------------------
	.section	.nv.global.init,"aw",@progbits
.nv.global.init:
	.type		$str$22,@object
	.size		$str$22,($str$23 - $str$22)
$str$22:
        /*0000*/ 	.byte	0x6b, 0x5f, 0x74, 0x69, 0x6c, 0x65, 0x5f, 0x63, 0x6f, 0x75, 0x6e, 0x74, 0x20, 0x3e, 0x3d, 0x20
        /*0010*/ 	.byte	0x31, 0x00
	.type		$str$23,@object
	.size		$str$23,(__unnamed_1 - $str$23)
$str$23:
        /*0012*/ 	.byte	0x2f, 0x74, 0x6d, 0x70, 0x2f, 0x63, 0x75, 0x74, 0x6c, 0x61, 0x73, 0x73, 0x5f, 0x73, 0x77, 0x65
        /*0022*/ 	.byte	0x65, 0x70, 0x5f, 0x73, 0x72, 0x63, 0x2f, 0x69, 0x6e, 0x63, 0x6c, 0x75, 0x64, 0x65, 0x2f, 0x63
        /*0032*/ 	.byte	0x75, 0x74, 0x6c, 0x61, 0x73, 0x73, 0x2f, 0x67, 0x65, 0x6d, 0x6d, 0x2f, 0x63, 0x6f, 0x6c, 0x6c
        /*0042*/ 	.byte	0x65, 0x63, 0x74, 0x69, 0x76, 0x65, 0x2f, 0x73, 0x6d, 0x39, 0x30, 0x5f, 0x6d, 0x6d, 0x61, 0x5f
        /*0052*/ 	.byte	0x74, 0x6d, 0x61, 0x5f, 0x67, 0x6d, 0x6d, 0x61, 0x5f, 0x73, 0x73, 0x5f, 0x77, 0x61, 0x72, 0x70
        /*0062*/ 	.byte	0x73, 0x70, 0x65, 0x63, 0x69, 0x61, 0x6c, 0x69, 0x7a, 0x65, 0x64, 0x2e, 0x68, 0x70, 0x70, 0x00
	.type		__unnamed_1,@object
	.size		__unnamed_1,(.L_0 - __unnamed_1)
__unnamed_1:
        /* <DEDUP_REMOVED lines=173> */
.L_0:


//--------------------- .nv.shared._ZN7cutlass13device_kernelINS_4gemm6kernel13GemmUniversalIN4cute5tupleIJiiiiEEENS1_10collective13CollectiveMmaINS1_34MainloopSm90TmaGmmaWarpSpecializedILi6ENS5_IJNS4_1CILi1EEESB_SB_EEENS1_35KernelTmaWarpSpecializedCooperativeEEENS5_IJNSA_ILi384EEENSA_ILi176EEENSA_ILi64EEEEEEaNS5_IJlSB_lEEEaSJ_NS4_8TiledMMAINS4_8MMA_AtomIJNS4_4SM904GMMA26MMA_64x16x32_S32S8S8_SS_TNEEEENS4_6LayoutINS5_IJNSA_ILi2EEESB_SB_EEENS5_IJSB_NSA_ILi0EEEST_EEEEENS5_IJNS4_10UnderscoreESW_SW_EEEEENS4_13SM90_TMA_LOADENS4_14ComposedLayoutINS4_7SwizzleILi2ELi4ELi3EEENS4_18smem_ptr_flag_bitsILi8EEENSQ_INS5_IJNSA_ILi8EEESH_EEENS5_IJSH_SB_EEEEEEEvNS4_8identityESZ_S19_vS1A_EENS_8epilogue10collective6detail29Sm90TmaWarpSpecializedAdapterINS1D_15DefaultEpilogueIaSJ_SJ_NS1C_6thread17LinearCombinationIaLi1EiiLNS1H_9ScaleType4KindE0ELNS_15FloatRoundStyleE2EaEENS1_15EpilogueDefaultEEEEEvvEEEEvNT_6ParamsE --------------------------
	.section	.nv.shared._ZN7cutlass13device_kernelINS_4gemm6kernel13GemmUniversalIN4cute5tupleIJiiiiEEENS1_10collective13CollectiveMmaINS1_34MainloopSm90TmaGmmaWarpSpecializedILi6ENS5_IJNS4_1CILi1EEESB_SB_EEENS1_35KernelTmaWarpSpecializedCooperativeEEENS5_IJNSA_ILi384EEENSA_ILi176EEENSA_ILi64EEEEEEaNS5_IJlSB_lEEEaSJ_NS4_8TiledMMAINS4_8MMA_AtomIJNS4_4SM904GMMA26MMA_64x16x32_S32S8S8_SS_TNEEEENS4_6LayoutINS5_IJNSA_ILi2EEESB_SB_EEENS5_IJSB_NSA_ILi0EEEST_EEEEENS5_IJNS4_10UnderscoreESW_SW_EEEEENS4_13SM90_TMA_LOADENS4_14ComposedLayoutINS4_7SwizzleILi2ELi4ELi3EEENS4_18smem_ptr_flag_bitsILi8EEENSQ_INS5_IJNSA_ILi8EEESH_EEENS5_IJSH_SB_EEEEEEEvNS4_8identityESZ_S19_vS1A_EENS_8epilogue10collective6detail29Sm90TmaWarpSpecializedAdapterINS1D_15DefaultEpilogueIaSJ_SJ_NS1C_6thread17LinearCombinationIaLi1EiiLNS1H_9ScaleType4KindE0ELNS_15FloatRoundStyleE2EaEENS1_15EpilogueDefaultEEEEEvvEEEEvNT_6ParamsE,"aw",@nobits
	.sectionflags	@""
	.align	16
	.zero		1024


//--------------------- .nv.shared.reserved.0     --------------------------
	.section	.nv.shared.reserved.0,"aw",@nobits
	.weak		__nv_reservedSMEM_offset_0_alias
	.size		__nv_reservedSMEM_offset_0_alias, 0, 0
	.other		__nv_reservedSMEM_offset_0_alias,@"STO_CUDA_RESERVED_SHARED STV_DEFAULT"
__nv_reservedSMEM_offset_0_alias:
	.zero		0


//--------------------- .nv.global                --------------------------
	.section	.nv.global,"aw",@nobits
.nv.global:
	.type		_ZN39_INTERNAL_94c76a9e_4_k_cu_0e045ded_70704cute1_E,@object
	.size		_ZN39_INTERNAL_94c76a9e_4_k_cu_0e045ded_70704cute1_E,(_ZN39_INTERNAL_94c76a9e_4_k_cu_0e045ded_70704cuda3std3__45__cpo6cbeginE - _ZN39_INTERNAL_94c76a9e_4_k_cu_0e045ded_70704cute1_E)
_ZN39_INTERNAL_94c76a9e_4_k_cu_0e045ded_70704cute1_E:
	.zero		1
	.type		_ZN39_INTERNAL_94c76a9e_4_k_cu_0e045ded_70704cuda3std3__45__cpo6cbeginE,@object
	.size		_ZN39_INTERNAL_94c76a9e_4_k_cu_0e045ded_70704cuda3std3__45__cpo6cbeginE,(_ZN39_INTERNAL_94c76a9e_4_k_cu_0e045ded_70704cuda3std3__48in_placeE - _ZN39_INTERNAL_94c76a9e_4_k_cu_0e045ded_70704cuda3std3__45__cpo6cbeginE)
_ZN39_INTERNAL_94c76a9e_4_k_cu_0e045ded_70704cuda3std3__45__cpo6cbeginE:
	.zero		1
	.type		_ZN39_INTERNAL_94c76a9e_4_k_cu_0e045ded_70704cuda3std3__48in_placeE,@object
	.size		_ZN39_INTERNAL_94c76a9e_4_k_cu_0e045ded_70704cuda3std3__48in_placeE,(_ZN39_INTERNAL_94c76a9e_4_k_cu_0e045ded_70704cuda3std6ranges3__45__cpo9iter_moveE - _ZN39_INTERNAL_94c76a9e_4_k_cu_0e045ded_70704cuda3std3__48in_placeE)
_ZN39_INTERNAL_94c76a9e_4_k_cu_0e045ded_70704cuda3std3__48in_placeE:
	.zero		1
	.type		_ZN39_INTERNAL_94c76a9e_4_k_cu_0e045ded_70704cuda3std6ranges3__45__cpo9iter_moveE,@object
	.size		_ZN39_INTERNAL_94c76a9e_4_k_cu_0e045ded_70704cuda3std6ranges3__45__cpo9iter_moveE,(_ZN39_INTERNAL_94c76a9e_4_k_cu_0e045ded_70704cuda3std3__45__cpo5beginE - _ZN39_INTERNAL_94c76a9e_4_k_cu_0e045ded_70704cuda3std6ranges3__45__cpo9iter_moveE)
_ZN39_INTERNAL_94c76a9e_4_k_cu_0e045ded_70704cuda3std6ranges3__45__cpo9iter_moveE:
	.zero		1
	.type		_ZN39_INTERNAL_94c76a9e_4_k_cu_0e045ded_70704cuda3std3__45__cpo5beginE,@object
	.size		_ZN39_INTERNAL_94c76a9e_4_k_cu_0e045ded_70704cuda3std3__45__cpo5beginE,(_ZN39_INTERNAL_94c76a9e_4_k_cu_0e045ded_70704cuda3std3__441_GLOBAL__N__94c76a9e_4_k_cu_0e045ded_70706ignoreE - _ZN39_INTERNAL_94c76a9e_4_k_cu_0e045ded_70704cuda3std3__45__cpo5beginE)
_ZN39_INTERNAL_94c76a9e_4_k_cu_0e045ded_70704cuda3std3__45__cpo5beginE:
	.zero		1
	.type		_ZN39_INTERNAL_94c76a9e_4_k_cu_0e045ded_70704cuda3std3__441_GLOBAL__N__94c76a9e_4_k_cu_0e045ded_70706ignoreE,@object
	.size		_ZN39_INTERNAL_94c76a9e_4_k_cu_0e045ded_70704cuda3std3__441_GLOBAL__N__94c76a9e_4_k_cu_0e045ded_70706ignoreE,(_ZN39_INTERNAL_94c76a9e_4_k_cu_0e045ded_70704cute7productE - _ZN39_INTERNAL_94c76a9e_4_k_cu_0e045ded_70704cuda3std3__441_GLOBAL__N__94c76a9e_4_k_cu_0e045ded_70706ignoreE)
_ZN39_INTERNAL_94c76a9e_4_k_cu_0e045ded_70704cuda3std3__441_GLOBAL__N__94c76a9e_4_k_cu_0e045ded_70706ignoreE:
	.zero		1
	.type		_ZN39_INTERNAL_94c76a9e_4_k_cu_0e045ded_70704cute7productE,@object
	.size		_ZN39_INTERNAL_94c76a9e_4_k_cu_0e045ded_70704cute7productE,(_ZN39_INTERNAL_94c76a9e_4_k_cu_0e045ded_70704cuda3std3__45__cpo3endE - _ZN39_INTERNAL_94c76a9e_4_k_cu_0e045ded_70704cute7productE)
_ZN39_INTERNAL_94c76a9e_4_k_cu_0e045ded_70704cute7productE:
	.zero		1
	.type		_ZN39_INTERNAL_94c76a9e_4_k_cu_0e045ded_70704cuda3std3__45__cpo3endE,@object
	.size		_ZN39_INTERNAL_94c76a9e_4_k_cu_0e045ded_70704cuda3std3__45__cpo3endE,(_ZN39_INTERNAL_94c76a9e_4_k_cu_0e045ded_70704cuda3std3__419piecewise_constructE - _ZN39_INTERNAL_94c76a9e_4_k_cu_0e045ded_70704cuda3std3__45__cpo3endE)
_ZN39_INTERNAL_94c76a9e_4_k_cu_0e045ded_70704cuda3std3__45__cpo3endE:
	.zero		1
	.type		_ZN39_INTERNAL_94c76a9e_4_k_cu_0e045ded_70704cuda3std3__419piecewise_constructE,@object
	.size		_ZN39_INTERNAL_94c76a9e_4_k_cu_0e045ded_70704cuda3std3__419piecewise_constructE,(_ZN39_INTERNAL_94c76a9e_4_k_cu_0e045ded_70704cuda3std3__45__cpo4cendE - _ZN39_INTERNAL_94c76a9e_4_k_cu_0e045ded_70704cuda3std3__419piecewise_constructE)
_ZN39_INTERNAL_94c76a9e_4_k_cu_0e045ded_70704cuda3std3__419piecewise_constructE:
	.zero		1
	.type		_ZN39_INTERNAL_94c76a9e_4_k_cu_0e045ded_70704cuda3std3__45__cpo4cendE,@object
	.size		_ZN39_INTERNAL_94c76a9e_4_k_cu_0e045ded_70704cuda3std3__45__cpo4cendE,(_ZN39_INTERNAL_94c76a9e_4_k_cu_0e045ded_70704cuda3std6ranges3__45__cpo4swapE - _ZN39_INTERNAL_94c76a9e_4_k_cu_0e045ded_70704cuda3std3__45__cpo4cendE)
_ZN39_INTERNAL_94c76a9e_4_k_cu_0e045ded_70704cuda3std3__45__cpo4cendE:
	.zero		1
	.type		_ZN39_INTERNAL_94c76a9e_4_k_cu_0e045ded_70704cuda3std6ranges3__45__cpo4swapE,@object
	.size		_ZN39_INTERNAL_94c76a9e_4_k_cu_0e045ded_70704cuda3std6ranges3__45__cpo4swapE,(.L_8 - _ZN39_INTERNAL_94c76a9e_4_k_cu_0e045ded_70704cuda3std6ranges3__45__cpo4swapE)
_ZN39_INTERNAL_94c76a9e_4_k_cu_0e045ded_70704cuda3std6ranges3__45__cpo4swapE:
	.zero		1
.L_8:


//--------------------- .nv.constant0._ZN7cutlass13device_kernelINS_4gemm6kernel13GemmUniversalIN4cute5tupleIJiiiiEEENS1_10collective13CollectiveMmaINS1_34MainloopSm90TmaGmmaWarpSpecializedILi6ENS5_IJNS4_1CILi1EEESB_SB_EEENS1_35KernelTmaWarpSpecializedCooperativeEEENS5_IJNSA_ILi384EEENSA_ILi176EEENSA_ILi64EEEEEEaNS5_IJlSB_lEEEaSJ_NS4_8TiledMMAINS4_8MMA_AtomIJNS4_4SM904GMMA26MMA_64x16x32_S32S8S8_SS_TNEEEENS4_6LayoutINS5_IJNSA_ILi2EEESB_SB_EEENS5_IJSB_NSA_ILi0EEEST_EEEEENS5_IJNS4_10UnderscoreESW_SW_EEEEENS4_13SM90_TMA_LOADENS4_14ComposedLayoutINS4_7SwizzleILi2ELi4ELi3EEENS4_18smem_ptr_flag_bitsILi8EEENSQ_INS5_IJNSA_ILi8EEESH_EEENS5_IJSH_SB_EEEEEEEvNS4_8identityESZ_S19_vS1A_EENS_8epilogue10collective6detail29Sm90TmaWarpSpecializedAdapterINS1D_15DefaultEpilogueIaSJ_SJ_NS1C_6thread17LinearCombinationIaLi1EiiLNS1H_9ScaleType4KindE0ELNS_15FloatRoundStyleE2EaEENS1_15EpilogueDefaultEEEEEvvEEEEvNT_6ParamsE --------------------------
	.section	.nv.constant0._ZN7cutlass13device_kernelINS_4gemm6kernel13GemmUniversalIN4cute5tupleIJiiiiEEENS1_10collective13CollectiveMmaINS1_34MainloopSm90TmaGmmaWarpSpecializedILi6ENS5_IJNS4_1CILi1EEESB_SB_EEENS1_35KernelTmaWarpSpecializedCooperativeEEENS5_IJNSA_ILi384EEENSA_ILi176EEENSA_ILi64EEEEEEaNS5_IJlSB_lEEEaSJ_NS4_8TiledMMAINS4_8MMA_AtomIJNS4_4SM904GMMA26MMA_64x16x32_S32S8S8_SS_TNEEEENS4_6LayoutINS5_IJNSA_ILi2EEESB_SB_EEENS5_IJSB_NSA_ILi0EEEST_EEEEENS5_IJNS4_10UnderscoreESW_SW_EEEEENS4_13SM90_TMA_LOADENS4_14ComposedLayoutINS4_7SwizzleILi2ELi4ELi3EEENS4_18smem_ptr_flag_bitsILi8EEENSQ_INS5_IJNSA_ILi8EEESH_EEENS5_IJSH_SB_EEEEEEEvNS4_8identityESZ_S19_vS1A_EENS_8epilogue10collective6detail29Sm90TmaWarpSpecializedAdapterINS1D_15DefaultEpilogueIaSJ_SJ_NS1C_6thread17LinearCombinationIaLi1EiiLNS1H_9ScaleType4KindE0ELNS_15FloatRoundStyleE2EaEENS1_15EpilogueDefaultEEEEEvvEEEEvNT_6ParamsE,"a",@progbits
	.sectionflags	@""
	.align	4
.nv.constant0._ZN7cutlass13device_kernelINS_4gemm6kernel13GemmUniversalIN4cute5tupleIJiiiiEEENS1_10collective13CollectiveMmaINS1_34MainloopSm90TmaGmmaWarpSpecializedILi6ENS5_IJNS4_1CILi1EEESB_SB_EEENS1_35KernelTmaWarpSpecializedCooperativeEEENS5_IJNSA_ILi384EEENSA_ILi176EEENSA_ILi64EEEEEEaNS5_IJlSB_lEEEaSJ_NS4_8TiledMMAINS4_8MMA_AtomIJNS4_4SM904GMMA26MMA_64x16x32_S32S8S8_SS_TNEEEENS4_6LayoutINS5_IJNSA_ILi2EEESB_SB_EEENS5_IJSB_NSA_ILi0EEEST_EEEEENS5_IJNS4_10UnderscoreESW_SW_EEEEENS4_13SM90_TMA_LOADENS4_14ComposedLayoutINS4_7SwizzleILi2ELi4ELi3EEENS4_18smem_ptr_flag_bitsILi8EEENSQ_INS5_IJNSA_ILi8EEESH_EEENS5_IJSH_SB_EEEEEEEvNS4_8identityESZ_S19_vS1A_EENS_8epilogue10collective6detail29Sm90TmaWarpSpecializedAdapterINS1D_15DefaultEpilogueIaSJ_SJ_NS1C_6thread17LinearCombinationIaLi1EiiLNS1H_9ScaleType4KindE0ELNS_15FloatRoundStyleE2EaEENS1_15EpilogueDefaultEEEEEvvEEEEvNT_6ParamsE:
	.zero		1664


//--------------------- SYMBOLS --------------------------

	.type		.nv.reservedSmem.offset0,@object
	.size		.nv.reservedSmem.offset0,0x4
	.type		__assertfail,@function
